	.target	sm_80

	.elftype	@"ET_EXEC"


//--------------------- .note.nv.tkinfo           --------------------------
	.section	.note.nv.tkinfo,"",@"SHT_NOTE"
	.sectionflags	@"SHF_NOTE_NV_TKINFO"
	.tkinfo
        /*0018*/ 	.word	0x00000002
        /*0030*/ 	.string	""
        /*0030*/ 	.string	"ptxas"
        /*0030*/ 	.string	"Cuda compilation tools, release 13.0, V13.0.88"
        /*0030*/ 	.string	"Build cuda_13.0.r13.0/compiler.36424714_0"
        /*0030*/ 	.string	"-v  -suppress-debug-info  -lineinfo  -arch sm_80 "



//--------------------- .note.nv.cuinfo           --------------------------
	.section	.note.nv.cuinfo,"",@"SHT_NOTE"
	.sectionflags	@"SHF_NOTE_NV_CUINFO"
        /*0018*/ 	.short	0x0002
        /*001a*/ 	.short	0x0050
        /*001c*/ 	.short	0x0082
	.zero		2


//--------------------- .nv.info                  --------------------------
	.section	.nv.info,"",@"SHT_CUDA_INFO"
	.align	4


	//----- nvinfo : EIATTR_REGCOUNT
	.align		4
        /*0000*/ 	.byte	0x04, 0x2f
        /*0002*/ 	.short	(.L_1 - .L_0)
	.align		4
.L_0:
        /*0004*/ 	.word	index@(matmul_kernel)
        /*0008*/ 	.word	0x00000020


	//----- nvinfo : EIATTR_FRAME_SIZE
	.align		4
.L_1:
        /*000c*/ 	.byte	0x04, 0x11
        /*000e*/ 	.short	(.L_3 - .L_2)
	.align		4
.L_2:
        /*0010*/ 	.word	index@(matmul_kernel)
        /*0014*/ 	.word	0x000021b0


	//----- nvinfo : EIATTR_MIN_STACK_SIZE
	.align		4
.L_3:
        /*0018*/ 	.byte	0x04, 0x12
        /*001a*/ 	.short	(.L_5 - .L_4)
	.align		4
.L_4:
        /*001c*/ 	.word	index@(matmul_kernel)
        /*0020*/ 	.word	0x000021b0
.L_5:


//--------------------- .nv.info.matmul_kernel    --------------------------
	.section	.nv.info.matmul_kernel,"",@"SHT_CUDA_INFO"
	.sectionflags	@""
	.align	4


	//----- nvinfo : EIATTR_CUDA_API_VERSION
	.align		4
        /*0000*/ 	.byte	0x04, 0x37
        /*0002*/ 	.short	(.L_7 - .L_6)
.L_6:
        /*0004*/ 	.word	0x00000082


	//----- nvinfo : EIATTR_SW2861232_WAR
	.align		4
.L_7:
        /*0008*/ 	.byte	0x01, 0x35
	.zero		2


	//----- nvinfo : EIATTR_PARAM_CBANK
	.align		4
        /*000c*/ 	.byte	0x04, 0x0a
        /*000e*/ 	.short	(.L_9 - .L_8)
	.align		4
.L_8:
        /*0010*/ 	.word	index@(.nv.constant0.matmul_kernel)
        /*0014*/ 	.short	0x0160
        /*0016*/ 	.short	0x0050


	//----- nvinfo : EIATTR_CBANK_PARAM_SIZE
	.align		4
.L_9:
        /*0018*/ 	.byte	0x03, 0x19
        /*001a*/ 	.short	0x0050


	//----- nvinfo : EIATTR_KPARAM_INFO
	.align		4
        /*001c*/ 	.byte	0x04, 0x17
        /*001e*/ 	.short	(.L_11 - .L_10)
.L_10:
        /*0020*/ 	.word	0x00000000
        /*0024*/ 	.short	0x000d
        /*0026*/ 	.short	0x0048
        /*0028*/ 	.byte	0x00, 0xf4, 0x21, 0x00


	//----- nvinfo : EIATTR_KPARAM_INFO
	.align		4
.L_11:
        /*002c*/ 	.byte	0x04, 0x17
        /*002e*/ 	.short	(.L_13 - .L_12)
.L_12:
        /*0030*/ 	.word	0x00000000
        /*0034*/ 	.short	0x000c
        /*0036*/ 	.short	0x0040
        /*0038*/ 	.byte	0x00, 0xf4, 0x21, 0x00


	//----- nvinfo : EIATTR_KPARAM_INFO
	.align		4
.L_13:
        /*003c*/ 	.byte	0x04, 0x17
        /*003e*/ 	.short	(.L_15 - .L_14)
.L_14:
        /*0040*/ 	.word	0x00000000
        /*0044*/ 	.short	0x000b
        /*0046*/ 	.short	0x0038
        /*0048*/ 	.byte	0x00, 0xf0, 0x11, 0x00


	//----- nvinfo : EIATTR_KPARAM_INFO
	.align		4
.L_15:
        /*004c*/ 	.byte	0x04, 0x17
        /*004e*/ 	.short	(.L_17 - .L_16)
.L_16:
        /*0050*/ 	.word	0x00000000
        /*0054*/ 	.short	0x000a
        /*0056*/ 	.short	0x0034
        /*0058*/ 	.byte	0x00, 0xf0, 0x11, 0x00


	//----- nvinfo : EIATTR_KPARAM_INFO
	.align		4
.L_17:
        /*005c*/ 	.byte	0x04, 0x17
        /*005e*/ 	.short	(.L_19 - .L_18)
.L_18:
        /*0060*/ 	.word	0x00000000
        /*0064*/ 	.short	0x0009
        /*0066*/ 	.short	0x0030
        /*0068*/ 	.byte	0x00, 0xf0, 0x11, 0x00


	//----- nvinfo : EIATTR_KPARAM_INFO
	.align		4
.L_19:
        /*006c*/ 	.byte	0x04, 0x17
        /*006e*/ 	.short	(.L_21 - .L_20)
.L_20:
        /*0070*/ 	.word	0x00000000
        /*0074*/ 	.short	0x0008
        /*0076*/ 	.short	0x002c
        /*0078*/ 	.byte	0x00, 0xf0, 0x11, 0x00


	//----- nvinfo : EIATTR_KPARAM_INFO
	.align		4
.L_21:
        /*007c*/ 	.byte	0x04, 0x17
        /*007e*/ 	.short	(.L_23 - .L_22)
.L_22:
        /*0080*/ 	.word	0x00000000
        /*0084*/ 	.short	0x0007
        /*0086*/ 	.short	0x0028
        /*0088*/ 	.byte	0x00, 0xf0, 0x11, 0x00


	//----- nvinfo : EIATTR_KPARAM_INFO
	.align		4
.L_23:
        /*008c*/ 	.byte	0x04, 0x17
        /*008e*/ 	.short	(.L_25 - .L_24)
.L_24:
        /*0090*/ 	.word	0x00000000
        /*0094*/ 	.short	0x0006
        /*0096*/ 	.short	0x0024
        /*0098*/ 	.byte	0x00, 0xf0, 0x11, 0x00


	//----- nvinfo : EIATTR_KPARAM_INFO
	.align		4
.L_25:
        /*009c*/ 	.byte	0x04, 0x17
        /*009e*/ 	.short	(.L_27 - .L_26)
.L_26:
        /*00a0*/ 	.word	0x00000000
        /*00a4*/ 	.short	0x0005
        /*00a6*/ 	.short	0x0020
        /*00a8*/ 	.byte	0x00, 0xf0, 0x11, 0x00


	//----- nvinfo : EIATTR_KPARAM_INFO
	.align		4
.L_27:
        /*00ac*/ 	.byte	0x04, 0x17
        /*00ae*/ 	.short	(.L_29 - .L_28)
.L_28:
        /*00b0*/ 	.word	0x00000000
        /*00b4*/ 	.short	0x0004
        /*00b6*/ 	.short	0x001c
        /*00b8*/ 	.byte	0x00, 0xf0, 0x11, 0x00


	//----- nvinfo : EIATTR_KPARAM_INFO
	.align		4
.L_29:
        /*00bc*/ 	.byte	0x04, 0x17
        /*00be*/ 	.short	(.L_31 - .L_30)
.L_30:
        /*00c0*/ 	.word	0x00000000
        /*00c4*/ 	.short	0x0003
        /*00c6*/ 	.short	0x0018
        /*00c8*/ 	.byte	0x00, 0xf0, 0x11, 0x00


	//----- nvinfo : EIATTR_KPARAM_INFO
	.align		4
.L_31:
        /*00cc*/ 	.byte	0x04, 0x17
        /*00ce*/ 	.short	(.L_33 - .L_32)
.L_32:
        /*00d0*/ 	.word	0x00000000
        /*00d4*/ 	.short	0x0002
        /*00d6*/ 	.short	0x0010
        /*00d8*/ 	.byte	0x00, 0xf4, 0x21, 0x00


	//----- nvinfo : EIATTR_KPARAM_INFO
	.align		4
.L_33:
        /*00dc*/ 	.byte	0x04, 0x17
        /*00de*/ 	.short	(.L_35 - .L_34)
.L_34:
        /*00e0*/ 	.word	0x00000000
        /*00e4*/ 	.short	0x0001
        /*00e6*/ 	.short	0x0008
        /*00e8*/ 	.byte	0x00, 0xf4, 0x21, 0x00


	//----- nvinfo : EIATTR_KPARAM_INFO
	.align		4
.L_35:
        /*00ec*/ 	.byte	0x04, 0x17
        /*00ee*/ 	.short	(.L_37 - .L_36)
.L_36:
        /*00f0*/ 	.word	0x00000000
        /*00f4*/ 	.short	0x0000
        /*00f6*/ 	.short	0x0000
        /*00f8*/ 	.byte	0x00, 0xf4, 0x21, 0x00


	//----- nvinfo : EIATTR_MAXREG_COUNT
	.align		4
.L_37:
        /*00fc*/ 	.byte	0x03, 0x1b
        /*00fe*/ 	.short	0x00ff


	//----- nvinfo : EIATTR_NUM_BARRIERS
	.align		4
        /*0100*/ 	.byte	0x02, 0x4c
        /*0102*/ 	.byte	0x01
	.zero		1


	//----- nvinfo : EIATTR_ANNOTATIONS
	.align		4
        /*0104*/ 	.byte	0x04, 0x55
        /*0106*/ 	.short	(.L_39 - .L_38)


	//   ....[0]....
.L_38:
        /*0108*/ 	.word	0x00000001
        /*010c*/ 	.byte	0xf0, 0x08, 0x00, 0x00, 0x01, 0x00, 0x00, 0x00, 0x30, 0x09, 0x00, 0x00, 0x01, 0x00, 0x00, 0x00
        /* <DEDUP_REMOVED lines=3652> */
        /*e55c*/ 	.byte	0xc0, 0x47, 0x03, 0x00


	//----- nvinfo : EIATTR_MERCURY_ISA_VERSION
	.align		4
.L_39:
        /*e560*/ 	.byte	0x03, 0x5f
        /*e562*/ 	.short	0x0000


	//----- nvinfo : EIATTR_EXIT_INSTR_OFFSETS
	.align		4
        /*e564*/ 	.byte	0x04, 0x1c
        /*e566*/ 	.short	(.L_41 - .L_40)


	//   ....[0]....
.L_40:
        /*e568*/ 	.word	0x00034ad0


	//   ....[1]....
        /*e56c*/ 	.word	0x00034b00


	//----- nvinfo : EIATTR_REQNTID
	.align		4
.L_41:
        /*e570*/ 	.byte	0x04, 0x10
        /*e572*/ 	.short	(.L_43 - .L_42)
.L_42:
        /*e574*/ 	.word	0x00000100
        /*e578*/ 	.word	0x00000001
        /*e57c*/ 	.word	0x00000001
.L_43:


//--------------------- .nv.callgraph             --------------------------
	.section	.nv.callgraph,"",@"SHT_CUDA_CALLGRAPH"
	.align	4
	.sectionentsize	8
	.align		4
        /*0000*/ 	.word	0x00000000
	.align		4
        /*0004*/ 	.word	0xffffffff
	.align		4
        /*0008*/ 	.word	0x00000000
	.align		4
        /*000c*/ 	.word	0xfffffffe
	.align		4
        /*0010*/ 	.word	0x00000000
	.align		4
        /*0014*/ 	.word	0xfffffffd
	.align		4
        /*0018*/ 	.word	0x00000000
	.align		4
        /*001c*/ 	.word	0xfffffffc


//--------------------- .nv.rel.action            --------------------------
	.section	.nv.rel.action,"",@"SHT_CUDA_RELOCINFO"
	.align	8
	.sectionentsize	8
        /*0000*/ 	.byte	0x73, 0x00, 0x00, 0x00, 0x00, 0x00, 0x00, 0x00, 0x00, 0x00, 0x00, 0x11, 0x25, 0x00, 0x05, 0x36


//--------------------- .nv.constant0.matmul_kernel --------------------------
	.section	.nv.constant0.matmul_kernel,"a",@progbits
	.sectionflags	@""
	.align	4
.nv.constant0.matmul_kernel:
	.zero		432


//--------------------- .text.matmul_kernel       --------------------------
	.section	.text.matmul_kernel,"ax",@progbits
	.sectioninfo	@"SHI_REGISTERS=32"
	.align	128
        .global         matmul_kernel
        .type           matmul_kernel,@function
        .size           matmul_kernel,(.L_x_5 - matmul_kernel)
        .other          matmul_kernel,@"STO_CUDA_ENTRY STV_DEFAULT"
matmul_kernel:
.text.matmul_kernel:
[----:B------:R-:W-:-:S03]  /*0000*/  IMAD.MOV.U32 R1, RZ, RZ, c[0x0][0x28] ;  /* 0x00000a00ff017624 */ /* 0x000fc600078e00ff */
[----:B------:R-:W-:Y:S01]  /*0010*/  IMAD.MOV.U32 R0, RZ, RZ, c[0x0][0x17c] ;  /* 0x00005f00ff007624 */ /* 0x000fe200078e00ff */
[----:B------:R-:W0:Y:S01]  /*0020*/  S2R R12, SR_TID.X ;  /* 0x00000000000c7919 */ /* 0x000e220000002100 */
[----:B------:R-:W-:Y:S01]  /*0030*/  IADD3 R1, R1, -0x21b0, RZ ;  /* 0xffffde5001017810 */ /* 0x000fe20007ffe0ff */
[----:B------:R-:W-:Y:S02]  /*0040*/  ULDC.64 UR10, c[0x0][0x118] ;  /* 0x00004600000a7ab9 */ /* 0x000fe40000000a00 */
[----:B------:R-:W-:-:S04]  /*0050*/  IADD3 R0, R0, 0xff, RZ ;  /* 0x000000ff00007810 */ /* 0x000fc80007ffe0ff */
[----:B------:R-:W-:-:S04]  /*0060*/  SHF.R.S32.HI R3, RZ, 0x1f, R0 ;  /* 0x0000001fff037819 */ /* 0x000fc80000011400 */
[----:B------:R-:W-:-:S04]  /*0070*/  LEA.HI R3, R3, R0, RZ, 0x8 ;  /* 0x0000000003037211 */ /* 0x000fc800078f40ff */
[----:B------:R-:W-:Y:S02]  /*0080*/  SHF.R.S32.HI R0, RZ, 0x8, R3 ;  /* 0x00000008ff007819 */ /* 0x000fe40000011403 */
[----:B------:R-:W1:Y:S03]  /*0090*/  S2R R3, SR_CTAID.X ;  /* 0x0000000000037919 */ /* 0x000e660000002500 */
[----:B------:R-:W-:Y:S01]  /*00a0*/  IMAD.SHL.U32 R0, R0, 0x8, RZ ;  /* 0x0000000800007824 */ /* 0x000fe200078e00ff */
[----:B0-----:R-:W-:-:S04]  /*00b0*/  LOP3.LUT R13, R12, 0x7f, RZ, 0xc0, !PT ;  /* 0x0000007f0c0d7812 */ /* 0x001fc800078ec0ff */
[-C--:B------:R-:W-:Y:S02]  /*00c0*/  IABS R7, R0.reuse ;  /* 0x0000000000077213 */ /* 0x080fe40000000000 */
[----:B------:R-:W-:Y:S02]  /*00d0*/  IABS R10, R0 ;  /* 0x00000000000a7213 */ /* 0x000fe40000000000 */
[----:B------:R-:W0:Y:S01]  /*00e0*/  I2F.RP R2, R7 ;  /* 0x0000000700027306 */ /* 0x000e220000209400 */
[----:B-1----:R-:W-:-:S07]  /*00f0*/  IABS R8, R3 ;  /* 0x0000000300087213 */ /* 0x002fce0000000000 */
[----:B0-----:R-:W0:Y:S02]  /*0100*/  MUFU.RCP R2, R2 ;  /* 0x0000000200027308 */ /* 0x001e240000001000 */
[----:B0-----:R-:W-:Y:S01]  /*0110*/  IADD3 R4, R2, 0xffffffe, RZ ;  /* 0x0ffffffe02047810 */ /* 0x001fe20007ffe0ff */
[----:B------:R-:W-:-:S05]  /*0120*/  IMAD.MOV R2, RZ, RZ, -R10 ;  /* 0x000000ffff027224 */ /* 0x000fca00078e0a0a */
[----:B------:R0:W1:Y:S02]  /*0130*/  F2I.FTZ.U32.TRUNC.NTZ R5, R4 ;  /* 0x0000000400057305 */ /* 0x000064000021f000 */
[----:B0-----:R-:W-:Y:S02]  /*0140*/  IMAD.MOV.U32 R4, RZ, RZ, RZ ;  /* 0x000000ffff047224 */ /* 0x001fe400078e00ff */
[----:B-1----:R-:W-:-:S04]  /*0150*/  IMAD.MOV R6, RZ, RZ, -R5 ;  /* 0x000000ffff067224 */ /* 0x002fc800078e0a05 */
[----:B------:R-:W-:Y:S02]  /*0160*/  IMAD R9, R6, R7, RZ ;  /* 0x0000000706097224 */ /* 0x000fe400078e02ff */
[----:B------:R-:W-:Y:S02]  /*0170*/  IMAD.MOV.U32 R6, RZ, RZ, R8 ;  /* 0x000000ffff067224 */ /* 0x000fe400078e0008 */
[----:B------:R-:W-:-:S06]  /*0180*/  IMAD.HI.U32 R5, R5, R9, R4 ;  /* 0x0000000905057227 */ /* 0x000fcc00078e0004 */
[----:B------:R-:W-:-:S04]  /*0190*/  IMAD.HI.U32 R5, R5, R6, RZ ;  /* 0x0000000605057227 */ /* 0x000fc800078e00ff */
[----:B------:R-:W-:-:S05]  /*01a0*/  IMAD R2, R5, R2, R6 ;  /* 0x0000000205027224 */ /* 0x000fca00078e0206 */
[----:B------:R-:W-:-:S13]  /*01b0*/  ISETP.GT.U32.AND P1, PT, R7, R2, PT ;  /* 0x000000020700720c */ /* 0x000fda0003f24070 */
[----:B------:R-:W-:Y:S01]  /*01c0*/  @!P1 IMAD.IADD R2, R2, 0x1, -R7 ;  /* 0x0000000102029824 */ /* 0x000fe200078e0a07 */
[----:B------:R-:W-:Y:S02]  /*01d0*/  @!P1 IADD3 R5, R5, 0x1, RZ ;  /* 0x0000000105059810 */ /* 0x000fe40007ffe0ff */
[----:B------:R-:W-:Y:S02]  /*01e0*/  ISETP.NE.AND P1, PT, R0, RZ, PT ;  /* 0x000000ff0000720c */ /* 0x000fe40003f25270 */
[----:B------:R-:W-:Y:S02]  /*01f0*/  ISETP.GE.U32.AND P0, PT, R2, R7, PT ;  /* 0x000000070200720c */ /* 0x000fe40003f06070 */
[----:B------:R-:W-:-:S04]  /*0200*/  LOP3.LUT R2, R3, R0, RZ, 0x3c, !PT ;  /* 0x0000000003027212 */ /* 0x000fc800078e3cff */
[----:B------:R-:W-:Y:S01]  /*0210*/  ISETP.GE.AND P2, PT, R2, RZ, PT ;  /* 0x000000ff0200720c */ /* 0x000fe20003f46270 */
[----:B------:R-:W-:-:S05]  /*0220*/  IMAD.MOV.U32 R2, RZ, RZ, c[0x0][0x178] ;  /* 0x00005e00ff027624 */ /* 0x000fca00078e00ff */
[----:B------:R-:W-:Y:S02]  /*0230*/  IADD3 R2, R2, 0x7f, RZ ;  /* 0x0000007f02027810 */ /* 0x000fe40007ffe0ff */
[----:B------:R-:W-:-:S05]  /*0240*/  @P0 IADD3 R5, R5, 0x1, RZ ;  /* 0x0000000105050810 */ /* 0x000fca0007ffe0ff */
[----:B------:R-:W-:Y:S01]  /*0250*/  IMAD.MOV.U32 R4, RZ, RZ, R5 ;  /* 0x000000ffff047224 */ /* 0x000fe200078e0005 */
[----:B------:R-:W-:-:S03]  /*0260*/  SHF.R.S32.HI R5, RZ, 0x1f, R2 ;  /* 0x0000001fff057819 */ /* 0x000fc60000011402 */
[----:B------:R-:W-:Y:S01]  /*0270*/  @!P2 IMAD.MOV R4, RZ, RZ, -R4 ;  /* 0x000000ffff04a224 */ /* 0x000fe200078e0a04 */
[----:B------:R-:W-:Y:S02]  /*0280*/  @!P1 LOP3.LUT R4, RZ, R0, RZ, 0x33, !PT ;  /* 0x00000000ff049212 */ /* 0x000fe400078e33ff */
[----:B------:R-:W-:-:S03]  /*0290*/  LEA.HI R5, R5, R2, RZ, 0x7 ;  /* 0x0000000205057211 */ /* 0x000fc600078f38ff */
[----:B------:R-:W-:Y:S02]  /*02a0*/  IMAD.SHL.U32 R2, R4, 0x8, RZ ;  /* 0x0000000804027824 */ /* 0x000fe400078e00ff */
[----:B------:R-:W-:-:S03]  /*02b0*/  IMAD.MOV R4, RZ, RZ, -R4 ;  /* 0x000000ffff047224 */ /* 0x000fc600078e0a04 */
[----:B------:R-:W-:Y:S01]  /*02c0*/  LEA.HI.SX32 R5, R5, -R2, 0x19 ;  /* 0x8000000205057211 */ /* 0x000fe200078fcaff */
[----:B------:R-:W-:-:S03]  /*02d0*/  IMAD R11, R0, R4, R3 ;  /* 0x00000004000b7224 */ /* 0x000fc600078e0203 */
[----:B------:R-:W-:Y:S02]  /*02e0*/  IMNMX R6, R5, 0x8, PT ;  /* 0x0000000805067817 */ /* 0x000fe40003800200 */
[----:B------:R-:W-:Y:S02]  /*02f0*/  IABS R4, R11 ;  /* 0x0000000b00047213 */ /* 0x000fe40000000000 */
[----:B------:R-:W-:-:S04]  /*0300*/  IABS R9, R6 ;  /* 0x0000000600097213 */ /* 0x000fc80000000000 */
[----:B------:R-:W0:Y:S08]  /*0310*/  I2F.RP R7, R9 ;  /* 0x0000000900077306 */ /* 0x000e300000209400 */
[----:B0-----:R-:W0:Y:S02]  /*0320*/  MUFU.RCP R7, R7 ;  /* 0x0000000700077308 */ /* 0x001e240000001000 */
[----:B0-----:R-:W-:-:S06]  /*0330*/  IADD3 R5, R7, 0xffffffe, RZ ;  /* 0x0ffffffe07057810 */ /* 0x001fcc0007ffe0ff */
[----:B------:R-:W0:Y:S02]  /*0340*/  F2I.FTZ.U32.TRUNC.NTZ R5, R5 ;  /* 0x0000000500057305 */ /* 0x000e24000021f000 */
[----:B0-----:R-:W-:-:S04]  /*0350*/  IMAD.MOV R8, RZ, RZ, -R5 ;  /* 0x000000ffff087224 */ /* 0x001fc800078e0a05 */
[----:B------:R-:W-:Y:S01]  /*0360*/  IMAD.MOV.U32 R0, RZ, RZ, R8 ;  /* 0x000000ffff007224 */ /* 0x000fe200078e0008 */
[----:B------:R-:W-:-:S03]  /*0370*/  IABS R8, R6 ;  /* 0x0000000600087213 */ /* 0x000fc60000000000 */
[----:B------:R-:W-:Y:S02]  /*0380*/  IMAD R3, R0, R9, RZ ;  /* 0x0000000900037224 */ /* 0x000fe400078e02ff */
[----:B------:R-:W-:Y:S02]  /*0390*/  IMAD.MOV.U32 R0, RZ, RZ, R4 ;  /* 0x000000ffff007224 */ /* 0x000fe400078e0004 */
[----:B------:R-:W-:-:S04]  /*03a0*/  IMAD.MOV.U32 R4, RZ, RZ, RZ ;  /* 0x000000ffff047224 */ /* 0x000fc800078e00ff */
[----:B------:R-:W-:-:S04]  /*03b0*/  IMAD.HI.U32 R4, R5, R3, R4 ;  /* 0x0000000305047227 */ /* 0x000fc800078e0004 */
[----:B------:R-:W-:Y:S02]  /*03c0*/  IMAD.MOV R5, RZ, RZ, -R8 ;  /* 0x000000ffff057224 */ /* 0x000fe400078e0a08 */
[----:B------:R-:W-:Y:S01]  /*03d0*/  IMAD.HI.U32 R3, R4, R0, RZ ;  /* 0x0000000004037227 */ /* 0x000fe200078e00ff */
[----:B------:R-:W-:-:S03]  /*03e0*/  SHF.R.U32.HI R4, RZ, 0x7, R12 ;  /* 0x00000007ff047819 */ /* 0x000fc6000001160c */
[----:B------:R-:W-:Y:S01]  /*03f0*/  IMAD R0, R3, R5, R0 ;  /* 0x0000000503007224 */ /* 0x000fe200078e0200 */
[----:B------:R-:W-:-:S04]  /*0400*/  SGXT.U32 R14, R4, 0x1 ;  /* 0x00000001040e781a */ /* 0x000fc80000000000 */
[----:B------:R-:W-:Y:S02]  /*0410*/  ISETP.GT.U32.AND P1, PT, R9, R0, PT ;  /* 0x000000000900720c */ /* 0x000fe40003f24070 */
[C---:B------:R-:W-:Y:S02]  /*0420*/  LOP3.LUT R4, R14.reuse, 0x6, RZ, 0xfc, !PT ;  /* 0x000000060e047812 */ /* 0x040fe400078efcff */
[C---:B------:R-:W-:Y:S02]  /*0430*/  LOP3.LUT R4, R14.reuse, 0xc, RZ, 0xfc, !PT ;  /* 0x0000000c0e047812 */ /* 0x040fe400078efcff */
[C---:B------:R-:W-:Y:S02]  /*0440*/  LOP3.LUT R4, R14.reuse, 0x12, RZ, 0xfc, !PT ;  /* 0x000000120e047812 */ /* 0x040fe400078efcff */
[C---:B------:R-:W-:Y:S02]  /*0450*/  LOP3.LUT R4, R14.reuse, 0x18, RZ, 0xfc, !PT ;  /* 0x000000180e047812 */ /* 0x040fe400078efcff */
[----:B------:R-:W-:-:S02]  /*0460*/  LOP3.LUT R4, R14, 0x1e, RZ, 0xfc, !PT ;  /* 0x0000001e0e047812 */ /* 0x000fc400078efcff */
[----:B------:R-:W-:Y:S01]  /*0470*/  LOP3.LUT R4, R14, 0x24, RZ, 0xfc, !PT ;  /* 0x000000240e047812 */ /* 0x000fe200078efcff */
[----:B------:R-:W-:Y:S01]  /*0480*/  @!P1 IMAD.IADD R0, R0, 0x1, -R9 ;  /* 0x0000000100009824 */ /* 0x000fe200078e0a09 */
[----:B------:R-:W-:Y:S02]  /*0490*/  @!P1 IADD3 R3, R3, 0x1, RZ ;  /* 0x0000000103039810 */ /* 0x000fe40007ffe0ff */
[----:B------:R-:W-:Y:S02]  /*04a0*/  ISETP.NE.AND P1, PT, R6, RZ, PT ;  /* 0x000000ff0600720c */ /* 0x000fe40003f25270 */
[----:B------:R-:W-:Y:S02]  /*04b0*/  ISETP.GE.U32.AND P0, PT, R0, R9, PT ;  /* 0x000000090000720c */ /* 0x000fe40003f06070 */
[----:B------:R-:W-:Y:S02]  /*04c0*/  LOP3.LUT R0, R11, R6, RZ, 0x3c, !PT ;  /* 0x000000060b007212 */ /* 0x000fe400078e3cff */
[----:B------:R-:W-:-:S02]  /*04d0*/  LOP3.LUT R4, R14, 0x2a, RZ, 0xfc, !PT ;  /* 0x0000002a0e047812 */ /* 0x000fc400078efcff */
[----:B------:R-:W-:Y:S01]  /*04e0*/  ISETP.GE.AND P2, PT, R0, RZ, PT ;  /* 0x000000ff0000720c */ /* 0x000fe20003f46270 */
[----:B------:R-:W-:Y:S01]  /*04f0*/  IMAD.MOV.U32 R0, RZ, RZ, 0x7f ;  /* 0x0000007fff007424 */ /* 0x000fe200078e00ff */
[C---:B------:R-:W-:Y:S02]  /*0500*/  LOP3.LUT R4, R14.reuse, 0x30, RZ, 0xfc, !PT ;  /* 0x000000300e047812 */ /* 0x040fe400078efcff */
[C---:B------:R-:W-:Y:S02]  /*0510*/  LOP3.LUT R4, R14.reuse, 0x36, RZ, 0xfc, !PT ;  /* 0x000000360e047812 */ /* 0x040fe400078efcff */
[C---:B------:R-:W-:Y:S02]  /*0520*/  LOP3.LUT R4, R14.reuse, 0x3c, RZ, 0xfc, !PT ;  /* 0x0000003c0e047812 */ /* 0x040fe400078efcff */
[----:B------:R-:W-:Y:S02]  /*0530*/  @P0 IADD3 R3, R3, 0x1, RZ ;  /* 0x0000000103030810 */ /* 0x000fe40007ffe0ff */
[----:B------:R-:W-:-:S02]  /*0540*/  LOP3.LUT R4, R14, 0x42, RZ, 0xfc, !PT ;  /* 0x000000420e047812 */ /* 0x000fc400078efcff */
[C---:B------:R-:W-:Y:S01]  /*0550*/  LOP3.LUT R4, R14.reuse, 0x48, RZ, 0xfc, !PT ;  /* 0x000000480e047812 */ /* 0x040fe200078efcff */
[----:B------:R-:W-:Y:S01]  /*0560*/  @!P2 IMAD.MOV R3, RZ, RZ, -R3 ;  /* 0x000000ffff03a224 */ /* 0x000fe200078e0a03 */
[----:B------:R-:W-:Y:S02]  /*0570*/  @!P1 LOP3.LUT R3, RZ, R6, RZ, 0x33, !PT ;  /* 0x00000006ff039212 */ /* 0x000fe400078e33ff */
[C---:B------:R-:W-:Y:S02]  /*0580*/  LOP3.LUT R4, R14.reuse, 0x4e, RZ, 0xfc, !PT ;  /* 0x0000004e0e047812 */ /* 0x040fe400078efcff */
[C---:B------:R-:W-:Y:S01]  /*0590*/  LOP3.LUT R4, R14.reuse, 0x54, RZ, 0xfc, !PT ;  /* 0x000000540e047812 */ /* 0x040fe200078efcff */
[----:B------:R-:W-:Y:S01]  /*05a0*/  IMAD.MOV R5, RZ, RZ, -R3 ;  /* 0x000000ffff057224 */ /* 0x000fe200078e0a03 */
[C---:B------:R-:W-:Y:S01]  /*05b0*/  LOP3.LUT R4, R14.reuse, 0x5a, RZ, 0xfc, !PT ;  /* 0x0000005a0e047812 */ /* 0x040fe200078efcff */
[----:B------:R-:W-:Y:S01]  /*05c0*/  IMAD.SHL.U32 R3, R3, 0x100, RZ ;  /* 0x0000010003037824 */ /* 0x000fe200078e00ff */
[----:B------:R-:W-:Y:S01]  /*05d0*/  LOP3.LUT R4, R14, 0x60, RZ, 0xfc, !PT ;  /* 0x000000600e047812 */ /* 0x000fe200078efcff */
[----:B------:R-:W-:Y:S01]  /*05e0*/  IMAD R5, R6, R5, R11 ;  /* 0x0000000506057224 */ /* 0x000fe200078e020b */
[----:B------:R-:W-:-:S02]  /*05f0*/  LOP3.LUT R6, R14, 0x2, RZ, 0xfc, !PT ;  /* 0x000000020e067812 */ /* 0x000fc400078efcff */
[----:B------:R-:W-:Y:S01]  /*0600*/  LOP3.LUT R6, R14, 0x8, RZ, 0xfc, !PT ;  /* 0x000000080e067812 */ /* 0x000fe200078efcff */
[----:B------:R-:W-:Y:S01]  /*0610*/  IMAD.IADD R2, R2, 0x1, R5 ;  /* 0x0000000102027824 */ /* 0x000fe200078e0205 */
[C---:B------:R-:W-:Y:S02]  /*0620*/  LOP3.LUT R5, R14.reuse, 0x4, RZ, 0xfc, !PT ;  /* 0x000000040e057812 */ /* 0x040fe400078efcff */
[----:B------:R-:W-:Y:S01]  /*0630*/  LOP3.LUT R6, R14, 0xe, RZ, 0xfc, !PT ;  /* 0x0000000e0e067812 */ /* 0x000fe200078efcff */
[----:B------:R-:W-:Y:S01]  /*0640*/  IMAD R2, R2, 0x80, R13 ;  /* 0x0000008002027824 */ /* 0x000fe200078e020d */
[C---:B------:R-:W-:Y:S02]  /*0650*/  LOP3.LUT R5, R14.reuse, 0xa, RZ, 0xfc, !PT ;  /* 0x0000000a0e057812 */ /* 0x040fe400078efcff */
[C---:B------:R-:W-:Y:S02]  /*0660*/  LOP3.LUT R6, R14.reuse, 0x14, RZ, 0xfc, !PT ;  /* 0x000000140e067812 */ /* 0x040fe400078efcff */
[----:B------:R-:W-:-:S02]  /*0670*/  LOP3.LUT R5, R14, 0x10, RZ, 0xfc, !PT ;  /* 0x000000100e057812 */ /* 0x000fc400078efcff */
[C---:B------:R-:W-:Y:S02]  /*0680*/  LOP3.LUT R6, R14.reuse, 0x1a, RZ, 0xfc, !PT ;  /* 0x0000001a0e067812 */ /* 0x040fe400078efcff */
[C---:B------:R-:W-:Y:S02]  /*0690*/  LOP3.LUT R5, R14.reuse, 0x16, RZ, 0xfc, !PT ;  /* 0x000000160e057812 */ /* 0x040fe400078efcff */
[C---:B------:R-:W-:Y:S02]  /*06a0*/  LOP3.LUT R6, R14.reuse, 0x20, RZ, 0xfc, !PT ;  /* 0x000000200e067812 */ /* 0x040fe400078efcff */
        /* <DEDUP_REMOVED lines=33> */
[C-C-:B------:R-:W-:Y:S02]  /*08c0*/  LOP3.LUT R6, R3.reuse, 0x2, R14.reuse, 0xfe, !PT ;  /* 0x0000000203067812 */ /* 0x140fe400078efe0e */
[C---:B------:R-:W-:Y:S02]  /*08d0*/  LOP3.LUT R4, R14.reuse, 0x72, RZ, 0xfc, !PT ;  /* 0x000000720e047812 */ /* 0x040fe400078efcff */
[C---:B------:R-:W-:Y:S01]  /*08e0*/  LOP3.LUT R5, R14.reuse, 0x7c, RZ, 0xfc, !PT ;  /* 0x0000007c0e057812 */ /* 0x040fe200078efcff */
[----:B------:R0:W-:Y:S01]  /*08f0*/  STL [R1+0x990], R6 ;  /* 0x0009900601007387 */ /* 0x0001e20000100800 */
[C---:B------:R-:W-:Y:S02]  /*0900*/  LOP3.LUT R28, R3.reuse, R14, RZ, 0xfc, !PT ;  /* 0x0000000e031c7212 */ /* 0x040fe400078efcff */
[C---:B------:R-:W-:Y:S02]  /*0910*/  LOP3.LUT R4, R14.reuse, 0x78, RZ, 0xfc, !PT ;  /* 0x000000780e047812 */ /* 0x040fe400078efcff */
[----:B------:R-:W-:Y:S01]  /*0920*/  LOP3.LUT R5, R3, 0x4, R14, 0xfe, !PT ;  /* 0x0000000403057812 */ /* 0x000fe200078efe0e */
[----:B------:R-:W-:Y:S01]  /*0930*/  STL [R1+0x370], R28 ;  /* 0x0003701c01007387 */ /* 0x000fe20000100800 */
[----:B------:R-:W-:-:S02]  /*0940*/  LOP3.LUT R4, R14, 0x7e, RZ, 0xfc, !PT ;  /* 0x0000007e0e047812 */ /* 0x000fc400078efcff */
[C-C-:B------:R-:W-:Y:S01]  /*0950*/  LOP3.LUT R4, R3.reuse, 0x6, R14.reuse, 0xfe, !PT ;  /* 0x0000000603047812 */ /* 0x140fe200078efe0e */
[----:B------:R1:W-:Y:S01]  /*0960*/  STL [R1+0x994], R5 ;  /* 0x0009940501007387 */ /* 0x0003e20000100800 */
[----:B0-----:R-:W-:Y:S02]  /*0970*/  LOP3.LUT R6, R3, 0xa, R14, 0xfe, !PT ;  /* 0x0000000a03067812 */ /* 0x001fe400078efe0e */
[----:B------:R-:W-:Y:S01]  /*0980*/  LOP3.LUT R29, R28, 0xfe, RZ, 0xfc, !PT ;  /* 0x000000fe1c1d7812 */ /* 0x000fe200078efcff */
[----:B------:R0:W-:Y:S01]  /*0990*/  STL [R1+0x998], R4 ;  /* 0x0009980401007387 */ /* 0x0001e20000100800 */
[----:B------:R-:W-:-:S04]  /*09a0*/  IADD3 R0, R0, c[0x0][0x180], RZ ;  /* 0x0000600000007a10 */ /* 0x000fc80007ffe0ff */
[----:B------:R-:W-:Y:S02]  /*09b0*/  ISETP.GT.AND P0, PT, R0, 0x7f, PT ;  /* 0x0000007f0000780c */ /* 0x000fe40003f04270 */
[C-C-:B-1----:R-:W-:Y:S02]  /*09c0*/  LOP3.LUT R5, R3.reuse, 0x8, R14.reuse, 0xfe, !PT ;  /* 0x0000000803057812 */ /* 0x142fe400078efe0e */
[----:B0-----:R-:W-:-:S03]  /*09d0*/  LOP3.LUT R4, R3, 0xc, R14, 0xfe, !PT ;  /* 0x0000000c03047812 */ /* 0x001fc600078efe0e */
[----:B------:R0:W-:Y:S04]  /*09e0*/  STL [R1+0x99c], R5 ;  /* 0x00099c0501007387 */ /* 0x0001e80000100800 */
[----:B------:R1:W-:Y:S04]  /*09f0*/  STL [R1+0x9a0], R6 ;  /* 0x0009a00601007387 */ /* 0x0003e80000100800 */
[----:B------:R2:W-:Y:S01]  /*0a00*/  STL [R1+0x9a4], R4 ;  /* 0x0009a40401007387 */ /* 0x0005e20000100800 */
[C-C-:B0-----:R-:W-:Y:S02]  /*0a10*/  LOP3.LUT R5, R3.reuse, 0xe, R14.reuse, 0xfe, !PT ;  /* 0x0000000e03057812 */ /* 0x141fe400078efe0e */
[----:B-1----:R-:W-:-:S03]  /*0a20*/  LOP3.LUT R6, R3, 0x10, R14, 0xfe, !PT ;  /* 0x0000001003067812 */ /* 0x002fc600078efe0e */
[----:B------:R0:W-:Y:S01]  /*0a30*/  STL [R1+0x9a8], R5 ;  /* 0x0009a80501007387 */ /* 0x0001e20000100800 */
[----:B--2---:R-:W-:-:S03]  /*0a40*/  LOP3.LUT R4, R3, 0x12, R14, 0xfe, !PT ;  /* 0x0000001203047812 */ /* 0x004fc600078efe0e */
        /* <DEDUP_REMOVED lines=108> */
[----:B------:R-:W-:Y:S01]  /*1110*/  STL [R1+0xa88], R6 ;  /* 0x000a880601007387 */ /* 0x000fe20000100800 */
[----:B------:R-:W-:-:S03]  /*1120*/  LOP3.LUT R3, R28, 0x82, RZ, 0xfc, !PT ;  /* 0x000000821c037812 */ /* 0x000fc600078efcff */
[----:B------:R1:W-:Y:S01]  /*1130*/  STL [R1+0xa84], R4 ;  /* 0x000a840401007387 */ /* 0x0003e20000100800 */
[----:B0-----:R-:W-:-:S05]  /*1140*/  LOP3.LUT R5, R28, 0x80, RZ, 0xfc, !PT ;  /* 0x000000801c057812 */ /* 0x001fca00078efcff */
[----:B------:R0:W-:Y:S01]  /*1150*/  STL [R1+0xa8c], R5 ;  /* 0x000a8c0501007387 */ /* 0x0001e20000100800 */
[----:B-1----:R-:W-:-:S03]  /*1160*/  LOP3.LUT R4, R28, 0x84, RZ, 0xfc, !PT ;  /* 0x000000841c047812 */ /* 0x002fc600078efcff */
[----:B------:R1:W-:Y:S04]  /*1170*/  STL [R1+0xa90], R3 ;  /* 0x000a900301007387 */ /* 0x0003e80000100800 */
[----:B------:R2:W-:Y:S01]  /*1180*/  STL [R1+0xa94], R4 ;  /* 0x000a940401007387 */ /* 0x0005e20000100800 */
[C---:B0-----:R-:W-:Y:S02]  /*1190*/  LOP3.LUT R5, R28.reuse, 0x86, RZ, 0xfc, !PT ;  /* 0x000000861c057812 */ /* 0x041fe400078efcff */
[----:B-1----:R-:W-:-:S03]  /*11a0*/  LOP3.LUT R3, R28, 0x88, RZ, 0xfc, !PT ;  /* 0x000000881c037812 */ /* 0x002fc600078efcff */
[----:B------:R0:W-:Y:S01]  /*11b0*/  STL [R1+0xa9c], R5 ;  /* 0x000a9c0501007387 */ /* 0x0001e20000100800 */
[----:B--2---:R-:W-:-:S03]  /*11c0*/  LOP3.LUT R4, R28, 0x8a, RZ, 0xfc, !PT ;  /* 0x0000008a1c047812 */ /* 0x004fc600078efcff */
        /* <DEDUP_REMOVED lines=113> */
[----:B--2---:R-:W-:-:S05]  /*18e0*/  LOP3.LUT R4, R28, 0xfc, RZ, 0xfc, !PT ;  /* 0x000000fc1c047812 */ /* 0x004fca00078efcff */
[----:B------:R0:W-:Y:S04]  /*18f0*/  STL [R1+0xb88], R4 ;  /* 0x000b880401007387 */ /* 0x0001e80000100800 */
[----:B------:R0:W-:Y:S04]  /*1900*/  STL [R1+0xb84], R3 ;  /* 0x000b840301007387 */ /* 0x0001e80000100800 */
[----:B------:R0:W-:Y:S04]  /*1910*/  STL [R1+0xb78], R29 ;  /* 0x000b781d01007387 */ /* 0x0001e80000100800 */
[----:B------:R0:W-:Y:S01]  /*1920*/  STL [R1+0x98c], R2 ;  /* 0x00098c0201007387 */ /* 0x0001e20000100800 */
[----:B------:R-:W-:Y:S05]  /*1930*/  @P0 BRA `(.L_x_0) ;  /* 0x0000037000000947 */ /* 0x000fea0003800000 */
[----:B------:R-:W-:Y:S01]  /*1940*/  IMAD.SHL.U32 R0, R12, 0x80, RZ ;  /* 0x000000800c007824 */ /* 0x000fe200078e00ff */
[----:B------:R-:W-:Y:S01]  /*1950*/  CS2R R24, SRZ ;  /* 0x0000000000187805 */ /* 0x000fe2000001ff00 */
[----:B------:R-:W-:Y:S01]  /*1960*/  CS2R R26, SRZ ;  /* 0x00000000001a7805 */ /* 0x000fe2000001ff00 */
[----:B------:R-:W-:Y:S01]  /*1970*/  CS2R R20, SRZ ;  /* 0x0000000000147805 */ /* 0x000fe2000001ff00 */
[----:B------:R-:W-:Y:S01]  /*1980*/  CS2R R22, SRZ ;  /* 0x0000000000167805 */ /* 0x000fe2000001ff00 */
[----:B------:R1:W-:Y:S01]  /*1990*/  STL [R1+0x988], R0 ;  /* 0x0009880001007387 */ /* 0x0003e20000100800 */
[----:B------:R-:W-:Y:S01]  /*19a0*/  CS2R R16, SRZ ;  /* 0x0000000000107805 */ /* 0x000fe2000001ff00 */
[----:B------:R-:W-:Y:S01]  /*19b0*/  CS2R R18, SRZ ;  /* 0x0000000000127805 */ /* 0x000fe2000001ff00 */
[----:B------:R-:W-:Y:S01]  /*19c0*/  CS2R R12, SRZ ;  /* 0x00000000000c7805 */ /* 0x000fe2000001ff00 */
[----:B------:R1:W-:Y:S01]  /*19d0*/  STL [R1], RZ ;  /* 0x000000ff01007387 */ /* 0x0003e20000100800 */
[----:B------:R-:W-:Y:S01]  /*19e0*/  CS2R R14, SRZ ;  /* 0x00000000000e7805 */ /* 0x000fe2000001ff00 */
[----:B------:R-:W-:Y:S01]  /*19f0*/  CS2R R8, SRZ ;  /* 0x0000000000087805 */ /* 0x000fe2000001ff00 */
[----:B------:R-:W-:Y:S01]  /*1a00*/  CS2R R10, SRZ ;  /* 0x00000000000a7805 */ /* 0x000fe2000001ff00 */
[----:B------:R1:W-:Y:S01]  /*1a10*/  STL [R1+0x4], RZ ;  /* 0x000004ff01007387 */ /* 0x0003e20000100800 */
[----:B0-----:R-:W-:Y:S01]  /*1a20*/  CS2R R4, SRZ ;  /* 0x0000000000047805 */ /* 0x001fe2000001ff00 */
[----:B------:R-:W-:-:S02]  /*1a30*/  CS2R R6, SRZ ;  /* 0x0000000000067805 */ /* 0x000fc4000001ff00 */
[----:B------:R1:W-:Y:S04]  /*1a40*/  STL [R1+0x8], RZ ;  /* 0x000008ff01007387 */ /* 0x0003e80000100800 */
        /* <DEDUP_REMOVED lines=36> */
[----:B------:R1:W-:Y:S01]  /*1c90*/  STL [R1+0x9c], RZ ;  /* 0x00009cff01007387 */ /* 0x0003e20000100800 */
[----:B------:R-:W-:Y:S05]  /*1ca0*/  BRA `(.L_x_1) ;  /* 0x0002ebf000007947 */ /* 0x000fea0003800000 */
.L_x_0:
[----:B------:R-:W2:Y:S04]  /*1cb0*/  LDL R20, [R1+0xb88] ;  /* 0x000b880001147983 */ /* 0x000ea80000100800 */
[----:B------:R-:W3:Y:S04]  /*1cc0*/  LDL R9, [R1+0xb74] ;  /* 0x000b740001097983 */ /* 0x000ee80000100800 */
[----:B------:R-:W4:Y:S04]  /*1cd0*/  LDL R22, [R1+0xb80] ;  /* 0x000b800001167983 */ /* 0x000f280000100800 */
[----:B------:R-:W5:Y:S04]  /*1ce0*/  LDL R23, [R1+0xb7c] ;  /* 0x000b7c0001177983 */ /* 0x000f680000100800 */
[----:B------:R-:W5:Y:S04]  /*1cf0*/  LDL R19, [R1+0xb6c] ;  /* 0x000b6c0001137983 */ /* 0x000f680000100800 */
[----:B------:R-:W5:Y:S04]  /*1d00*/  LDL R14, [R1+0xb58] ;  /* 0x000b5800010e7983 */ /* 0x000f680000100800 */
[----:B------:R-:W5:Y:S04]  /*1d10*/  LDL R8, [R1+0xb50] ;  /* 0x000b500001087983 */ /* 0x000f680000100800 */
[----:B------:R-:W5:Y:S04]  /*1d20*/  LDL R10, [R1+0xb68] ;  /* 0x000b6800010a7983 */ /* 0x000f680000100800 */
[----:B------:R-:W5:Y:S04]  /*1d30*/  LDL R21, [R1+0xb70] ;  /* 0x000b700001157983 */ /* 0x000f680000100800 */
[----:B------:R-:W5:Y:S04]  /*1d40*/  LDL R16, [R1+0xb64] ;  /* 0x000b640001107983 */ /* 0x000f680000100800 */
[----:B------:R-:W5:Y:S04]  /*1d50*/  LDL R17, [R1+0xb60] ;  /* 0x000b600001117983 */ /* 0x000f680000100800 */
[----:B------:R-:W5:Y:S01]  /*1d60*/  LDL R11, [R1+0xb54] ;  /* 0x000b5400010b7983 */ /* 0x000f620000100800 */
[----:B------:R-:W-:Y:S01]  /*1d70*/  IMAD.MOV.U32 R7, RZ, RZ, R29 ;  /* 0x000000ffff077224 */ /* 0x000fe200078e001d */
[----:B0-----:R-:W-:Y:S01]  /*1d80*/  IABS R29, c[0x0][0x17c] ;  /* 0x00005f00001d7a13 */ /* 0x001fe20000000000 */
[----:B------:R-:W-:Y:S01]  /*1d90*/  IMAD.MOV.U32 R24, RZ, RZ, R28 ;  /* 0x000000ffff187224 */ /* 0x000fe200078e001c */
[----:B------:R-:W-:Y:S01]  /*1da0*/  IABS R28, c[0x0][0x178] ;  /* 0x00005e00001c7a13 */ /* 0x000fe20000000000 */
[----:B------:R-:W-:Y:S01]  /*1db0*/  IMAD.MOV.U32 R27, RZ, RZ, R3 ;  /* 0x000000ffff1b7224 */ /* 0x000fe200078e0003 */
[----:B------:R-:W5:Y:S01]  /*1dc0*/  LDL R13, [R1+0xb44] ;  /* 0x000b4400010d7983 */ /* 0x000f620000100800 */
[----:B------:R-:W0:Y:S01]  /*1dd0*/  I2F.RP R3, R29 ;  /* 0x0000001d00037306 */ /* 0x000e220000209400 */
[----:B------:R-:W-:Y:S01]  /*1de0*/  IMAD.MOV.U32 R26, RZ, RZ, R2 ;  /* 0x000000ffff1a7224 */ /* 0x000fe200078e0002 */
[----:B------:R-:W-:Y:S01]  /*1df0*/  SHF.R.S32.HI R6, RZ, 0x1f, R0 ;  /* 0x0000001fff067819 */ /* 0x000fe20000011400 */
[----:B------:R-:W5:Y:S01]  /*1e00*/  LDL R15, [R1+0xb48] ;  /* 0x000b4800010f7983 */ /* 0x000f620000100800 */
[----:B------:R-:W-:-:S03]  /*1e10*/  ULDC.64 UR6, c[0x0][0x188] ;  /* 0x0000620000067ab9 */ /* 0x000fc60000000a00 */
[----:B------:R-:W5:Y:S01]  /*1e20*/  LDL R12, [R1+0xb4c] ;  /* 0x000b4c00010c7983 */ /* 0x000f620000100800 */
[----:B------:R-:W1:Y:S03]  /*1e30*/  I2F.RP R2, R28 ;  /* 0x0000001c00027306 */ /* 0x000e660000209400 */
[----:B------:R-:W5:Y:S05]  /*1e40*/  LDL R18, [R1+0xb5c] ;  /* 0x000b5c0001127983 */ /* 0x000f6a0000100800 */
[----:B0-----:R-:W0:Y:S08]  /*1e50*/  MUFU.RCP R3, R3 ;  /* 0x0000000300037308 */ /* 0x001e300000001000 */
[----:B-1----:R-:W1:Y:S01]  /*1e60*/  MUFU.RCP R2, R2 ;  /* 0x0000000200027308 */ /* 0x002e620000001000 */
[----:B0-----:R-:W-:-:S07]  /*1e70*/  IADD3 R3, R3, 0xffffffe, RZ ;  /* 0x0ffffffe03037810 */ /* 0x001fce0007ffe0ff */
[----:B------:R-:W0:Y:S01]  /*1e80*/  F2I.FTZ.U32.TRUNC.NTZ R5, R3 ;  /* 0x0000000300057305 */ /* 0x000e22000021f000 */
[----:B-1----:R-:W-:-:S07]  /*1e90*/  IADD3 R2, R2, 0xffffffe, RZ ;  /* 0x0ffffffe02027810 */ /* 0x002fce0007ffe0ff */
[----:B------:R0:W1:Y:S01]  /*1ea0*/  F2I.FTZ.U32.TRUNC.NTZ R3, R2 ;  /* 0x0000000200037305 */ /* 0x000062000021f000 */
[----:B------:R-:W-:Y:S01]  /*1eb0*/  LEA.HI R0, R6, R0, RZ, 0x7 ;  /* 0x0000000006007211 */ /* 0x000fe200078f38ff */
[----:B0-----:R-:W-:Y:S02]  /*1ec0*/  IMAD.MOV R2, RZ, RZ, -R5 ;  /* 0x000000ffff027224 */ /* 0x001fe400078e0a05 */
[----:B-1----:R-:W-:Y:S02]  /*1ed0*/  IMAD.MOV R4, RZ, RZ, -R3 ;  /* 0x000000ffff047224 */ /* 0x002fe400078e0a03 */
[----:B------:R-:W-:Y:S02]  /*1ee0*/  IMAD R2, R2, R29, RZ ;  /* 0x0000001d02027224 */ /* 0x000fe400078e02ff */
[----:B------:R-:W-:Y:S02]  /*1ef0*/  IMAD R6, R4, R28, RZ ;  /* 0x0000001c04067224 */ /* 0x000fe400078e02ff */
[----:B------:R-:W-:Y:S01]  /*1f00*/  IMAD.MOV.U32 R4, RZ, RZ, RZ ;  /* 0x000000ffff047224 */ /* 0x000fe200078e00ff */
[----:B------:R0:W-:Y:S03]  /*1f10*/  STL [R1+0x240], R0 ;  /* 0x0002400001007387 */ /* 0x0001e60000100800 */
[----:B0-----:R-:W-:-:S04]  /*1f20*/  IMAD.HI.U32 R0, R5, R2, R4 ;  /* 0x0000000205007227 */ /* 0x001fc800078e0004 */
[----:B------:R-:W-:-:S04]  /*1f30*/  IMAD.MOV.U32 R2, RZ, RZ, RZ ;  /* 0x000000ffff027224 */ /* 0x000fc800078e00ff */
[----:B------:R-:W-:Y:S01]  /*1f40*/  IMAD.HI.U32 R5, R3, R6, R2 ;  /* 0x0000000603057227 */ /* 0x000fe200078e0002 */
[----:B------:R-:W-:-:S03]  /*1f50*/  IABS R3, R26 ;  /* 0x0000001a00037213 */ /* 0x000fc60000000000 */
[----:B------:R-:W-:Y:S01]  /*1f60*/  IMAD.MOV.U32 R26, RZ, RZ, R27 ;  /* 0x000000ffff1a7224 */ /* 0x000fe200078e001b */
[----:B------:R-:W-:Y:S01]  /*1f70*/  IABS R2, R24 ;  /* 0x0000001800027213 */ /* 0x000fe20000000000 */
[----:B------:R-:W-:Y:S01]  /*1f80*/  IMAD.HI.U32 R5, R5, R3, RZ ;  /* 0x0000000305057227 */ /* 0x000fe200078e00ff */
[----:B------:R-:W-:-:S03]  /*1f90*/  IABS R7, R7 ;  /* 0x0000000700077213 */ /* 0x000fc60000000000 */
[----:B------:R-:W-:-:S04]  /*1fa0*/  IMAD.HI.U32 R6, R0, R2, RZ ;  /* 0x0000000200067227 */ /* 0x000fc800078e00ff */
[----:B------:R-:W-:Y:S02]  /*1fb0*/  IMAD.MOV R5, RZ, RZ, -R5 ;  /* 0x000000ffff057224 */ /* 0x000fe400078e0a05 */
[----:B------:R-:W-:Y:S02]  /*1fc0*/  IMAD.MOV R6, RZ, RZ, -R6 ;  /* 0x000000ffff067224 */ /* 0x000fe400078e0a06 */
[----:B------:R-:W-:Y:S02]  /*1fd0*/  IMAD R3, R28, R5, R3 ;  /* 0x000000051c037224 */ /* 0x000fe400078e0203 */
[----:B------:R-:W-:Y:S02]  /*1fe0*/  IMAD R2, R29, R6, R2 ;  /* 0x000000061d027224 */ /* 0x000fe400078e0202 */
[----:B--2---:R-:W-:Y:S02]  /*1ff0*/  IMAD.MOV.U32 R25, RZ, RZ, R20 ;  /* 0x000000ffff197224 */ /* 0x004fe400078e0014 */
[----:B---3--:R-:W-:-:S02]  /*2000*/  IMAD.MOV.U32 R20, RZ, RZ, R9 ;  /* 0x000000ffff147224 */ /* 0x008fc400078e0009 */
[----:B------:R-:W0:Y:S01]  /*2010*/  S2R R9, SR_TID.X ;  /* 0x0000000000097919 */ /* 0x000e220000002100 */
[----:B----4-:R-:W-:Y:S02]  /*2020*/  IMAD.MOV.U32 R27, RZ, RZ, R22 ;  /* 0x000000ffff1b7224 */ /* 0x010fe400078e0016 */
[----:B-----5:R-:W-:Y:S02]  /*2030*/  IMAD.MOV.U32 R22, RZ, RZ, R23 ;  /* 0x000000ffff167224 */ /* 0x020fe400078e0017 */
[----:B------:R-:W-:Y:S02]  /*2040*/  IMAD.MOV.U32 R23, RZ, RZ, R19 ;  /* 0x000000ffff177224 */ /* 0x000fe400078e0013 */
[----:B------:R-:W-:Y:S02]  /*2050*/  IMAD.MOV.U32 R19, RZ, RZ, R14 ;  /* 0x000000ffff137224 */ /* 0x000fe400078e000e */
[----:B------:R-:W-:Y:S01]  /*2060*/  IMAD.MOV.U32 R14, RZ, RZ, R8 ;  /* 0x000000ffff0e7224 */ /* 0x000fe200078e0008 */
[C---:B0-----:R-:W-:Y:S01]  /*2070*/  LOP3.LUT R4, R9.reuse, 0x7, RZ, 0xc0, !PT ;  /* 0x0000000709047812 */ /* 0x041fe200078ec0ff */
[----:B------:R-:W-:-:S04]  /*2080*/  IMAD.SHL.U32 R24, R9, 0x2, RZ ;  /* 0x0000000209187824 */ /* 0x000fc800078e00ff */
[----:B------:R-:W-:Y:S02]  /*2090*/  IMAD.SHL.U32 R8, R4, 0x10, RZ ;  /* 0x0000001004087824 */ /* 0x000fe400078e00ff */
[----:B------:R-:W-:-:S03]  /*20a0*/  IMAD.SHL.U32 R9, R9, 0x40, RZ ;  /* 0x0000004009097824 */ /* 0x000fc600078e00ff */
[----:B------:R-:W-:Y:S02]  /*20b0*/  LOP3.LUT R8, R8, 0x30, R24, 0x78, !PT ;  /* 0x0000003008087812 */ /* 0x000fe400078e7818 */
[----:B------:R-:W-:Y:S02]  /*20c0*/  IABS R4, R25 ;  /* 0x0000001900047213 */ /* 0x000fe40000000000 */
[----:B------:R-:W-:Y:S01]  /*20d0*/  LOP3.LUT R8, R8, 0x1800, R9, 0xf8, !PT ;  /* 0x0000180008087812 */ /* 0x000fe200078ef809 */
[----:B------:R-:W-:Y:S01]  /*20e0*/  IMAD.HI.U32 R9, R0, R7, RZ ;  /* 0x0000000700097227 */ /* 0x000fe200078e00ff */
[----:B------:R-:W-:-:S03]  /*20f0*/  IABS R6, R27 ;  /* 0x0000001b00067213 */ /* 0x000fc60000000000 */
[----:B------:R-:W-:Y:S01]  /*2100*/  IMAD.HI.U32 R5, R0, R4, RZ ;  /* 0x0000000400057227 */ /* 0x000fe200078e00ff */
[----:B------:R0:W-:Y:S03]  /*2110*/  STL [R1+0x190], R8 ;  /* 0x0001900801007387 */ /* 0x0001e60000100800 */
[----:B------:R-:W-:Y:S01]  /*2120*/  IMAD.MOV R9, RZ, RZ, -R9 ;  /* 0x000000ffff097224 */ /* 0x000fe200078e0a09 */
[----:B------:R1:W-:Y:S01]  /*2130*/  STL [R1+0x70], R3 ;  /* 0x0000700301007387 */ /* 0x0003e20000100800 */
[----:B------:R-:W-:Y:S01]  /*2140*/  IMAD.MOV R5, RZ, RZ, -R5 ;  /* 0x000000ffff057224 */ /* 0x000fe200078e0a05 */
[----:B0-----:R-:W-:Y:S01]  /*2150*/  IABS R8, R26 ;  /* 0x0000001a00087213 */ /* 0x001fe20000000000 */
[----:B------:R-:W-:Y:S01]  /*2160*/  IMAD R7, R29, R9, R7 ;  /* 0x000000091d077224 */ /* 0x000fe200078e0207 */
[----:B-1----:R-:W-:Y:S01]  /*2170*/  IABS R3, R22 ;  /* 0x0000001600037213 */ /* 0x002fe20000000000 */
[----:B------:R-:W-:-:S02]  /*2180*/  IMAD.MOV.U32 R22, RZ, RZ, R23 ;  /* 0x000000ffff167224 */ /* 0x000fc400078e0017 */
[----:B------:R-:W-:Y:S02]  /*2190*/  IMAD.MOV.U32 R23, RZ, RZ, R10 ;  /* 0x000000ffff177224 */ /* 0x000fe400078e000a */
[----:B------:R-:W-:-:S04]  /*21a0*/  IMAD.HI.U32 R10, R0, R8, RZ ;  /* 0x00000008000a7227 */ /* 0x000fc800078e00ff */
[----:B------:R-:W-:Y:S02]  /*21b0*/  IMAD R4, R29, R5, R4 ;  /* 0x000000051d047224 */ /* 0x000fe400078e0204 */
[C---:B------:R-:W-:Y:S01]  /*21c0*/  IMAD.HI.U32 R9, R0.reuse, R6, RZ ;  /* 0x0000000600097227 */ /* 0x040fe200078e00ff */
[----:B------:R0:W-:Y:S03]  /*21d0*/  STL [R1+0x6c], R7 ;  /* 0x00006c0701007387 */ /* 0x0001e60000100800 */
[----:B------:R-:W-:Y:S01]  /*21e0*/  IMAD.HI.U32 R5, R0, R3, RZ ;  /* 0x0000000300057227 */ /* 0x000fe200078e00ff */
[----:B------:R1:W-:Y:S03]  /*21f0*/  STL [R1+0x68], R4 ;  /* 0x0000680401007387 */ /* 0x0003e60000100800 */
[----:B------:R-:W-:-:S02]  /*2200*/  IMAD.MOV R10, RZ, RZ, -R10 ;  /* 0x000000ffff0a7224 */ /* 0x000fc400078e0a0a */
[----:B------:R-:W-:Y:S01]  /*2210*/  IMAD.MOV R9, RZ, RZ, -R9 ;  /* 0x000000ffff097224 */ /* 0x000fe200078e0a09 */
[----:B0-----:R-:W-:Y:S01]  /*2220*/  IABS R7, R20 ;  /* 0x0000001400077213 */ /* 0x001fe20000000000 */
[----:B------:R-:W-:Y:S02]  /*2230*/  IMAD.MOV R5, RZ, RZ, -R5 ;  /* 0x000000ffff057224 */ /* 0x000fe400078e0a05 */
[C---:B------:R-:W-:Y:S01]  /*2240*/  IMAD R10, R29.reuse, R10, R8 ;  /* 0x0000000a1d0a7224 */ /* 0x040fe200078e0208 */
[----:B-1----:R-:W-:Y:S01]  /*2250*/  IABS R4, R21 ;  /* 0x0000001500047213 */ /* 0x002fe20000000000 */
[C---:B------:R-:W-:Y:S02]  /*2260*/  IMAD R6, R29.reuse, R9, R6 ;  /* 0x000000091d067224 */ /* 0x040fe400078e0206 */
[----:B------:R-:W-:Y:S02]  /*2270*/  IMAD R3, R29, R5, R3 ;  /* 0x000000051d037224 */ /* 0x000fe400078e0203 */
[----:B------:R-:W-:Y:S01]  /*2280*/  IMAD.HI.U32 R8, R0, R7, RZ ;  /* 0x0000000700087227 */ /* 0x000fe200078e00ff */
[----:B------:R-:W-:Y:S01]  /*2290*/  STL [R1+0x64], R10 ;  /* 0x0000640a01007387 */ /* 0x000fe20000100800 */
[----:B------:R-:W-:-:S02]  /*22a0*/  IABS R9, R22 ;  /* 0x0000001600097213 */ /* 0x000fc40000000000 */
[C---:B------:R-:W-:Y:S01]  /*22b0*/  IMAD.HI.U32 R5, R0.reuse, R4, RZ ;  /* 0x0000000400057227 */ /* 0x040fe200078e00ff */
[----:B------:R0:W-:Y:S03]  /*22c0*/  STL [R1+0x60], R6 ;  /* 0x0000600601007387 */ /* 0x0001e60000100800 */
[----:B------:R-:W-:Y:S01]  /*22d0*/  IMAD.MOV R8, RZ, RZ, -R8 ;  /* 0x000000ffff087224 */ /* 0x000fe200078e0a08 */
[----:B------:R1:W-:Y:S01]  /*22e0*/  STL [R1+0x5c], R3 ;  /* 0x00005c0301007387 */ /* 0x0003e20000100800 */
[----:B------:R-:W-:Y:S01]  /*22f0*/  IMAD.MOV R5, RZ, RZ, -R5 ;  /* 0x000000ffff057224 */ /* 0x000fe200078e0a05 */
[----:B0-----:R-:W-:Y:S01]  /*2300*/  IABS R6, R23 ;  /* 0x0000001700067213 */ /* 0x001fe20000000000 */
[----:B------:R-:W-:Y:S01]  /*2310*/  IMAD R7, R29, R8, R7 ;  /* 0x000000081d077224 */ /* 0x000fe200078e0207 */
[----:B-1----:R-:W-:Y:S01]  /*2320*/  IABS R3, R16 ;  /* 0x0000001000037213 */ /* 0x002fe20000000000 */
[----:B------:R-:W-:-:S04]  /*2330*/  IMAD.HI.U32 R10, R0, R9, RZ ;  /* 0x00000009000a7227 */ /* 0x000fc800078e00ff */
[----:B------:R-:W-:Y:S02]  /*2340*/  IMAD R4, R29, R5, R4 ;  /* 0x000000051d047224 */ /* 0x000fe400078e0204 */
[----:B------:R-:W-:-:S04]  /*2350*/  IMAD.HI.U32 R8, R0, R6, RZ ;  /* 0x0000000600087227 */ /* 0x000fc800078e00ff */
[----:B------:R-:W-:-:S04]  /*2360*/  IMAD.HI.U32 R5, R0, R3, RZ ;  /* 0x0000000300057227 */ /* 0x000fc800078e00ff */
[----:B------:R-:W-:Y:S02]  /*2370*/  IMAD.MOV R10, RZ, RZ, -R10 ;  /* 0x000000ffff0a7224 */ /* 0x000fe400078e0a0a */
[----:B------:R-:W-:Y:S02]  /*2380*/  IMAD.MOV R8, RZ, RZ, -R8 ;  /* 0x000000ffff087224 */ /* 0x000fe400078e0a08 */
[----:B------:R-:W-:Y:S02]  /*2390*/  IMAD.MOV R5, RZ, RZ, -R5 ;  /* 0x000000ffff057224 */ /* 0x000fe400078e0a05 */
[C---:B------:R-:W-:Y:S02]  /*23a0*/  IMAD R10, R29.reuse, R10, R9 ;  /* 0x0000000a1d0a7224 */ /* 0x040fe400078e0209 */
[C---:B------:R-:W-:Y:S01]  /*23b0*/  IMAD R6, R29.reuse, R8, R6 ;  /* 0x000000081d067224 */ /* 0x040fe200078e0206 */
[----:B------:R0:W-:Y:S01]  /*23c0*/  STL [R1+0x58], R7 ;  /* 0x0000580701007387 */ /* 0x0001e20000100800 */
[----:B------:R-:W-:-:S03]  /*23d0*/  IMAD R3, R29, R5, R3 ;  /* 0x000000051d037224 */ /* 0x000fc600078e0203 */
[----:B------:R-:W-:Y:S01]  /*23e0*/  STL [R1+0x54], R4 ;  /* 0x0000540401007387 */ /* 0x000fe20000100800 */
[----:B------:R-:W-:-:S03]  /*23f0*/  IABS R8, R11 ;  /* 0x0000000b00087213 */ /* 0x000fc60000000000 */
[----:B------:R-:W-:Y:S01]  /*2400*/  STL [R1+0x50], R10 ;  /* 0x0000500a01007387 */ /* 0x000fe20000100800 */
[----:B0-----:R-:W-:-:S03]  /*2410*/  IABS R7, R17 ;  /* 0x0000001100077213 */ /* 0x001fc60000000000 */
[----:B------:R0:W-:Y:S04]  /*2420*/  STL [R1+0x4c], R6 ;  /* 0x00004c0601007387 */ /* 0x0001e80000100800 */
[----:B------:R1:W-:Y:S01]  /*2430*/  STL [R1+0x48], R3 ;  /* 0x0000480301007387 */ /* 0x0003e20000100800 */
[----:B------:R-:W-:-:S03]  /*2440*/  IMAD.HI.U32 R9, R0, R7, RZ ;  /* 0x0000000700097227 */ /* 0x000fc600078e00ff */
[----:B------:R-:W2:Y:S01]  /*2450*/  LDL R11, [R1+0xb40] ;  /* 0x000b4000010b7983 */ /* 0x000ea20000100800 */
[----:B------:R-:W-:Y:S01]  /*2460*/  IMAD.MOV R9, RZ, RZ, -R9 ;  /* 0x000000ffff097224 */ /* 0x000fe200078e0a09 */
[----:B0-----:R-:W-:Y:S02]  /*2470*/  IABS R6, R19 ;  /* 0x0000001300067213 */ /* 0x001fe40000000000 */
[----:B------:R-:W3:Y:S01]  /*2480*/  LDL R19, [R1+0xb3c] ;  /* 0x000b3c0001137983 */ /* 0x000ee20000100800 */
[----:B------:R-:W-:Y:S01]  /*2490*/  IMAD R7, R29, R9, R7 ;  /* 0x000000091d077224 */ /* 0x000fe200078e0207 */
[----:B-1----:R-:W-:-:S04]  /*24a0*/  IABS R3, R14 ;  /* 0x0000000e00037213 */ /* 0x002fc80000000000 */
[----:B------:R0:W-:Y:S04]  /*24b0*/  STL [R1+0x44], R7 ;  /* 0x0000440701007387 */ /* 0x0001e80000100800 */
[----:B------:R-:W4:Y:S01]  /*24c0*/  LDL R14, [R1+0xb38] ;  /* 0x000b3800010e7983 */ /* 0x000f220000100800 */
[----:B------:R-:W-:-:S05]  /*24d0*/  IABS R4, R18 ;  /* 0x0000001200047213 */ /* 0x000fca0000000000 */
[----:B------:R-:W-:-:S04]  /*24e0*/  IMAD.HI.U32 R5, R0, R4, RZ ;  /* 0x0000000400057227 */ /* 0x000fc800078e00ff */
[----:B------:R-:W-:-:S04]  /*24f0*/  IMAD.MOV R5, RZ, RZ, -R5 ;  /* 0x000000ffff057224 */ /* 0x000fc800078e0a05 */
[----:B------:R-:W-:Y:S01]  /*2500*/  IMAD R4, R29, R5, R4 ;  /* 0x000000051d047224 */ /* 0x000fe200078e0204 */
[----:B0-----:R-:W-:Y:S01]  /*2510*/  IABS R7, R12 ;  /* 0x0000000c00077213 */ /* 0x001fe20000000000 */
[----:B------:R-:W-:-:S03]  /*2520*/  IMAD.HI.U32 R10, R0, R8, RZ ;  /* 0x00000008000a7227 */ /* 0x000fc600078e00ff */
[----:B------:R0:W-:Y:S01]  /*2530*/  STL [R1+0x40], R4 ;  /* 0x0000400401007387 */ /* 0x0001e20000100800 */
[----:B------:R-:W-:-:S03]  /*2540*/  IMAD.HI.U32 R9, R0, R6, RZ ;  /* 0x0000000600097227 */ /* 0x000fc600078e00ff */
[----:B------:R-:W5:Y:S01]  /*2550*/  LDL R12, [R1+0xb34] ;  /* 0x000b3400010c7983 */ /* 0x000f620000100800 */
[----:B------:R-:W-:-:S04]  /*2560*/  IMAD.HI.U32 R5, R0, R3, RZ ;  /* 0x0000000300057227 */ /* 0x000fc800078e00ff */
[----:B------:R-:W-:Y:S02]  /*2570*/  IMAD.MOV R10, RZ, RZ, -R10 ;  /* 0x000000ffff0a7224 */ /* 0x000fe400078e0a0a */
[----:B------:R-:W-:Y:S02]  /*2580*/  IMAD.MOV R9, RZ, RZ, -R9 ;  /* 0x000000ffff097224 */ /* 0x000fe400078e0a09 */
[----:B------:R-:W-:Y:S02]  /*2590*/  IMAD.MOV R5, RZ, RZ, -R5 ;  /* 0x000000ffff057224 */ /* 0x000fe400078e0a05 */
[C---:B------:R-:W-:Y:S02]  /*25a0*/  IMAD R10, R29.reuse, R10, R8 ;  /* 0x0000000a1d0a7224 */ /* 0x040fe400078e0208 */
[C---:B------:R-:W-:Y:S02]  /*25b0*/  IMAD R6, R29.reuse, R9, R6 ;  /* 0x000000091d067224 */ /* 0x040fe400078e0206 */
[----:B------:R-:W-:Y:S01]  /*25c0*/  IMAD R3, R29, R5, R3 ;  /* 0x000000051d037224 */ /* 0x000fe200078e0203 */
[----:B0-----:R-:W-:Y:S01]  /*25d0*/  IABS R4, R15 ;  /* 0x0000000f00047213 */ /* 0x001fe20000000000 */
[----:B------:R-:W-:Y:S01]  /*25e0*/  STL [R1+0x3c], R10 ;  /* 0x00003c0a01007387 */ /* 0x000fe20000100800 */
[----:B------:R-:W-:-:S03]  /*25f0*/  IABS R9, R13 ;  /* 0x0000000d00097213 */ /* 0x000fc60000000000 */
[----:B------:R-:W5:Y:S04]  /*2600*/  LDL R15, [R1+0xb30] ;  /* 0x000b3000010f7983 */ /* 0x000f680000100800 */
[----:B------:R2:W-:Y:S04]  /*2610*/  STL [R1+0x38], R6 ;  /* 0x0000380601007387 */ /* 0x0005e80000100800 */
[----:B------:R3:W-:Y:S01]  /*2620*/  STL [R1+0x34], R3 ;  /* 0x0000340301007387 */ /* 0x0007e20000100800 */
[----:B------:R-:W-:-:S03]  /*2630*/  IMAD.HI.U32 R8, R0, R7, RZ ;  /* 0x0000000700087227 */ /* 0x000fc600078e00ff */
[----:B------:R-:W5:Y:S01]  /*2640*/  LDL R13, [R1+0xb2c] ;  /* 0x000b2c00010d7983 */ /* 0x000f620000100800 */
[----:B------:R-:W-:-:S04]  /*2650*/  IMAD.HI.U32 R5, R0, R4, RZ ;  /* 0x0000000400057227 */ /* 0x000fc800078e00ff */
[----:B------:R-:W-:Y:S02]  /*2660*/  IMAD.MOV R8, RZ, RZ, -R8 ;  /* 0x000000ffff087224 */ /* 0x000fe400078e0a08 */
[----:B------:R-:W-:Y:S02]  /*2670*/  IMAD.MOV R5, RZ, RZ, -R5 ;  /* 0x000000ffff057224 */ /* 0x000fe400078e0a05 */
[C---:B------:R-:W-:Y:S02]  /*2680*/  IMAD R7, R29.reuse, R8, R7 ;  /* 0x000000081d077224 */ /* 0x040fe400078e0207 */
[----:B------:R-:W-:Y:S01]  /*2690*/  IMAD R4, R29, R5, R4 ;  /* 0x000000051d047224 */ /* 0x000fe200078e0204 */
[----:B--2---:R-:W-:Y:S02]  /*26a0*/  IABS R6, R11 ;  /* 0x0000000b00067213 */ /* 0x004fe40000000000 */
[----:B------:R-:W2:Y:S01]  /*26b0*/  LDL R11, [R1+0xb28] ;  /* 0x000b2800010b7983 */ /* 0x000ea20000100800 */
[----:B---3--:R-:W-:-:S03]  /*26c0*/  IABS R3, R19 ;  /* 0x0000001300037213 */ /* 0x008fc60000000000 */
[----:B------:R4:W-:Y:S04]  /*26d0*/  STL [R1+0x180], R7 ;  /* 0x0001800701007387 */ /* 0x0009e80000100800 */
[----:B------:R-:W3:Y:S04]  /*26e0*/  LDL R19, [R1+0xb24] ;  /* 0x000b240001137983 */ /* 0x000ee80000100800 */
[----:B------:R5:W-:Y:S01]  /*26f0*/  STL [R1+0x184], R4 ;  /* 0x0001840401007387 */ /* 0x000be20000100800 */
[----:B----4-:R-:W-:-:S03]  /*2700*/  IABS R7, R14 ;  /* 0x0000000e00077213 */ /* 0x010fc60000000000 */
[----:B------:R-:W4:Y:S01]  /*2710*/  LDL R14, [R1+0xb20] ;  /* 0x000b2000010e7983 */ /* 0x000f220000100800 */
[----:B------:R-:W-:-:S04]  /*2720*/  IMAD.HI.U32 R10, R0, R9, RZ ;  /* 0x00000009000a7227 */ /* 0x000fc800078e00ff */
[----:B------:R-:W-:-:S04]  /*2730*/  IMAD.MOV R10, RZ, RZ, -R10 ;  /* 0x000000ffff0a7224 */ /* 0x000fc800078e0a0a */
[----:B------:R-:W-:Y:S02]  /*2740*/  IMAD R10, R29, R10, R9 ;  /* 0x0000000a1d0a7224 */ /* 0x000fe400078e0209 */
[----:B------:R-:W-:-:S03]  /*2750*/  IMAD.HI.U32 R8, R0, R6, RZ ;  /* 0x0000000600087227 */ /* 0x000fc600078e00ff */
[----:B------:R-:W-:Y:S01]  /*2760*/  STL [R1+0x160], R10 ;  /* 0x0001600a01007387 */ /* 0x000fe20000100800 */
[----:B------:R-:W-:Y:S01]  /*2770*/  IMAD.HI.U32 R5, R0, R3, RZ ;  /* 0x0000000300057227 */ /* 0x000fe200078e00ff */
[----:B-----5:R-:W-:-:S03]  /*2780*/  IABS R4, R12 ;  /* 0x0000000c00047213 */ /* 0x020fc60000000000 */
[----:B------:R-:W-:Y:S01]  /*2790*/  IMAD.MOV R8, RZ, RZ, -R8 ;  /* 0x000000ffff087224 */ /* 0x000fe200078e0a08 */
[----:B------:R-:W5:Y:S01]  /*27a0*/  LDL R12, [R1+0xb1c] ;  /* 0x000b1c00010c7983 */ /* 0x000f620000100800 */
[----:B------:R-:W-:Y:S02]  /*27b0*/  IMAD.MOV R5, RZ, RZ, -R5 ;  /* 0x000000ffff057224 */ /* 0x000fe400078e0a05 */
[----:B------:R-:W-:-:S04]  /*27c0*/  IMAD.HI.U32 R9, R0, R7, RZ ;  /* 0x0000000700097227 */ /* 0x000fc800078e00ff */
[C---:B------:R-:W-:Y:S02]  /*27d0*/  IMAD R6, R29.reuse, R8, R6 ;  /* 0x000000081d067224 */ /* 0x040fe400078e0206 */
[C---:B------:R-:W-:Y:S02]  /*27e0*/  IMAD R3, R29.reuse, R5, R3 ;  /* 0x000000051d037224 */ /* 0x040fe400078e0203 */
[----:B------:R-:W-:Y:S01]  /*27f0*/  IMAD.MOV R9, RZ, RZ, -R9 ;  /* 0x000000ffff097224 */ /* 0x000fe200078e0a09 */
[----:B------:R0:W-:Y:S03]  /*2800*/  STL [R1+0x178], R6 ;  /* 0x0001780601007387 */ /* 0x0001e60000100800 */
[----:B------:R-:W-:Y:S01]  /*2810*/  IMAD R7, R29, R9, R7 ;  /* 0x000000091d077224 */ /* 0x000fe200078e0207 */
[----:B------:R2:W-:Y:S01]  /*2820*/  STL [R1+0x17c], R3 ;  /* 0x00017c0301007387 */ /* 0x0005e20000100800 */
[----:B------:R-:W-:-:S03]  /*2830*/  IABS R8, R15 ;  /* 0x0000000f00087213 */ /* 0x000fc60000000000 */
[----:B------:R-:W5:Y:S01]  /*2840*/  LDL R15, [R1+0xb18] ;  /* 0x000b1800010f7983 */ /* 0x000f620000100800 */
[C---:B------:R-:W-:Y:S01]  /*2850*/  IMAD.HI.U32 R5, R0.reuse, R4, RZ ;  /* 0x0000000400057227 */ /* 0x040fe200078e00ff */
[----:B0-----:R-:W-:Y:S02]  /*2860*/  IABS R6, R13 ;  /* 0x0000000d00067213 */ /* 0x001fe40000000000 */
[----:B------:R-:W5:Y:S04]  /*2870*/  LDL R13, [R1+0xb14] ;  /* 0x000b1400010d7983 */ /* 0x000f680000100800 */
[----:B------:R3:W-:Y:S01]  /*2880*/  STL [R1+0x168], R7 ;  /* 0x0001680701007387 */ /* 0x0007e20000100800 */
[----:B------:R-:W-:-:S04]  /*2890*/  IMAD.HI.U32 R10, R0, R8, RZ ;  /* 0x00000008000a7227 */ /* 0x000fc800078e00ff */
[----:B------:R-:W-:Y:S02]  /*28a0*/  IMAD.MOV R5, RZ, RZ, -R5 ;  /* 0x000000ffff057224 */ /* 0x000fe400078e0a05 */
[----:B------:R-:W-:Y:S02]  /*28b0*/  IMAD.MOV R10, RZ, RZ, -R10 ;  /* 0x000000ffff0a7224 */ /* 0x000fe400078e0a0a */
[C---:B------:R-:W-:Y:S02]  /*28c0*/  IMAD R4, R29.reuse, R5, R4 ;  /* 0x000000051d047224 */ /* 0x040fe400078e0204 */
[----:B------:R-:W-:Y:S01]  /*28d0*/  IMAD R10, R29, R10, R8 ;  /* 0x0000000a1d0a7224 */ /* 0x000fe200078e0208 */
[----:B--2---:R-:W-:Y:S02]  /*28e0*/  IABS R3, R11 ;  /* 0x0000000b00037213 */ /* 0x004fe40000000000 */
[----:B------:R-:W2:Y:S04]  /*28f0*/  LDL R11, [R1+0xb10] ;  /* 0x000b1000010b7983 */ /* 0x000ea80000100800 */
[----:B------:R4:W-:Y:S01]  /*2900*/  STL [R1+0x16c], R4 ;  /* 0x00016c0401007387 */ /* 0x0009e20000100800 */
[----:B---3--:R-:W-:-:S03]  /*2910*/  IABS R7, R19 ;  /* 0x0000001300077213 */ /* 0x008fc60000000000 */
[----:B------:R-:W3:Y:S04]  /*2920*/  LDL R19, [R1+0xb0c] ;  /* 0x000b0c0001137983 */ /* 0x000ee80000100800 */
[----:B------:R-:W-:Y:S01]  /*2930*/  STL [R1+0x144], R10 ;  /* 0x0001440a01007387 */ /* 0x000fe20000100800 */
[----:B----4-:R-:W-:-:S03]  /*2940*/  IABS R4, R14 ;  /* 0x0000000e00047213 */ /* 0x010fc60000000000 */
[----:B------:R-:W4:Y:S01]  /*2950*/  LDL R14, [R1+0xb08] ;  /* 0x000b0800010e7983 */ /* 0x000f220000100800 */
[----:B------:R-:W-:-:S04]  /*2960*/  IMAD.HI.U32 R9, R0, R6, RZ ;  /* 0x0000000600097227 */ /* 0x000fc800078e00ff */
[----:B------:R-:W-:-:S04]  /*2970*/  IMAD.HI.U32 R5, R0, R3, RZ ;  /* 0x0000000300057227 */ /* 0x000fc800078e00ff */
[----:B------:R-:W-:Y:S02]  /*2980*/  IMAD.MOV R9, RZ, RZ, -R9 ;  /* 0x000000ffff097224 */ /* 0x000fe400078e0a09 */
[----:B------:R-:W-:Y:S02]  /*2990*/  IMAD.MOV R5, RZ, RZ, -R5 ;  /* 0x000000ffff057224 */ /* 0x000fe400078e0a05 */
[C---:B------:R-:W-:Y:S02]  /*29a0*/  IMAD R6, R29.reuse, R9, R6 ;  /* 0x000000091d067224 */ /* 0x040fe400078e0206 */
[----:B------:R-:W-:-:S03]  /*29b0*/  IMAD R3, R29, R5, R3 ;  /* 0x000000051d037224 */ /* 0x000fc600078e0203 */
[----:B------:R0:W-:Y:S01]  /*29c0*/  STL [R1+0x158], R6 ;  /* 0x0001580601007387 */ /* 0x0001e20000100800 */
[----:B-----5:R-:W-:Y:S01]  /*29d0*/  IABS R9, R12 ;  /* 0x0000000c00097213 */ /* 0x020fe20000000000 */
[C---:B------:R-:W-:Y:S02]  /*29e0*/  IMAD.HI.U32 R8, R0.reuse, R7, RZ ;  /* 0x0000000700087227 */ /* 0x040fe400078e00ff */
[----:B------:R1:W-:Y:S04]  /*29f0*/  STL [R1+0x15c], R3 ;  /* 0x00015c0301007387 */ /* 0x0003e80000100800 */
[----:B------:R-:W5:Y:S01]  /*2a00*/  LDL R12, [R1+0xb04] ;  /* 0x000b0400010c7983 */ /* 0x000f620000100800 */
[----:B------:R-:W-:-:S04]  /*2a10*/  IMAD.HI.U32 R5, R0, R4, RZ ;  /* 0x0000000400057227 */ /* 0x000fc800078e00ff */
[----:B------:R-:W-:Y:S02]  /*2a20*/  IMAD.MOV R8, RZ, RZ, -R8 ;  /* 0x000000ffff087224 */ /* 0x000fe400078e0a08 */
[----:B------:R-:W-:Y:S02]  /*2a30*/  IMAD.MOV R5, RZ, RZ, -R5 ;  /* 0x000000ffff057224 */ /* 0x000fe400078e0a05 */
[C---:B------:R-:W-:Y:S02]  /*2a40*/  IMAD R7, R29.reuse, R8, R7 ;  /* 0x000000081d077224 */ /* 0x040fe400078e0207 */
[----:B------:R-:W-:Y:S01]  /*2a50*/  IMAD R4, R29, R5, R4 ;  /* 0x000000051d047224 */ /* 0x000fe200078e0204 */
[----:B0-----:R-:W-:Y:S02]  /*2a60*/  IABS R6, R15 ;  /* 0x0000000f00067213 */ /* 0x001fe40000000000 */
[----:B------:R-:W5:Y:S04]  /*2a70*/  LDL R15, [R1+0xb00] ;  /* 0x000b0000010f7983 */ /* 0x000f680000100800 */
[----:B------:R2:W-:Y:S01]  /*2a80*/  STL [R1+0x148], R7 ;  /* 0x0001480701007387 */ /* 0x0005e20000100800 */
[----:B------:R-:W-:Y:S01]  /*2a90*/  IMAD.HI.U32 R10, R0, R9, RZ ;  /* 0x00000009000a7227 */ /* 0x000fe200078e00ff */
[----:B-1----:R-:W-:-:S02]  /*2aa0*/  IABS R3, R13 ;  /* 0x0000000d00037213 */ /* 0x002fc40000000000 */
[----:B------:R-:W5:Y:S01]  /*2ab0*/  LDL R13, [R1+0xafc] ;  /* 0x000afc00010d7983 */ /* 0x000f620000100800 */
[----:B------:R-:W-:-:S03]  /*2ac0*/  IMAD.HI.U32 R8, R0, R6, RZ ;  /* 0x0000000600087227 */ /* 0x000fc600078e00ff */
[----:B------:R3:W-:Y:S01]  /*2ad0*/  STL [R1+0x150], R4 ;  /* 0x0001500401007387 */ /* 0x0007e20000100800 */
[----:B------:R-:W-:-:S04]  /*2ae0*/  IMAD.HI.U32 R5, R0, R3, RZ ;  /* 0x0000000300057227 */ /* 0x000fc800078e00ff */
[----:B------:R-:W-:Y:S02]  /*2af0*/  IMAD.MOV R10, RZ, RZ, -R10 ;  /* 0x000000ffff0a7224 */ /* 0x000fe400078e0a0a */
[----:B------:R-:W-:Y:S02]  /*2b00*/  IMAD.MOV R8, RZ, RZ, -R8 ;  /* 0x000000ffff087224 */ /* 0x000fe400078e0a08 */
[----:B------:R-:W-:Y:S02]  /*2b10*/  IMAD.MOV R5, RZ, RZ, -R5 ;  /* 0x000000ffff057224 */ /* 0x000fe400078e0a05 */
[C---:B------:R-:W-:Y:S02]  /*2b20*/  IMAD R10, R29.reuse, R10, R9 ;  /* 0x0000000a1d0a7224 */ /* 0x040fe400078e0209 */
[C---:B------:R-:W-:Y:S02]  /*2b30*/  IMAD R6, R29.reuse, R8, R6 ;  /* 0x000000081d067224 */ /* 0x040fe400078e0206 */
[----:B------:R-:W-:Y:S01]  /*2b40*/  IMAD R3, R29, R5, R3 ;  /* 0x000000051d037224 */ /* 0x000fe200078e0203 */
[----:B--2---:R-:W-:-:S02]  /*2b50*/  IABS R7, R11 ;  /* 0x0000000b00077213 */ /* 0x004fc40000000000 */
[----:B------:R-:W2:Y:S04]  /*2b60*/  LDL R11, [R1+0xaf8] ;  /* 0x000af800010b7983 */ /* 0x000ea80000100800 */
[----:B------:R0:W-:Y:S01]  /*2b70*/  STL [R1+0x124], R10 ;  /* 0x0001240a01007387 */ /* 0x0001e20000100800 */
[----:B---3--:R-:W-:-:S03]  /*2b80*/  IABS R4, R19 ;  /* 0x0000001300047213 */ /* 0x008fc60000000000 */
[----:B------:R-:W3:Y:S04]  /*2b90*/  LDL R19, [R1+0xaf4] ;  /* 0x000af40001137983 */ /* 0x000ee80000100800 */
[----:B------:R5:W-:Y:S01]  /*2ba0*/  STL [R1+0x138], R6 ;  /* 0x0001380601007387 */ /* 0x000be20000100800 */
[----:B----4-:R-:W-:-:S03]  /*2bb0*/  IABS R8, R14 ;  /* 0x0000000e00087213 */ /* 0x010fc60000000000 */
[----:B------:R1:W-:Y:S04]  /*2bc0*/  STL [R1+0x140], R3 ;  /* 0x0001400301007387 */ /* 0x0003e80000100800 */
[----:B------:R-:W4:Y:S01]  /*2bd0*/  LDL R14, [R1+0xaf0] ;  /* 0x000af000010e7983 */ /* 0x000f220000100800 */
[----:B------:R-:W-:-:S04]  /*2be0*/  IMAD.HI.U32 R9, R0, R7, RZ ;  /* 0x0000000700097227 */ /* 0x000fc800078e00ff */
[----:B------:R-:W-:-:S04]  /*2bf0*/  IMAD.HI.U32 R5, R0, R4, RZ ;  /* 0x0000000400057227 */ /* 0x000fc800078e00ff */
[----:B------:R-:W-:Y:S02]  /*2c00*/  IMAD.MOV R9, RZ, RZ, -R9 ;  /* 0x000000ffff097224 */ /* 0x000fe400078e0a09 */
[----:B0-----:R-:W-:Y:S01]  /*2c10*/  IMAD.HI.U32 R10, R0, R8, RZ ;  /* 0x00000008000a7227 */ /* 0x001fe200078e00ff */
[----:B-----5:R-:W-:Y:S02]  /*2c20*/  IABS R6, R12 ;  /* 0x0000000c00067213 */ /* 0x020fe40000000000 */
[----:B------:R-:W5:Y:S01]  /*2c30*/  LDL R12, [R1+0xaec] ;  /* 0x000aec00010c7983 */ /* 0x000f620000100800 */
[----:B------:R-:W-:Y:S02]  /*2c40*/  IMAD.MOV R5, RZ, RZ, -R5 ;  /* 0x000000ffff057224 */ /* 0x000fe400078e0a05 */
[----:B------:R-:W-:Y:S02]  /*2c50*/  IMAD R7, R29, R9, R7 ;  /* 0x000000091d077224 */ /* 0x000fe400078e0207 */
[----:B------:R-:W-:-:S02]  /*2c60*/  IMAD.MOV R10, RZ, RZ, -R10 ;  /* 0x000000ffff0a7224 */ /* 0x000fc400078e0a0a */
[C---:B------:R-:W-:Y:S01]  /*2c70*/  IMAD R4, R29.reuse, R5, R4 ;  /* 0x000000051d047224 */ /* 0x040fe200078e0204 */
[----:B------:R0:W-:Y:S01]  /*2c80*/  STL [R1+0x128], R7 ;  /* 0x0001280701007387 */ /* 0x0001e20000100800 */
[----:B------:R-:W-:Y:S01]  /*2c90*/  IMAD R10, R29, R10, R8 ;  /* 0x0000000a1d0a7224 */ /* 0x000fe200078e0208 */
[----:B-1----:R-:W-:Y:S02]  /*2ca0*/  IABS R3, R15 ;  /* 0x0000000f00037213 */ /* 0x002fe40000000000 */
[----:B------:R-:W5:Y:S01]  /*2cb0*/  LDL R15, [R1+0xae8] ;  /* 0x000ae800010f7983 */ /* 0x000f620000100800 */
[----:B------:R-:W-:-:S03]  /*2cc0*/  IMAD.HI.U32 R9, R0, R6, RZ ;  /* 0x0000000600097227 */ /* 0x000fc600078e00ff */
[----:B------:R2:W-:Y:S01]  /*2cd0*/  STL [R1+0x130], R4 ;  /* 0x0001300401007387 */ /* 0x0005e20000100800 */
[----:B------:R-:W-:Y:S01]  /*2ce0*/  IMAD.HI.U32 R5, R0, R3, RZ ;  /* 0x0000000300057227 */ /* 0x000fe200078e00ff */
[----:B0-----:R-:W-:Y:S02]  /*2cf0*/  IABS R7, R13 ;  /* 0x0000000d00077213 */ /* 0x001fe40000000000 */
[----:B------:R-:W5:Y:S04]  /*2d00*/  LDL R13, [R1+0xae4] ;  /* 0x000ae400010d7983 */ /* 0x000f680000100800 */
[----:B------:R-:W-:Y:S01]  /*2d10*/  STL [R1+0x108], R10 ;  /* 0x0001080a01007387 */ /* 0x000fe20000100800 */
[----:B------:R-:W-:Y:S02]  /*2d20*/  IMAD.MOV R9, RZ, RZ, -R9 ;  /* 0x000000ffff097224 */ /* 0x000fe400078e0a09 */
[----:B------:R-:W-:-:S02]  /*2d30*/  IMAD.MOV R5, RZ, RZ, -R5 ;  /* 0x000000ffff057224 */ /* 0x000fc400078e0a05 */
[C---:B------:R-:W-:Y:S02]  /*2d40*/  IMAD R6, R29.reuse, R9, R6 ;  /* 0x000000091d067224 */ /* 0x040fe400078e0206 */
[----:B------:R-:W-:Y:S01]  /*2d50*/  IMAD R3, R29, R5, R3 ;  /* 0x000000051d037224 */ /* 0x000fe200078e0203 */
[----:B--2---:R-:W-:Y:S02]  /*2d60*/  IABS R4, R11 ;  /* 0x0000000b00047213 */ /* 0x004fe40000000000 */
[----:B------:R-:W2:Y:S04]  /*2d70*/  LDL R11, [R1+0xae0] ;  /* 0x000ae000010b7983 */ /* 0x000ea80000100800 */
[----:B------:R4:W-:Y:S01]  /*2d80*/  STL [R1+0x11c], R6 ;  /* 0x00011c0601007387 */ /* 0x0009e20000100800 */
[----:B---3--:R-:W-:-:S03]  /*2d90*/  IABS R9, R19 ;  /* 0x0000001300097213 */ /* 0x008fc60000000000 */
[----:B------:R5:W-:Y:S04]  /*2da0*/  STL [R1+0x120], R3 ;  /* 0x0001200301007387 */ /* 0x000be80000100800 */
[----:B------:R-:W3:Y:S01]  /*2db0*/  LDL R19, [R1+0xadc] ;  /* 0x000adc0001137983 */ /* 0x000ee20000100800 */
[----:B----4-:R-:W-:-:S03]  /*2dc0*/  IABS R6, R14 ;  /* 0x0000000e00067213 */ /* 0x010fc60000000000 */
[----:B------:R-:W4:Y:S01]  /*2dd0*/  LDL R14, [R1+0xad8] ;  /* 0x000ad800010e7983 */ /* 0x000f220000100800 */
[----:B------:R-:W-:-:S04]  /*2de0*/  IMAD.HI.U32 R8, R0, R7, RZ ;  /* 0x0000000700087227 */ /* 0x000fc800078e00ff */
[----:B------:R-:W-:Y:S02]  /*2df0*/  IMAD.MOV R8, RZ, RZ, -R8 ;  /* 0x000000ffff087224 */ /* 0x000fe400078e0a08 */
[----:B------:R-:W-:-:S04]  /*2e00*/  IMAD.HI.U32 R5, R0, R4, RZ ;  /* 0x0000000400057227 */ /* 0x000fc800078e00ff */
[----:B------:R-:W-:Y:S02]  /*2e10*/  IMAD R7, R29, R8, R7 ;  /* 0x000000081d077224 */ /* 0x000fe400078e0207 */
[----:B------:R-:W-:-:S03]  /*2e20*/  IMAD.MOV R5, RZ, RZ, -R5 ;  /* 0x000000ffff057224 */ /* 0x000fc600078e0a05 */
[----:B------:R0:W-:Y:S01]  /*2e30*/  STL [R1+0x10c], R7 ;  /* 0x00010c0701007387 */ /* 0x0001e20000100800 */
[C---:B------:R-:W-:Y:S01]  /*2e40*/  IMAD.HI.U32 R10, R0.reuse, R9, RZ ;  /* 0x00000009000a7227 */ /* 0x040fe200078e00ff */
[----:B-----5:R-:W-:Y:S02]  /*2e50*/  IABS R3, R12 ;  /* 0x0000000c00037213 */ /* 0x020fe40000000000 */
[----:B------:R-:W5:Y:S01]  /*2e60*/  LDL R12, [R1+0xad4] ;  /* 0x000ad400010c7983 */ /* 0x000f620000100800 */
[----:B------:R-:W-:Y:S02]  /*2e70*/  IMAD R4, R29, R5, R4 ;  /* 0x000000051d047224 */ /* 0x000fe400078e0204 */
[----:B------:R-:W-:-:S04]  /*2e80*/  IMAD.HI.U32 R8, R0, R6, RZ ;  /* 0x0000000600087227 */ /* 0x000fc800078e00ff */
[----:B------:R-:W-:-:S04]  /*2e90*/  IMAD.HI.U32 R5, R0, R3, RZ ;  /* 0x0000000300057227 */ /* 0x000fc800078e00ff */
[----:B------:R-:W-:Y:S02]  /*2ea0*/  IMAD.MOV R10, RZ, RZ, -R10 ;  /* 0x000000ffff0a7224 */ /* 0x000fe400078e0a0a */
[----:B------:R-:W-:Y:S02]  /*2eb0*/  IMAD.MOV R8, RZ, RZ, -R8 ;  /* 0x000000ffff087224 */ /* 0x000fe400078e0a08 */
[----:B------:R-:W-:Y:S02]  /*2ec0*/  IMAD.MOV R5, RZ, RZ, -R5 ;  /* 0x000000ffff057224 */ /* 0x000fe400078e0a05 */
[C---:B------:R-:W-:Y:S01]  /*2ed0*/  IMAD R10, R29.reuse, R10, R9 ;  /* 0x0000000a1d0a7224 */ /* 0x040fe200078e0209 */
[----:B------:R1:W-:Y:S01]  /*2ee0*/  STL [R1+0x118], R4 ;  /* 0x0001180401007387 */ /* 0x0003e20000100800 */
[----:B0-----:R-:W-:Y:S01]  /*2ef0*/  IABS R7, R15 ;  /* 0x0000000f00077213 */ /* 0x001fe20000000000 */
[C---:B------:R-:W-:Y:S02]  /*2f00*/  IMAD R6, R29.reuse, R8, R6 ;  /* 0x000000081d067224 */ /* 0x040fe400078e0206 */
[----:B------:R-:W5:Y:S01]  /*2f10*/  LDL R15, [R1+0xad0] ;  /* 0x000ad000010f7983 */ /* 0x000f620000100800 */
[----:B------:R-:W-:-:S03]  /*2f20*/  IMAD R3, R29, R5, R3 ;  /* 0x000000051d037224 */ /* 0x000fc600078e0203 */
[----:B------:R-:W-:Y:S01]  /*2f30*/  STL [R1+0xe8], R10 ;  /* 0x0000e80a01007387 */ /* 0x000fe20000100800 */
[----:B-1----:R-:W-:-:S03]  /*2f40*/  IABS R4, R13 ;  /* 0x0000000d00047213 */ /* 0x002fc60000000000 */
[----:B------:R-:W5:Y:S04]  /*2f50*/  LDL R13, [R1+0xacc] ;  /* 0x000acc00010d7983 */ /* 0x000f680000100800 */
[----:B------:R3:W-:Y:S04]  /*2f60*/  STL [R1+0x100], R6 ;  /* 0x0001000601007387 */ /* 0x0007e80000100800 */
[----:B------:R4:W-:Y:S01]  /*2f70*/  STL [R1+0x104], R3 ;  /* 0x0001040301007387 */ /* 0x0009e20000100800 */
[----:B------:R-:W-:-:S04]  /*2f80*/  IMAD.HI.U32 R9, R0, R7, RZ ;  /* 0x0000000700097227 */ /* 0x000fc800078e00ff */
[----:B------:R-:W-:-:S04]  /*2f90*/  IMAD.MOV R9, RZ, RZ, -R9 ;  /* 0x000000ffff097224 */ /* 0x000fc800078e0a09 */
[----:B------:R-:W-:Y:S01]  /*2fa0*/  IMAD R7, R29, R9, R7 ;  /* 0x000000091d077224 */ /* 0x000fe200078e0207 */
[----:B--2---:R-:W-:Y:S02]  /*2fb0*/  IABS R8, R11 ;  /* 0x0000000b00087213 */ /* 0x004fe40000000000 */
[----:B------:R-:W2:Y:S01]  /*2fc0*/  LDL R11, [R1+0xac8] ;  /* 0x000ac800010b7983 */ /* 0x000ea20000100800 */
[----:B---3--:R-:W-:-:S03]  /*2fd0*/  IABS R6, R19 ;  /* 0x0000001300067213 */ /* 0x008fc60000000000 */
        /* <DEDUP_REMOVED lines=8> */
[----:B------:R0:W-:Y:S01]  /*3060*/  STL [R1+0xf4], R4 ;  /* 0x0000f40401007387 */ /* 0x0001e20000100800 */
[----:B------:R-:W-:Y:S01]  /*3070*/  IMAD.HI.U32 R9, R0, R6, RZ ;  /* 0x0000000600097227 */ /* 0x000fe200078e00ff */
[----:B-----5:R-:W-:-:S03]  /*3080*/  IABS R7, R12 ;  /* 0x0000000c00077213 */ /* 0x020fc60000000000 */
[----:B------:R-:W-:Y:S01]  /*3090*/  IMAD.HI.U32 R5, R0, R3, RZ ;  /* 0x0000000300057227 */ /* 0x000fe200078e00ff */
[----:B------:R-:W5:Y:S03]  /*30a0*/  LDL R12, [R1+0xabc] ;  /* 0x000abc00010c7983 */ /* 0x000f660000100800 */
[----:B------:R-:W-:Y:S02]  /*30b0*/  IMAD.MOV R10, RZ, RZ, -R10 ;  /* 0x000000ffff0a7224 */ /* 0x000fe400078e0a0a */
[----:B------:R-:W-:Y:S02]  /*30c0*/  IMAD.MOV R9, RZ, RZ, -R9 ;  /* 0x000000ffff097224 */ /* 0x000fe400078e0a09 */
[----:B------:R-:W-:Y:S02]  /*30d0*/  IMAD.MOV R5, RZ, RZ, -R5 ;  /* 0x000000ffff057224 */ /* 0x000fe400078e0a05 */
[----:B------:R-:W-:-:S02]  /*30e0*/  IMAD R10, R29, R10, R8 ;  /* 0x0000000a1d0a7224 */ /* 0x000fc400078e0208 */
[C---:B------:R-:W-:Y:S02]  /*30f0*/  IMAD R6, R29.reuse, R9, R6 ;  /* 0x000000091d067224 */ /* 0x040fe400078e0206 */
[----:B------:R-:W-:Y:S01]  /*3100*/  IMAD R3, R29, R5, R3 ;  /* 0x000000051d037224 */ /* 0x000fe200078e0203 */
[----:B------:R-:W-:Y:S01]  /*3110*/  STL [R1+0xd0], R10 ;  /* 0x0000d00a01007387 */ /* 0x000fe20000100800 */
[----:B0-----:R-:W-:-:S03]  /*3120*/  IABS R4, R15 ;  /* 0x0000000f00047213 */ /* 0x001fc60000000000 */
[----:B------:R-:W5:Y:S04]  /*3130*/  LDL R15, [R1+0xab8] ;  /* 0x000ab800010f7983 */ /* 0x000f680000100800 */
[----:B------:R2:W-:Y:S01]  /*3140*/  STL [R1+0xdc], R6 ;  /* 0x0000dc0601007387 */ /* 0x0005e20000100800 */
[----:B------:R-:W-:-:S03]  /*3150*/  IABS R9, R13 ;  /* 0x0000000d00097213 */ /* 0x000fc60000000000 */
        /* <DEDUP_REMOVED lines=21> */
[C---:B------:R-:W-:Y:S01]  /*32b0*/  IMAD.HI.U32 R5, R0.reuse, R3, RZ ;  /* 0x0000000300057227 */ /* 0x040fe200078e00ff */
[----:B-----5:R-:W-:Y:S02]  /*32c0*/  IABS R4, R12 ;  /* 0x0000000c00047213 */ /* 0x020fe40000000000 */
[----:B------:R-:W5:Y:S01]  /*32d0*/  LDL R12, [R1+0xaa4] ;  /* 0x000aa400010c7983 */ /* 0x000f620000100800 */
[----:B------:R-:W-:Y:S02]  /*32e0*/  IMAD.MOV R8, RZ, RZ, -R8 ;  /* 0x000000ffff087224 */ /* 0x000fe400078e0a08 */
        /* <DEDUP_REMOVED lines=34> */
[----:B-----5:R-:W-:-:S03]  /*3510*/  IABS R9, R12 ;  /* 0x0000000c00097213 */ /* 0x020fc60000000000 */
        /* <DEDUP_REMOVED lines=45> */
[----:B------:R-:W5:Y:S04]  /*37f0*/  LDL R15, [R1+0xa70] ;  /* 0x000a7000010f7983 */ /* 0x000f680000100800 */
[----:B------:R2:W-:Y:S01]  /*3800*/  STL [R1+0x9c], R4 ;  /* 0x00009c0401007387 */ /* 0x0005e20000100800 */
[----:B------:R-:W-:Y:S01]  /*3810*/  IMAD.HI.U32 R9, R0, R6, RZ ;  /* 0x0000000600097227 */ /* 0x000fe200078e00ff */
[----:B0-----:R-:W-:-:S02]  /*3820*/  IABS R7, R13 ;  /* 0x0000000d00077213 */ /* 0x001fc40000000000 */
[----:B------:R-:W5:Y:S01]  /*3830*/  LDL R13, [R1+0xa6c] ;  /* 0x000a6c00010d7983 */ /* 0x000f620000100800 */
[----:B------:R-:W-:-:S03]  /*3840*/  IMAD.HI.U32 R5, R0, R3, RZ ;  /* 0x0000000300057227 */ /* 0x000fc600078e00ff */
[----:B------:R-:W-:Y:S01]  /*3850*/  STL [R1+0x84], R10 ;  /* 0x0000840a01007387 */ /* 0x000fe20000100800 */
[----:B------:R-:W-:Y:S02]  /*3860*/  IMAD.MOV R9, RZ, RZ, -R9 ;  /* 0x000000ffff097224 */ /* 0x000fe400078e0a09 */
[----:B------:R-:W-:Y:S02]  /*3870*/  IMAD.MOV R5, RZ, RZ, -R5 ;  /* 0x000000ffff057224 */ /* 0x000fe400078e0a05 */
[C---:B------:R-:W-:Y:S02]  /*3880*/  IMAD R6, R29.reuse, R9, R6 ;  /* 0x000000091d067224 */ /* 0x040fe400078e0206 */
[----:B------:R-:W-:Y:S01]  /*3890*/  IMAD R3, R29, R5, R3 ;  /* 0x000000051d037224 */ /* 0x000fe200078e0203 */
[----:B--2---:R-:W-:Y:S02]  /*38a0*/  IABS R4, R11 ;  /* 0x0000000b00047213 */ /* 0x004fe40000000000 */
[----:B------:R-:W2:Y:S04]  /*38b0*/  LDL R11, [R1+0xa68] ;  /* 0x000a6800010b7983 */ /* 0x000ea80000100800 */
[----:B------:R4:W-:Y:S04]  /*38c0*/  STL [R1+0x8c], R6 ;  /* 0x00008c0601007387 */ /* 0x0009e80000100800 */
[----:B------:R5:W-:Y:S01]  /*38d0*/  STL [R1+0x90], R3 ;  /* 0x0000900301007387 */ /* 0x000be20000100800 */
[----:B---3--:R-:W-:-:S03]  /*38e0*/  IABS R9, R19 ;  /* 0x0000001300097213 */ /* 0x008fc60000000000 */
[----:B------:R-:W3:Y:S01]  /*38f0*/  LDL R19, [R1+0xa64] ;  /* 0x000a640001137983 */ /* 0x000ee20000100800 */
[----:B----4-:R-:W-:-:S03]  /*3900*/  IABS R6, R14 ;  /* 0x0000000e00067213 */ /* 0x010fc60000000000 */
[----:B------:R-:W4:Y:S01]  /*3910*/  LDL R14, [R1+0xa60] ;  /* 0x000a6000010e7983 */ /* 0x000f220000100800 */
[----:B------:R-:W-:-:S04]  /*3920*/  IMAD.HI.U32 R8, R0, R7, RZ ;  /* 0x0000000700087227 */ /* 0x000fc800078e00ff */
[----:B------:R-:W-:-:S04]  /*3930*/  IMAD.HI.U32 R5, R0, R4, RZ ;  /* 0x0000000400057227 */ /* 0x000fc800078e00ff */
[----:B------:R-:W-:Y:S02]  /*3940*/  IMAD.MOV R8, RZ, RZ, -R8 ;  /* 0x000000ffff087224 */ /* 0x000fe400078e0a08 */
[----:B------:R-:W-:Y:S02]  /*3950*/  IMAD.MOV R5, RZ, RZ, -R5 ;  /* 0x000000ffff057224 */ /* 0x000fe400078e0a05 */
[----:B------:R-:W-:Y:S02]  /*3960*/  IMAD R7, R29, R8, R7 ;  /* 0x000000081d077224 */ /* 0x000fe400078e0207 */
[----:B------:R-:W-:Y:S01]  /*3970*/  IMAD.HI.U32 R10, R0, R9, RZ ;  /* 0x00000009000a7227 */ /* 0x000fe200078e00ff */
[----:B-----5:R-:W-:-:S03]  /*3980*/  IABS R3, R12 ;  /* 0x0000000c00037213 */ /* 0x020fc60000000000 */
[----:B------:R-:W-:Y:S02]  /*3990*/  IMAD R4, R29, R5, R4 ;  /* 0x000000051d047224 */ /* 0x000fe400078e0204 */
[C---:B------:R-:W-:Y:S01]  /*39a0*/  IMAD.HI.U32 R8, R0.reuse, R6, RZ ;  /* 0x0000000600087227 */ /* 0x040fe200078e00ff */
[----:B------:R0:W-:Y:S03]  /*39b0*/  STL [R1+0x88], R7 ;  /* 0x0000880701007387 */ /* 0x0001e60000100800 */
[----:B------:R-:W-:Y:S01]  /*39c0*/  IMAD.HI.U32 R5, R0, R3, RZ ;  /* 0x0000000300057227 */ /* 0x000fe200078e00ff */
[----:B------:R-:W5:Y:S03]  /*39d0*/  LDL R12, [R1+0xa5c] ;  /* 0x000a5c00010c7983 */ /* 0x000f660000100800 */
[----:B------:R-:W-:-:S02]  /*39e0*/  IMAD.MOV R10, RZ, RZ, -R10 ;  /* 0x000000ffff0a7224 */ /* 0x000fc400078e0a0a */
[----:B------:R-:W-:Y:S02]  /*39f0*/  IMAD.MOV R8, RZ, RZ, -R8 ;  /* 0x000000ffff087224 */ /* 0x000fe400078e0a08 */
[----:B------:R-:W-:Y:S02]  /*3a00*/  IMAD.MOV R5, RZ, RZ, -R5 ;  /* 0x000000ffff057224 */ /* 0x000fe400078e0a05 */
[C---:B------:R-:W-:Y:S01]  /*3a10*/  IMAD R10, R29.reuse, R10, R9 ;  /* 0x0000000a1d0a7224 */ /* 0x040fe200078e0209 */
[----:B------:R1:W-:Y:S01]  /*3a20*/  STL [R1+0x1b8], R4 ;  /* 0x0001b80401007387 */ /* 0x0003e20000100800 */
[C---:B------:R-:W-:Y:S01]  /*3a30*/  IMAD R6, R29.reuse, R8, R6 ;  /* 0x000000081d067224 */ /* 0x040fe200078e0206 */
[----:B0-----:R-:W-:Y:S01]  /*3a40*/  IABS R7, R15 ;  /* 0x0000000f00077213 */ /* 0x001fe20000000000 */
[----:B------:R-:W-:Y:S01]  /*3a50*/  IMAD R3, R29, R5, R3 ;  /* 0x000000051d037224 */ /* 0x000fe200078e0203 */
[----:B------:R-:W5:Y:S04]  /*3a60*/  LDL R15, [R1+0xa58] ;  /* 0x000a5800010f7983 */ /* 0x000f680000100800 */
        /* <DEDUP_REMOVED lines=16> */
[----:B------:R-:W-:Y:S02]  /*3b70*/  IMAD.MOV R5, RZ, RZ, -R5 ;  /* 0x000000ffff057224 */ /* 0x000fe400078e0a05 */
[----:B------:R-:W-:-:S04]  /*3b80*/  IMAD.HI.U32 R10, R0, R8, RZ ;  /* 0x00000008000a7227 */ /* 0x000fc800078e00ff */
[----:B------:R-:W-:Y:S02]  /*3b90*/  IMAD R4, R29, R5, R4 ;  /* 0x000000051d047224 */ /* 0x000fe400078e0204 */
[----:B------:R-:W-:-:S04]  /*3ba0*/  IMAD.HI.U32 R9, R0, R6, RZ ;  /* 0x0000000600097227 */ /* 0x000fc800078e00ff */
[----:B------:R-:W-:Y:S01]  /*3bb0*/  IMAD.HI.U32 R5, R0, R3, RZ ;  /* 0x0000000300057227 */ /* 0x000fe200078e00ff */
[----:B------:R0:W-:Y:S03]  /*3bc0*/  STL [R1+0x1a4], R4 ;  /* 0x0001a40401007387 */ /* 0x0001e60000100800 */
[----:B------:R-:W-:Y:S02]  /*3bd0*/  IMAD.MOV R10, RZ, RZ, -R10 ;  /* 0x000000ffff0a7224 */ /* 0x000fe400078e0a0a */
[----:B------:R-:W-:Y:S02]  /*3be0*/  IMAD.MOV R9, RZ, RZ, -R9 ;  /* 0x000000ffff097224 */ /* 0x000fe400078e0a09 */
[----:B------:R-:W-:Y:S01]  /*3bf0*/  IMAD.MOV R5, RZ, RZ, -R5 ;  /* 0x000000ffff057224 */ /* 0x000fe200078e0a05 */
[----:B-----5:R-:W-:Y:S01]  /*3c00*/  IABS R7, R12 ;  /* 0x0000000c00077213 */ /* 0x020fe20000000000 */
[C---:B------:R-:W-:Y:S01]  /*3c10*/  IMAD R10, R29.reuse, R10, R8 ;  /* 0x0000000a1d0a7224 */ /* 0x040fe200078e0208 */
[----:B------:R-:W5:Y:S01]  /*3c20*/  LDL R12, [R1+0xa44] ;  /* 0x000a4400010c7983 */ /* 0x000f620000100800 */
[----:B------:R-:W-:-:S02]  /*3c30*/  IMAD R6, R29, R9, R6 ;  /* 0x000000091d067224 */ /* 0x000fc400078e0206 */
[----:B------:R-:W-:Y:S01]  /*3c40*/  IMAD R3, R29, R5, R3 ;  /* 0x000000051d037224 */ /* 0x000fe200078e0203 */
[----:B------:R-:W-:Y:S01]  /*3c50*/  STL [R1+0x164], R10 ;  /* 0x0001640a01007387 */ /* 0x000fe20000100800 */
[----:B------:R-:W-:Y:S01]  /*3c60*/  IMAD.HI.U32 R8, R0, R7, RZ ;  /* 0x0000000700087227 */ /* 0x000fe200078e00ff */
[----:B0-----:R-:W-:Y:S02]  /*3c70*/  IABS R4, R15 ;  /* 0x0000000f00047213 */ /* 0x001fe40000000000 */
[----:B------:R-:W5:Y:S04]  /*3c80*/  LDL R15, [R1+0xa40] ;  /* 0x000a4000010f7983 */ /* 0x000f680000100800 */
[----:B------:R2:W-:Y:S04]  /*3c90*/  STL [R1+0x188], R6 ;  /* 0x0001880601007387 */ /* 0x0005e80000100800 */
[----:B------:R3:W-:Y:S01]  /*3ca0*/  STL [R1+0x18c], R3 ;  /* 0x00018c0301007387 */ /* 0x0007e20000100800 */
[----:B------:R-:W-:-:S03]  /*3cb0*/  IABS R9, R13 ;  /* 0x0000000d00097213 */ /* 0x000fc60000000000 */
        /* <DEDUP_REMOVED lines=17> */
[----:B------:R-:W-:-:S04]  /*3dd0*/  IMAD.HI.U32 R5, R0, R3, RZ ;  /* 0x0000000300057227 */ /* 0x000fc800078e00ff */
[C---:B------:R-:W-:Y:S02]  /*3de0*/  IMAD R10, R29.reuse, R10, R9 ;  /* 0x0000000a1d0a7224 */ /* 0x040fe400078e0209 */
[----:B------:R-:W-:Y:S02]  /*3df0*/  IMAD.MOV R8, RZ, RZ, -R8 ;  /* 0x000000ffff087224 */ /* 0x000fe400078e0a08 */
[----:B------:R-:W-:Y:S02]  /*3e00*/  IMAD.MOV R5, RZ, RZ, -R5 ;  /* 0x000000ffff057224 */ /* 0x000fe400078e0a05 */
[----:B------:R-:W-:Y:S01]  /*3e10*/  IMAD.HI.U32 R9, R0, R7, RZ ;  /* 0x0000000700097227 */ /* 0x000fe200078e00ff */
[----:B------:R-:W-:Y:S03]  /*3e20*/  STL [R1+0x12c], R10 ;  /* 0x00012c0a01007387 */ /* 0x000fe60000100800 */
[C---:B------:R-:W-:Y:S01]  /*3e30*/  IMAD R6, R29.reuse, R8, R6 ;  /* 0x000000081d067224 */ /* 0x040fe200078e0206 */
[----:B-----5:R-:W-:Y:S01]  /*3e40*/  IABS R4, R12 ;  /* 0x0000000c00047213 */ /* 0x020fe20000000000 */
[----:B------:R-:W-:Y:S01]  /*3e50*/  IMAD R3, R29, R5, R3 ;  /* 0x000000051d037224 */ /* 0x000fe200078e0203 */
[----:B------:R-:W5:Y:S01]  /*3e60*/  LDL R12, [R1+0xa2c] ;  /* 0x000a2c00010c7983 */ /* 0x000f620000100800 */
[----:B------:R-:W-:-:S03]  /*3e70*/  IMAD.MOV R9, RZ, RZ, -R9 ;  /* 0x000000ffff097224 */ /* 0x000fc600078e0a09 */
[----:B------:R0:W-:Y:S01]  /*3e80*/  STL [R1+0x14c], R6 ;  /* 0x00014c0601007387 */ /* 0x0001e20000100800 */
[----:B------:R-:W-:-:S03]  /*3e90*/  IMAD R7, R29, R9, R7 ;  /* 0x000000091d077224 */ /* 0x000fc600078e0207 */
        /* <DEDUP_REMOVED lines=21> */
[----:B------:R-:W-:-:S04]  /*3ff0*/  IMAD.HI.U32 R5, R0, R3, RZ ;  /* 0x0000000300057227 */ /* 0x000fc800078e00ff */
[----:B------:R-:W-:Y:S02]  /*4000*/  IMAD.MOV R9, RZ, RZ, -R9 ;  /* 0x000000ffff097224 */ /* 0x000fe400078e0a09 */
[----:B------:R-:W-:Y:S02]  /*4010*/  IMAD.MOV R5, RZ, RZ, -R5 ;  /* 0x000000ffff057224 */ /* 0x000fe400078e0a05 */
[C---:B------:R-:W-:Y:S02]  /*4020*/  IMAD R6, R29.reuse, R9, R6 ;  /* 0x000000091d067224 */ /* 0x040fe400078e0206 */
[C---:B------:R-:W-:Y:S02]  /*4030*/  IMAD R3, R29.reuse, R5, R3 ;  /* 0x000000051d037224 */ /* 0x040fe400078e0203 */
[C---:B------:R-:W-:Y:S01]  /*4040*/  IMAD.HI.U32 R8, R0.reuse, R7, RZ ;  /* 0x0000000700087227 */ /* 0x040fe200078e00ff */
[----:B------:R1:W-:Y:S03]  /*4050*/  STL [R1+0x110], R6 ;  /* 0x0001100601007387 */ /* 0x0003e60000100800 */
[----:B------:R-:W-:Y:S01]  /*4060*/  IMAD.HI.U32 R5, R0, R4, RZ ;  /* 0x0000000400057227 */ /* 0x000fe200078e00ff */
[----:B------:R0:W-:Y:S03]  /*4070*/  STL [R1+0x114], R3 ;  /* 0x0001140301007387 */ /* 0x0001e60000100800 */
[----:B------:R-:W-:Y:S01]  /*4080*/  IMAD.MOV R8, RZ, RZ, -R8 ;  /* 0x000000ffff087224 */ /* 0x000fe200078e0a08 */
[----:B-----5:R-:W-:Y:S01]  /*4090*/  IABS R9, R12 ;  /* 0x0000000c00097213 */ /* 0x020fe20000000000 */
[----:B------:R-:W-:Y:S01]  /*40a0*/  IMAD.MOV R5, RZ, RZ, -R5 ;  /* 0x000000ffff057224 */ /* 0x000fe200078e0a05 */
[----:B------:R-:W5:Y:S01]  /*40b0*/  LDL R12, [R1+0xa14] ;  /* 0x000a1400010c7983 */ /* 0x000f620000100800 */
[----:B------:R-:W-:-:S02]  /*40c0*/  IMAD R7, R29, R8, R7 ;  /* 0x000000081d077224 */ /* 0x000fc400078e0207 */
[----:B------:R-:W-:Y:S02]  /*40d0*/  IMAD R4, R29, R5, R4 ;  /* 0x000000051d047224 */ /* 0x000fe400078e0204 */
[----:B0-----:R-:W-:Y:S01]  /*40e0*/  IMAD.HI.U32 R10, R0, R9, RZ ;  /* 0x00000009000a7227 */ /* 0x001fe200078e00ff */
[----:B-1----:R-:W-:Y:S02]  /*40f0*/  IABS R6, R15 ;  /* 0x0000000f00067213 */ /* 0x002fe40000000000 */
[----:B------:R-:W5:Y:S04]  /*4100*/  LDL R15, [R1+0xa10] ;  /* 0x000a1000010f7983 */ /* 0x000f680000100800 */
[----:B------:R0:W-:Y:S01]  /*4110*/  STL [R1+0xf8], R7 ;  /* 0x0000f80701007387 */ /* 0x0001e20000100800 */
[----:B------:R-:W-:-:S03]  /*4120*/  IABS R3, R13 ;  /* 0x0000000d00037213 */ /* 0x000fc60000000000 */
[----:B------:R-:W5:Y:S04]  /*4130*/  LDL R13, [R1+0xa0c] ;  /* 0x000a0c00010d7983 */ /* 0x000f680000100800 */
[----:B------:R3:W-:Y:S01]  /*4140*/  STL [R1+0xfc], R4 ;  /* 0x0000fc0401007387 */ /* 0x0007e20000100800 */
[----:B0-----:R-:W-:-:S04]  /*4150*/  IMAD.HI.U32 R7, R0, R6, RZ ;  /* 0x0000000600077227 */ /* 0x001fc800078e00ff */
        /* <DEDUP_REMOVED lines=9> */
[----:B------:R-:W-:Y:S04]  /*41f0*/  STL [R1+0x30], R10 ;  /* 0x0000300a01007387 */ /* 0x000fe80000100800 */
[----:B------:R5:W-:Y:S04]  /*4200*/  STL [R1+0x2c], R6 ;  /* 0x00002c0601007387 */ /* 0x000be80000100800 */
[----:B------:R0:W-:Y:S01]  /*4210*/  STL [R1+0xe0], R3 ;  /* 0x0000e00301007387 */ /* 0x0001e20000100800 */
[----:B----4-:R-:W-:Y:S01]  /*4220*/  IABS R7, R14 ;  /* 0x0000000e00077213 */ /* 0x010fe20000000000 */
[----:B------:R-:W-:-:S02]  /*4230*/  IMAD.HI.U32 R9, R0, R8, RZ ;  /* 0x0000000800097227 */ /* 0x000fc400078e00ff */
[----:B------:R-:W4:Y:S01]  /*4240*/  LDL R14, [R1+0xa04] ;  /* 0x000a0400010e7983 */ /* 0x000f220000100800 */
[----:B---3--:R-:W-:Y:S01]  /*4250*/  IABS R4, R19 ;  /* 0x0000001300047213 */ /* 0x008fe20000000000 */
[----:B------:R-:W-:Y:S02]  /*4260*/  IMAD.MOV R9, RZ, RZ, -R9 ;  /* 0x000000ffff097224 */ /* 0x000fe400078e0a09 */
[----:B------:R-:W3:Y:S02]  /*4270*/  LDL R17, [R1+0xa00] ;  /* 0x000a000001117983 */ /* 0x000ee40000100800 */
[----:B------:R-:W-:-:S04]  /*4280*/  IMAD.HI.U32 R5, R0, R4, RZ ;  /* 0x0000000400057227 */ /* 0x000fc800078e00ff */
[----:B------:R-:W-:Y:S02]  /*4290*/  IMAD.MOV R5, RZ, RZ, -R5 ;  /* 0x000000ffff057224 */ /* 0x000fe400078e0a05 */
[C---:B------:R-:W-:Y:S02]  /*42a0*/  IMAD R8, R29.reuse, R9, R8 ;  /* 0x000000091d087224 */ /* 0x040fe400078e0208 */
[----:B------:R-:W-:Y:S02]  /*42b0*/  IMAD R5, R29, R5, R4 ;  /* 0x000000051d057224 */ /* 0x000fe400078e0204 */
[----:B------:R-:W-:Y:S01]  /*42c0*/  IMAD.HI.U32 R4, R0, R7, RZ ;  /* 0x0000000700047227 */ /* 0x000fe200078e00ff */
[----:B-----5:R-:W-:Y:S02]  /*42d0*/  IABS R6, R12 ;  /* 0x0000000c00067213 */ /* 0x020fe40000000000 */
[----:B------:R-:W5:Y:S04]  /*42e0*/  LDL R12, [R1+0x9fc] ;  /* 0x0009fc00010c7983 */ /* 0x000f680000100800 */
[----:B------:R1:W-:Y:S01]  /*42f0*/  STL [R1+0x28], R8 ;  /* 0x0000280801007387 */ /* 0x0003e20000100800 */
[----:B0-----:R-:W-:-:S03]  /*4300*/  IABS R3, R15 ;  /* 0x0000000f00037213 */ /* 0x001fc60000000000 */
[----:B------:R-:W5:Y:S01]  /*4310*/  LDL R15, [R1+0x9f8] ;  /* 0x0009f800010f7983 */ /* 0x000f620000100800 */
[----:B-1----:R-:W-:-:S04]  /*4320*/  IMAD.HI.U32 R8, R0, R6, RZ ;  /* 0x0000000600087227 */ /* 0x002fc800078e00ff */
[----:B------:R-:W-:-:S04]  /*4330*/  IMAD.HI.U32 R9, R0, R3, RZ ;  /* 0x0000000300097227 */ /* 0x000fc800078e00ff */
[----:B------:R-:W-:Y:S02]  /*4340*/  IMAD.MOV R8, RZ, RZ, -R8 ;  /* 0x000000ffff087224 */ /* 0x000fe400078e0a08 */
[----:B------:R-:W-:Y:S01]  /*4350*/  IMAD.MOV R9, RZ, RZ, -R9 ;  /* 0x000000ffff097224 */ /* 0x000fe200078e0a09 */
[----:B------:R0:W-:Y:S01]  /*4360*/  STL [R1+0x24], R5 ;  /* 0x0000240501007387 */ /* 0x0001e20000100800 */
[C---:B------:R-:W-:Y:S02]  /*4370*/  IMAD R6, R29.reuse, R8, R6 ;  /* 0x000000081d067224 */ /* 0x040fe400078e0206 */
[----:B------:R-:W-:Y:S01]  /*4380*/  IMAD R3, R29, R9, R3 ;  /* 0x000000091d037224 */ /* 0x000fe200078e0203 */
[----:B------:R-:W5:Y:S01]  /*4390*/  LDL R18, [R1+0x9f4] ;  /* 0x0009f40001127983 */ /* 0x000f620000100800 */
[----:B0-----:R-:W-:Y:S02]  /*43a0*/  IABS R5, R13 ;  /* 0x0000000d00057213 */ /* 0x001fe40000000000 */
[----:B--2---:R-:W-:Y:S01]  /*43b0*/  IABS R10, R11 ;  /* 0x0000000b000a7213 */ /* 0x004fe20000000000 */
[----:B------:R-:W-:-:S04]  /*43c0*/  IMAD.MOV R11, RZ, RZ, -R4 ;  /* 0x000000ffff0b7224 */ /* 0x000fc800078e0a04 */
[----:B------:R-:W-:Y:S02]  /*43d0*/  IMAD.MOV.U32 R4, RZ, RZ, R10 ;  /* 0x000000ffff047224 */ /* 0x000fe400078e000a */
[----:B------:R-:W-:-:S05]  /*43e0*/  IMAD R10, R29, R11, R7 ;  /* 0x0000000b1d0a7224 */ /* 0x000fca00078e0207 */
[----:B------:R-:W-:Y:S04]  /*43f0*/  STL [R1+0x20], R10 ;  /* 0x0000200a01007387 */ /* 0x000fe80000100800 */
[----:B------:R-:W2:Y:S04]  /*4400*/  LDL R19, [R1+0x9f0] ;  /* 0x0009f00001137983 */ /* 0x000ea80000100800 */
[----:B------:R-:W-:Y:S04]  /*4410*/  STL [R1+0x1c], R6 ;  /* 0x00001c0601007387 */ /* 0x000fe80000100800 */
[----:B------:R-:W2:Y:S04]  /*4420*/  LDL R13, [R1+0x9ec] ;  /* 0x0009ec00010d7983 */ /* 0x000ea80000100800 */
[----:B------:R4:W-:Y:S02]  /*4430*/  STL [R1+0x18], R3 ;  /* 0x0000180301007387 */ /* 0x0009e40000100800 */
[----:B----4-:R-:W-:-:S02]  /*4440*/  IABS R3, R14 ;  /* 0x0000000e00037213 */ /* 0x010fc40000000000 */
[----:B------:R-:W4:Y:S01]  /*4450*/  LDL R14, [R1+0x9e8] ;  /* 0x0009e800010e7983 */ /* 0x000f220000100800 */
[----:B------:R-:W-:-:S04]  /*4460*/  IMAD.HI.U32 R7, R0, R5, RZ ;  /* 0x0000000500077227 */ /* 0x000fc800078e00ff */
[----:B------:R-:W-:Y:S02]  /*4470*/  IMAD.MOV R7, RZ, RZ, -R7 ;  /* 0x000000ffff077224 */ /* 0x000fe400078e0a07 */
[----:B------:R-:W-:Y:S01]  /*4480*/  IMAD.HI.U32 R6, R0, R4, RZ ;  /* 0x0000000400067227 */ /* 0x000fe200078e00ff */
[----:B---3--:R-:W-:-:S03]  /*4490*/  IABS R8, R17 ;  /* 0x0000001100087213 */ /* 0x008fc60000000000 */
[----:B------:R-:W-:Y:S01]  /*44a0*/  IMAD R7, R29, R7, R5 ;  /* 0x000000071d077224 */ /* 0x000fe200078e0205 */
[----:B-----5:R-:W-:Y:S01]  /*44b0*/  IABS R9, R12 ;  /* 0x0000000c00097213 */ /* 0x020fe20000000000 */
[----:B------:R-:W-:-:S03]  /*44c0*/  IMAD.MOV R10, RZ, RZ, -R6 ;  /* 0x000000ffff0a7224 */ /* 0x000fc600078e0a06 */
[----:B------:R0:W-:Y:S01]  /*44d0*/  STL [R1+0x14], R7 ;  /* 0x0000140701007387 */ /* 0x0001e20000100800 */
[----:B------:R-:W-:Y:S02]  /*44e0*/  IMAD.MOV.U32 R5, RZ, RZ, R8 ;  /* 0x000000ffff057224 */ /* 0x000fe400078e0008 */
[----:B------:R-:W-:Y:S01]  /*44f0*/  IMAD.MOV.U32 R6, RZ, RZ, R9 ;  /* 0x000000ffff067224 */ /* 0x000fe200078e0009 */
[----:B------:R-:W3:Y:S01]  /*4500*/  LDL R12, [R1+0x9e4] ;  /* 0x0009e400010c7983 */ /* 0x000ee20000100800 */
[----:B------:R-:W-:-:S04]  /*4510*/  IMAD.HI.U32 R8, R0, R5, RZ ;  /* 0x0000000500087227 */ /* 0x000fc800078e00ff */
[----:B0-----:R-:W-:Y:S02]  /*4520*/  IMAD R7, R29, R10, R4 ;  /* 0x0000000a1d077224 */ /* 0x001fe400078e0204 */
[----:B------:R-:W-:-:S03]  /*4530*/  IMAD.HI.U32 R4, R0, R3, RZ ;  /* 0x0000000300047227 */ /* 0x000fc600078e00ff */
[----:B------:R0:W-:Y:S01]  /*4540*/  STL [R1+0x10], R7 ;  /* 0x0000100701007387 */ /* 0x0001e20000100800 */
[----:B------:R-:W-:-:S04]  /*4550*/  IMAD.HI.U32 R9, R0, R6, RZ ;  /* 0x0000000600097227 */ /* 0x000fc800078e00ff */
[----:B------:R-:W-:Y:S02]  /*4560*/  IMAD.MOV R11, RZ, RZ, -R4 ;  /* 0x000000ffff0b7224 */ /* 0x000fe400078e0a04 */
[----:B------:R-:W-:Y:S01]  /*4570*/  IMAD.MOV R4, RZ, RZ, -R8 ;  /* 0x000000ffff047224 */ /* 0x000fe200078e0a08 */
[----:B0-----:R-:W-:Y:S02]  /*4580*/  IABS R7, R15 ;  /* 0x0000000f00077213 */ /* 0x001fe40000000000 */
[----:B------:R-:W5:Y:S01]  /*4590*/  LDL R15, [R1+0x9e0] ;  /* 0x0009e000010f7983 */ /* 0x000f620000100800 */
[----:B------:R-:W-:Y:S02]  /*45a0*/  IMAD.MOV R9, RZ, RZ, -R9 ;  /* 0x000000ffff097224 */ /* 0x000fe400078e0a09 */
[C---:B------:R-:W-:Y:S02]  /*45b0*/  IMAD R3, R29.reuse, R11, R3 ;  /* 0x0000000b1d037224 */ /* 0x040fe400078e0203 */
[----:B------:R-:W-:-:S02]  /*45c0*/  IMAD R4, R29, R4, R5 ;  /* 0x000000041d047224 */ /* 0x000fc400078e0205 */
[----:B------:R-:W-:Y:S01]  /*45d0*/  IMAD R5, R29, R9, R6 ;  /* 0x000000091d057224 */ /* 0x000fe200078e0206 */
[----:B------:R-:W-:Y:S04]  /*45e0*/  STL [R1+0xc], R3 ;  /* 0x00000c0301007387 */ /* 0x000fe80000100800 */
[----:B------:R2:W-:Y:S04]  /*45f0*/  STL [R1+0x8], R4 ;  /* 0x0000080401007387 */ /* 0x0005e80000100800 */
[----:B------:R0:W-:Y:S01]  /*4600*/  STL [R1+0x4], R5 ;  /* 0x0000040501007387 */ /* 0x0001e20000100800 */
[----:B--2---:R-:W-:-:S03]  /*4610*/  IABS R4, R19 ;  /* 0x0000001300047213 */ /* 0x004fc60000000000 */
[----:B------:R-:W2:Y:S01]  /*4620*/  LDL R19, [R1+0x9dc] ;  /* 0x0009dc0001137983 */ /* 0x000ea20000100800 */
[----:B------:R-:W-:-:S03]  /*4630*/  IABS R6, R13 ;  /* 0x0000000d00067213 */ /* 0x000fc60000000000 */
[----:B------:R-:W2:Y:S01]  /*4640*/  LDL R13, [R1+0x9d8] ;  /* 0x0009d800010d7983 */ /* 0x000ea20000100800 */
[----:B----4-:R-:W-:-:S03]  /*4650*/  IABS R9, R14 ;  /* 0x0000000e00097213 */ /* 0x010fc60000000000 */
[----:B------:R-:W4:Y:S01]  /*4660*/  LDL R14, [R1+0x9d4] ;  /* 0x0009d400010e7983 */ /* 0x000f220000100800 */
[----:B------:R-:W-:-:S05]  /*4670*/  IABS R10, R18 ;  /* 0x00000012000a7213 */ /* 0x000fca0000000000 */
[----:B------:R-:W-:Y:S02]  /*4680*/  IMAD.MOV.U32 R8, RZ, RZ, R10 ;  /* 0x000000ffff087224 */ /* 0x000fe400078e000a */
[----:B------:R-:W-:-:S04]  /*4690*/  IMAD.HI.U32 R10, R0, R7, RZ ;  /* 0x00000007000a7227 */ /* 0x000fc800078e00ff */
[----:B------:R-:W-:-:S04]  /*46a0*/  IMAD.HI.U32 R3, R0, R8, RZ ;  /* 0x0000000800037227 */ /* 0x000fc800078e00ff */
[----:B0-----:R-:W-:Y:S02]  /*46b0*/  IMAD.MOV R5, RZ, RZ, -R10 ;  /* 0x000000ffff057224 */ /* 0x001fe400078e0a0a */
[----:B------:R-:W-:Y:S02]  /*46c0*/  IMAD.MOV R3, RZ, RZ, -R3 ;  /* 0x000000ffff037224 */ /* 0x000fe400078e0a03 */
[C---:B------:R-:W-:Y:S02]  /*46d0*/  IMAD R7, R29.reuse, R5, R7 ;  /* 0x000000051d077224 */ /* 0x040fe400078e0207 */
[----:B------:R-:W-:Y:S02]  /*46e0*/  IMAD.MOV.U32 R5, RZ, RZ, R6 ;  /* 0x000000ffff057224 */ /* 0x000fe400078e0006 */
[----:B------:R-:W-:Y:S02]  /*46f0*/  IMAD.MOV.U32 R6, RZ, RZ, R9 ;  /* 0x000000ffff067224 */ /* 0x000fe400078e0009 */
[----:B------:R-:W-:-:S02]  /*4700*/  IMAD R3, R29, R3, R8 ;  /* 0x000000031d037224 */ /* 0x000fc400078e0208 */
[C---:B------:R-:W-:Y:S01]  /*4710*/  IMAD.HI.U32 R8, R0.reuse, R4, RZ ;  /* 0x0000000400087227 */ /* 0x040fe200078e00ff */
[----:B------:R3:W-:Y:S03]  /*4720*/  STL [R1], R7 ;  /* 0x0000000701007387 */ /* 0x0007e60000100800 */
[C---:B------:R-:W-:Y:S01]  /*4730*/  IMAD.HI.U32 R9, R0.reuse, R5, RZ ;  /* 0x0000000500097227 */ /* 0x040fe200078e00ff */
[----:B------:R0:W-:Y:S03]  /*4740*/  STL [R1+0xe24], R3 ;  /* 0x000e240301007387 */ /* 0x0001e60000100800 */
[----:B------:R-:W-:Y:S01]  /*4750*/  IMAD.HI.U32 R10, R0, R6, RZ ;  /* 0x00000006000a7227 */ /* 0x000fe200078e00ff */
[----:B------:R-:W4:Y:S01]  /*4760*/  LDL R17, [R1+0x9cc] ;  /* 0x0009cc0001117983 */ /* 0x000f220000100800 */
[----:B---3--:R-:W-:-:S02]  /*4770*/  IABS R7, R12 ;  /* 0x0000000c00077213 */ /* 0x008fc40000000000 */
[----:B------:R-:W-:Y:S01]  /*4780*/  IMAD.MOV R12, RZ, RZ, -R8 ;  /* 0x000000ffff0c7224 */ /* 0x000fe200078e0a08 */
[----:B-----5:R-:W-:Y:S01]  /*4790*/  IABS R11, R15 ;  /* 0x0000000f000b7213 */ /* 0x020fe20000000000 */
[----:B------:R-:W-:Y:S01]  /*47a0*/  IMAD.MOV R9, RZ, RZ, -R9 ;  /* 0x000000ffff097224 */ /* 0x000fe200078e0a09 */
[----:B------:R-:W3:Y:S01]  /*47b0*/  LDL R15, [R1+0x9d0] ;  /* 0x0009d000010f7983 */ /* 0x000ee20000100800 */
[----:B------:R-:W-:Y:S02]  /*47c0*/  IMAD.MOV R10, RZ, RZ, -R10 ;  /* 0x000000ffff0a7224 */ /* 0x000fe400078e0a0a */
[C---:B------:R-:W-:Y:S02]  /*47d0*/  IMAD R4, R29.reuse, R12, R4 ;  /* 0x0000000c1d047224 */ /* 0x040fe400078e0204 */
[C---:B------:R-:W-:Y:S02]  /*47e0*/  IMAD R5, R29.reuse, R9, R5 ;  /* 0x000000091d057224 */ /* 0x040fe400078e0205 */
[----:B------:R-:W-:Y:S01]  /*47f0*/  IMAD R6, R29, R10, R6 ;  /* 0x0000000a1d067224 */ /* 0x000fe200078e0206 */
[----:B------:R1:W-:Y:S01]  /*4800*/  STL [R1+0xe28], R4 ;  /* 0x000e280401007387 */ /* 0x0003e20000100800 */
[----:B------:R-:W-:-:S03]  /*4810*/  IMAD.MOV.U32 R8, RZ, RZ, R11 ;  /* 0x000000ffff087224 */ /* 0x000fc600078e000b */
[----:B------:R-:W-:Y:S01]  /*4820*/  STL [R1+0xe2c], R5 ;  /* 0x000e2c0501007387 */ /* 0x000fe20000100800 */
[----:B------:R-:W-:-:S03]  /*4830*/  IMAD.HI.U32 R11, R0, R7, RZ ;  /* 0x00000007000b7227 */ /* 0x000fc600078e00ff */
[----:B------:R-:W-:Y:S01]  /*4840*/  STL [R1+0xe30], R6 ;  /* 0x000e300601007387 */ /* 0x000fe20000100800 */
[----:B------:R-:W-:-:S03]  /*4850*/  IMAD.HI.U32 R10, R0, R8, RZ ;  /* 0x00000008000a7227 */ /* 0x000fc600078e00ff */
[----:B------:R-:W5:Y:S01]  /*4860*/  LDL R18, [R1+0x9c4] ;  /* 0x0009c40001127983 */ /* 0x000f620000100800 */
[----:B------:R-:W-:-:S03]  /*4870*/  IMAD.MOV R11, RZ, RZ, -R11 ;  /* 0x000000ffff0b7224 */ /* 0x000fc600078e0a0b */
[----:B------:R-:W5:Y:S01]  /*4880*/  LDL R23, [R1+0x9c8] ;  /* 0x0009c80001177983 */ /* 0x000f620000100800 */
[----:B------:R-:W-:Y:S01]  /*4890*/  IMAD R7, R29, R11, R7 ;  /* 0x0000000b1d077224 */ /* 0x000fe200078e0207 */
[----:B--2---:R-:W-:Y:S02]  /*48a0*/  IABS R9, R19 ;  /* 0x0000001300097213 */ /* 0x004fe40000000000 */
[----:B------:R-:W2:Y:S01]  /*48b0*/  LDL R19, [R1+0x9c0] ;  /* 0x0009c00001137983 */ /* 0x000ea20000100800 */
[----:B------:R-:W-:-:S03]  /*48c0*/  IABS R12, R13 ;  /* 0x0000000d000c7213 */ /* 0x000fc60000000000 */
[----:B------:R-:W-:Y:S01]  /*48d0*/  STL [R1+0xe34], R7 ;  /* 0x000e340701007387 */ /* 0x000fe20000100800 */
[----:B----4-:R-:W-:Y:S01]  /*48e0*/  IABS R13, R14 ;  /* 0x0000000e000d7213 */ /* 0x010fe20000000000 */
[----:B------:R-:W-:-:S04]  /*48f0*/  IMAD.MOV R14, RZ, RZ, -R10 ;  /* 0x000000ffff0e7224 */ /* 0x000fc800078e0a0a */
[----:B------:R-:W-:-:S05]  /*4900*/  IMAD R8, R29, R14, R8 ;  /* 0x0000000e1d087224 */ /* 0x000fca00078e0208 */
[----:B------:R-:W-:Y:S04]  /*4910*/  STL [R1+0xe38], R8 ;  /* 0x000e380801007387 */ /* 0x000fe80000100800 */
[----:B------:R-:W4:Y:S04]  /*4920*/  LDL R21, [R1+0x9bc] ;  /* 0x0009bc0001157983 */ /* 0x000f280000100800 */
[----:B------:R-:W4:Y:S01]  /*4930*/  LDL R22, [R1+0x9b8] ;  /* 0x0009b80001167983 */ /* 0x000f220000100800 */
[----:B------:R-:W-:Y:S02]  /*4940*/  IMAD.MOV.U32 R10, RZ, RZ, R12 ;  /* 0x000000ffff0a7224 */ /* 0x000fe400078e000c */
[----:B------:R-:W-:-:S02]  /*4950*/  IMAD.MOV.U32 R11, RZ, RZ, R13 ;  /* 0x000000ffff0b7224 */ /* 0x000fc400078e000d */
[----:B------:R-:W-:-:S04]  /*4960*/  IMAD.HI.U32 R13, R0, R9, RZ ;  /* 0x00000009000d7227 */ /* 0x000fc800078e00ff */
[----:B------:R-:W-:-:S04]  /*4970*/  IMAD.HI.U32 R14, R0, R10, RZ ;  /* 0x0000000a000e7227 */ /* 0x000fc800078e00ff */
[----:B------:R-:W-:Y:S01]  /*4980*/  IMAD.MOV R14, RZ, RZ, -R14 ;  /* 0x000000ffff0e7224 */ /* 0x000fe200078e0a0e */
[----:B------:R-:W-:Y:S01]  /*4990*/  IABS R16, R17 ;  /* 0x0000001100107213 */ /* 0x000fe20000000000 */
[----:B------:R-:W-:Y:S01]  /*49a0*/  IMAD.MOV R17, RZ, RZ, -R13 ;  /* 0x000000ffff117224 */ /* 0x000fe200078e0a0d */
[----:B---3--:R-:W-:Y:S01]  /*49b0*/  IABS R12, R15 ;  /* 0x0000000f000c7213 */ /* 0x008fe20000000000 */
[----:B------:R-:W-:-:S04]  /*49c0*/  IMAD.HI.U32 R15, R0, R11, RZ ;  /* 0x0000000b000f7227 */ /* 0x000fc800078e00ff */
[----:B------:R-:W-:Y:S02]  /*49d0*/  IMAD.MOV R15, RZ, RZ, -R15 ;  /* 0x000000ffff0f7224 */ /* 0x000fe400078e0a0f */
[----:B------:R-:W-:Y:S02]  /*49e0*/  IMAD.MOV.U32 R13, RZ, RZ, R16 ;  /* 0x000000ffff0d7224 */ /* 0x000fe400078e0010 */
[----:B------:R-:W-:Y:S02]  /*49f0*/  IMAD R9, R29, R17, R9 ;  /* 0x000000111d097224 */ /* 0x000fe400078e0209 */
[----:B------:R-:W-:-:S04]  /*4a00*/  IMAD.HI.U32 R16, R0, R12, RZ ;  /* 0x0000000c00107227 */ /* 0x000fc800078e00ff */
[C---:B------:R-:W-:Y:S02]  /*4a10*/  IMAD R10, R29.reuse, R14, R10 ;  /* 0x0000000e1d0a7224 */ /* 0x040fe400078e020a */
[C---:B------:R-:W-:Y:S02]  /*4a20*/  IMAD R11, R29.reuse, R15, R11 ;  /* 0x0000000f1d0b7224 */ /* 0x040fe400078e020b */
[----:B------:R-:W-:Y:S01]  /*4a30*/  IMAD.HI.U32 R15, R0, R13, RZ ;  /* 0x0000000d000f7227 */ /* 0x000fe200078e00ff */
[----:B-----5:R-:W-:Y:S01]  /*4a40*/  IABS R17, R18 ;  /* 0x0000001200117213 */ /* 0x020fe20000000000 */
[----:B------:R-:W-:Y:S02]  /*4a50*/  STL [R1+0xe3c], R9 ;  /* 0x000e3c0901007387 */ /* 0x000fe40000100800 */
[----:B------:R-:W-:Y:S01]  /*4a60*/  IMAD.MOV R16, RZ, RZ, -R16 ;  /* 0x000000ffff107224 */ /* 0x000fe200078e0a10 */
[----:B------:R-:W-:Y:S01]  /*4a70*/  IABS R14, R23 ;  /* 0x00000017000e7213 */ /* 0x000fe20000000000 */
[----:B------:R-:W-:Y:S02]  /*4a80*/  STL [R1+0xe10], R10 ;  /* 0x000e100a01007387 */ /* 0x000fe40000100800 */
[----:B------:R-:W-:-:S02]  /*4a90*/  IMAD R12, R29, R16, R12 ;  /* 0x000000101d0c7224 */ /* 0x000fc400078e020c */
[----:B------:R-:W-:Y:S04]  /*4aa0*/  STL [R1+0xe14], R11 ;  /* 0x000e140b01007387 */ /* 0x000fe80000100800 */
[----:B------:R-:W3:Y:S04]  /*4ab0*/  LDL R23, [R1+0x9ac] ;  /* 0x0009ac0001177983 */ /* 0x000ee80000100800 */
[----:B------:R-:W5:Y:S04]  /*4ac0*/  LDL R25, [R1+0x9b0] ;  /* 0x0009b00001197983 */ /* 0x000f680000100800 */
[----:B------:R-:W5:Y:S04]  /*4ad0*/  LDL R24, [R1+0x9b4] ;  /* 0x0009b40001187983 */ /* 0x000f680000100800 */
[----:B------:R0:W-:Y:S01]  /*4ae0*/  STL [R1+0xe18], R12 ;  /* 0x000e180c01007387 */ /* 0x0001e20000100800 */
[----:B--2---:R-:W-:Y:S01]  /*4af0*/  IABS R18, R19 ;  /* 0x0000001300127213 */ /* 0x004fe20000000000 */
[----:B------:R-:W-:-:S04]  /*4b00*/  IMAD.MOV R19, RZ, RZ, -R15 ;  /* 0x000000ffff137224 */ /* 0x000fc800078e0a0f */
[----:B------:R-:W-:Y:S02]  /*4b10*/  IMAD R13, R29, R19, R13 ;  /* 0x000000131d0d7224 */ /* 0x000fe400078e020d */
[----:B------:R-:W-:-:S03]  /*4b20*/  IMAD.MOV.U32 R15, RZ, RZ, R17 ;  /* 0x000000ffff0f7224 */ /* 0x000fc600078e0011 */
[----:B------:R-:W-:Y:S01]  /*4b30*/  STL [R1+0xe1c], R13 ;  /* 0x000e1c0d01007387 */ /* 0x000fe20000100800 */
[----:B------:R-:W-:-:S03]  /*4b40*/  IMAD.MOV.U32 R16, RZ, RZ, R18 ;  /* 0x000000ffff107224 */ /* 0x000fc600078e0012 */
[----:B------:R-:W2:Y:S01]  /*4b50*/  LDL R26, [R1+0x9a8] ;  /* 0x0009a800011a7983 */ /* 0x000ea20000100800 */
[----:B------:R-:W-:-:S03]  /*4b60*/  IMAD.HI.U32 R18, R0, R14, RZ ;  /* 0x0000000e00127227 */ /* 0x000fc600078e00ff */
[----:B------:R-:W2:Y:S01]  /*4b70*/  LDL R27, [R1+0x9a4] ;  /* 0x0009a400011b7983 */ /* 0x000ea20000100800 */
[----:B------:R-:W-:-:S04]  /*4b80*/  IMAD.HI.U32 R19, R0, R15, RZ ;  /* 0x0000000f00137227 */ /* 0x000fc800078e00ff */
[----:B------:R-:W-:-:S04]  /*4b90*/  IMAD.HI.U32 R20, R0, R16, RZ ;  /* 0x0000001000147227 */ /* 0x000fc800078e00ff */
[----:B------:R-:W-:Y:S02]  /*4ba0*/  IMAD.MOV R19, RZ, RZ, -R19 ;  /* 0x000000ffff137224 */ /* 0x000fe400078e0a13 */
[----:B------:R-:W-:Y:S01]  /*4bb0*/  IMAD.MOV R20, RZ, RZ, -R20 ;  /* 0x000000ffff147224 */ /* 0x000fe200078e0a14 */
[----:B----4-:R-:W-:Y:S02]  /*4bc0*/  IABS R17, R21 ;  /* 0x0000001500117213 */ /* 0x010fe40000000000 */
[----:B------:R-:W-:Y:S01]  /*4bd0*/  IABS R21, R22 ;  /* 0x0000001600157213 */ /* 0x000fe20000000000 */
[----:B------:R-:W-:Y:S02]  /*4be0*/  IMAD.MOV R22, RZ, RZ, -R18 ;  /* 0x000000ffff167224 */ /* 0x000fe400078e0a12 */
[C---:B------:R-:W-:Y:S02]  /*4bf0*/  IMAD R15, R29.reuse, R19, R15 ;  /* 0x000000131d0f7224 */ /* 0x040fe400078e020f */
[----:B------:R-:W-:-:S02]  /*4c00*/  IMAD R14, R29, R22, R14 ;  /* 0x000000161d0e7224 */ /* 0x000fc400078e020e */
[----:B------:R-:W-:-:S03]  /*4c10*/  IMAD R16, R29, R20, R16 ;  /* 0x000000141d107224 */ /* 0x000fc600078e0210 */
[----:B------:R-:W-:Y:S04]  /*4c20*/  STL [R1+0xe20], R14 ;  /* 0x000e200e01007387 */ /* 0x000fe80000100800 */
[----:B------:R-:W-:Y:S04]  /*4c30*/  STL [R1+0xe40], R15 ;  /* 0x000e400f01007387 */ /* 0x000fe80000100800 */
[----:B------:R-:W-:Y:S04]  /*4c40*/  STL [R1+0xe44], R16 ;  /* 0x000e441001007387 */ /* 0x000fe80000100800 */
[----:B0-----:R-:W4:Y:S01]  /*4c50*/  LDL R3, [R1+0x99c] ;  /* 0x00099c0001037983 */ /* 0x001f220000100800 */
[----:B------:R-:W-:-:S02]  /*4c60*/  IMAD.MOV.U32 R18, RZ, RZ, R21 ;  /* 0x000000ffff127224 */ /* 0x000fc400078e0015 */
[C---:B------:R-:W-:Y:S01]  /*4c70*/  IMAD.HI.U32 R21, R0.reuse, R17, RZ ;  /* 0x0000001100157227 */ /* 0x040fe200078e00ff */
[----:B-1----:R-:W4:Y:S04]  /*4c80*/  LDL R4, [R1+0x9a0] ;  /* 0x0009a00001047983 */ /* 0x002f280000100800 */
[----:B------:R-:W4:Y:S01]  /*4c90*/  LDL.LU R12, [R1+0x70] ;  /* 0x00007000010c7983 */ /* 0x000f220000300800 */
[----:B------:R-:W-:Y:S02]  /*4ca0*/  IMAD.MOV R21, RZ, RZ, -R21 ;  /* 0x000000ffff157224 */ /* 0x000fe400078e0a15 */
[----:B------:R-:W-:Y:S01]  /*4cb0*/  IMAD.HI.U32 R20, R0, R18, RZ ;  /* 0x0000001200147227 */ /* 0x000fe200078e00ff */
[----:B------:R-:W4:Y:S03]  /*4cc0*/  LDL.LU R11, [R1+0x6c] ;  /* 0x00006c00010b7983 */ /* 0x000f260000300800 */
[----:B------:R-:W-:Y:S01]  /*4cd0*/  IMAD R17, R29, R21, R17 ;  /* 0x000000151d117224 */ /* 0x000fe200078e0211 */
[----:B------:R-:W4:Y:S04]  /*4ce0*/  LDL.LU R10, [R1+0x68] ;  /* 0x00006800010a7983 */ /* 0x000f280000300800 */
[----:B------:R-:W4:Y:S04]  /*4cf0*/  LDL.LU R6, [R1+0x64] ;  /* 0x0000640001067983 */ /* 0x000f280000300800 */
[----:B------:R-:W4:Y:S01]  /*4d00*/  LDL.LU R5, [R1+0x60] ;  /* 0x0000600001057983 */ /* 0x000f220000300800 */
[----:B---3--:R-:W-:-:S02]  /*4d10*/  IABS R23, R23 ;  /* 0x0000001700177213 */ /* 0x008fc40000000000 */
[----:B-----5:R-:W-:-:S03]  /*4d20*/  IABS R22, R25 ;  /* 0x0000001900167213 */ /* 0x020fc60000000000 */
[----:B------:R-:W-:Y:S01]  /*4d30*/  IMAD.MOV.U32 R21, RZ, RZ, R23 ;  /* 0x000000ffff157224 */ /* 0x000fe200078e0017 */
[----:B------:R-:W-:Y:S01]  /*4d40*/  IABS R19, R24 ;  /* 0x0000001800137213 */ /* 0x000fe20000000000 */
[----:B------:R-:W-:Y:S02]  /*4d50*/  IMAD.MOV R24, RZ, RZ, -R20 ;  /* 0x000000ffff187224 */ /* 0x000fe400078e0a14 */
[----:B------:R-:W-:Y:S02]  /*4d60*/  IMAD.MOV.U32 R20, RZ, RZ, R22 ;  /* 0x000000ffff147224 */ /* 0x000fe400078e0016 */
[----:B------:R-:W-:-:S04]  /*4d70*/  IMAD.HI.U32 R23, R0, R19, RZ ;  /* 0x0000001300177227 */ /* 0x000fc800078e00ff */
[----:B------:R-:W-:-:S04]  /*4d80*/  IMAD.HI.U32 R25, R0, R21, RZ ;  /* 0x0000001500197227 */ /* 0x000fc800078e00ff */
[----:B------:R-:W-:Y:S02]  /*4d90*/  IMAD R18, R29, R24, R18 ;  /* 0x000000181d127224 */ /* 0x000fe400078e0212 */
[----:B------:R-:W-:-:S04]  /*4da0*/  IMAD.HI.U32 R24, R0, R20, RZ ;  /* 0x0000001400187227 */ /* 0x000fc800078e00ff */
[----:B------:R-:W-:Y:S02]  /*4db0*/  IMAD.MOV R25, RZ, RZ, -R25 ;  /* 0x000000ffff197224 */ /* 0x000fe400078e0a19 */
[----:B------:R-:W-:Y:S02]  /*4dc0*/  IMAD.MOV R24, RZ, RZ, -R24 ;  /* 0x000000ffff187224 */ /* 0x000fe400078e0a18 */
[C---:B------:R-:W-:Y:S02]  /*4dd0*/  IMAD R21, R29.reuse, R25, R21 ;  /* 0x000000191d157224 */ /* 0x040fe400078e0215 */
[----:B------:R-:W-:Y:S01]  /*4de0*/  IMAD R20, R29, R24, R20 ;  /* 0x000000181d147224 */ /* 0x000fe200078e0214 */
[----:B------:R-:W-:Y:S04]  /*4df0*/  STL [R1+0xe48], R17 ;  /* 0x000e481101007387 */ /* 0x000fe80000100800 */
[----:B------:R-:W-:Y:S01]  /*4e00*/  STL [R1+0xe4c], R18 ;  /* 0x000e4c1201007387 */ /* 0x000fe20000100800 */
[----:B--2---:R-:W-:-:S02]  /*4e10*/  IABS R22, R26 ;  /* 0x0000001a00167213 */ /* 0x004fc40000000000 */
[----:B------:R-:W-:Y:S01]  /*4e20*/  IABS R26, R27 ;  /* 0x0000001b001a7213 */ /* 0x000fe20000000000 */
[----:B------:R-:W-:-:S04]  /*4e30*/  IMAD.MOV R27, RZ, RZ, -R23 ;  /* 0x000000ffff1b7224 */ /* 0x000fc800078e0a17 */
[----:B------:R-:W-:Y:S02]  /*4e40*/  IMAD.MOV.U32 R23, RZ, RZ, R26 ;  /* 0x000000ffff177224 */ /* 0x000fe400078e001a */
[----:B------:R-:W-:Y:S02]  /*4e50*/  IMAD R19, R29, R27, R19 ;  /* 0x0000001b1d137224 */ /* 0x000fe400078e0213 */
[----:B------:R-:W-:-:S04]  /*4e60*/  IMAD.HI.U32 R25, R0, R23, RZ ;  /* 0x0000001700197227 */ /* 0x000fc800078e00ff */
[----:B------:R-:W-:Y:S01]  /*4e70*/  IMAD.MOV R25, RZ, RZ, -R25 ;  /* 0x000000ffff197224 */ /* 0x000fe200078e0a19 */
[----:B------:R0:W-:Y:S03]  /*4e80*/  STL [R1+0xe50], R19 ;  /* 0x000e501301007387 */ /* 0x0001e60000100800 */
[----:B------:R-:W-:Y:S01]  /*4e90*/  IMAD R23, R29, R25, R23 ;  /* 0x000000191d177224 */ /* 0x000fe200078e0217 */
[----:B------:R1:W-:Y:S04]  /*4ea0*/  STL [R1+0xe54], R20 ;  /* 0x000e541401007387 */ /* 0x0003e80000100800 */
[----:B------:R-:W-:Y:S01]  /*4eb0*/  STL [R1+0xe58], R21 ;  /* 0x000e581501007387 */ /* 0x000fe20000100800 */
[----:B----4-:R-:W-:-:S03]  /*4ec0*/  IABS R25, R3 ;  /* 0x0000000300197213 */ /* 0x010fc60000000000 */
[----:B------:R-:W2:Y:S04]  /*4ed0*/  LDL.LU R3, [R1+0x5c] ;  /* 0x00005c0001037983 */ /* 0x000ea80000300800 */
[----:B0-----:R-:W3:Y:S04]  /*4ee0*/  LDL.LU R19, [R1+0x58] ;  /* 0x0000580001137983 */ /* 0x001ee80000300800 */
[----:B------:R-:W4:Y:S04]  /*4ef0*/  LDL.LU R18, [R1+0x54] ;  /* 0x0000540001127983 */ /* 0x000f280000300800 */
[----:B------:R-:W5:Y:S04]  /*4f00*/  LDL.LU R17, [R1+0x50] ;  /* 0x0000500001117983 */ /* 0x000f680000300800 */
[----:B------:R-:W5:Y:S04]  /*4f10*/  LDL.LU R16, [R1+0x4c] ;  /* 0x00004c0001107983 */ /* 0x000f680000300800 */
[----:B------:R-:W5:Y:S04]  /*4f20*/  LDL.LU R15, [R1+0x48] ;  /* 0x00004800010f7983 */ /* 0x000f680000300800 */
[----:B-1----:R-:W5:Y:S04]  /*4f30*/  LDL.LU R20, [R1+0x44] ;  /* 0x0000440001147983 */ /* 0x002f680000300800 */
[----:B------:R-:W5:Y:S04]  /*4f40*/  LDL.LU R27, [R1+0x40] ;  /* 0x00004000011b7983 */ /* 0x000f680000300800 */
[----:B------:R-:W5:Y:S04]  /*4f50*/  LDL.LU R14, [R1+0x3c] ;  /* 0x00003c00010e7983 */ /* 0x000f680000300800 */
[----:B------:R-:W5:Y:S04]  /*4f60*/  LDL.LU R9, [R1+0x38] ;  /* 0x0000380001097983 */ /* 0x000f680000300800 */
[----:B------:R-:W5:Y:S04]  /*4f70*/  LDL.LU R8, [R1+0x34] ;  /* 0x0000340001087983 */ /* 0x000f680000300800 */
[----:B------:R-:W5:Y:S01]  /*4f80*/  LDL.LU R7, [R1+0x180] ;  /* 0x0001800001077983 */ /* 0x000f620000300800 */
[----:B------:R-:W-:-:S02]  /*4f90*/  ISETP.GT.U32.AND P3, PT, R28, R12, PT ;  /* 0x0000000c1c00720c */ /* 0x000fc40003f64070 */
[C---:B------:R-:W-:Y:S02]  /*4fa0*/  ISETP.GT.U32.AND P5, PT, R29.reuse, R2, PT ;  /* 0x000000021d00720c */ /* 0x040fe40003fa4070 */
[C---:B------:R-:W-:Y:S02]  /*4fb0*/  ISETP.GT.U32.AND P4, PT, R29.reuse, R11, PT ;  /* 0x0000000b1d00720c */ /* 0x040fe40003f84070 */
[C---:B------:R-:W-:Y:S02]  /*4fc0*/  ISETP.GT.U32.AND P0, PT, R29.reuse, R5, PT ;  /* 0x000000051d00720c */ /* 0x040fe40003f04070 */
[----:B------:R-:W-:-:S05]  /*4fd0*/  ISETP.GT.U32.AND P1, PT, R29, R10, PT ;  /* 0x0000000a1d00720c */ /* 0x000fca0003f24070 */
[----:B------:R-:W-:Y:S02]  /*4fe0*/  @!P3 IMAD.IADD R12, R12, 0x1, -R28 ;  /* 0x000000010c0cb824 */ /* 0x000fe400078e0a1c */
[--C-:B------:R-:W-:Y:S01]  /*4ff0*/  @!P5 IMAD.IADD R2, R2, 0x1, -R29.reuse ;  /* 0x000000010202d824 */ /* 0x100fe200078e0a1d */
[----:B------:R-:W-:Y:S01]  /*5000*/  ISETP.GT.U32.AND P2, PT, R29, R6, PT ;  /* 0x000000061d00720c */ /* 0x000fe20003f44070 */
[--C-:B------:R-:W-:Y:S01]  /*5010*/  @!P4 IMAD.IADD R11, R11, 0x1, -R29.reuse ;  /* 0x000000010b0bc824 */ /* 0x100fe200078e0a1d */
[----:B------:R-:W-:Y:S02]  /*5020*/  ISETP.GT.U32.AND P3, PT, R28, R12, PT ;  /* 0x0000000c1c00720c */ /* 0x000fe40003f64070 */
[----:B------:R-:W-:Y:S01]  /*5030*/  ISETP.GT.U32.AND P4, PT, R29, R2, PT ;  /* 0x000000021d00720c */ /* 0x000fe20003f84070 */
[--C-:B------:R-:W-:Y:S02]  /*5040*/  @!P0 IMAD.IADD R5, R5, 0x1, -R29.reuse ;  /* 0x0000000105058824 */ /* 0x100fe400078e0a1d */
[----:B------:R-:W-:-:S03]  /*5050*/  @!P1 IMAD.IADD R10, R10, 0x1, -R29 ;  /* 0x000000010a0a9824 */ /* 0x000fc600078e0a1d */
[----:B------:R-:W-:Y:S01]  /*5060*/  ISETP.GT.U32.AND P6, PT, R29, R5, PT ;  /* 0x000000051d00720c */ /* 0x000fe20003fc4070 */
[----:B------:R-:W-:-:S04]  /*5070*/  IMAD.HI.U32 R26, R0, R22, RZ ;  /* 0x00000016001a7227 */ /* 0x000fc800078e00ff */
[----:B------:R-:W-:Y:S02]  /*5080*/  @!P3 IMAD.IADD R12, R12, 0x1, -R28 ;  /* 0x000000010c0cb824 */ /* 0x000fe400078e0a1c */
[--C-:B------:R-:W-:Y:S01]  /*5090*/  @!P2 IMAD.IADD R6, R6, 0x1, -R29.reuse ;  /* 0x000000010606a824 */ /* 0x100fe200078e0a1d */
[C---:B------:R-:W-:Y:S01]  /*50a0*/  ISETP.GT.U32.AND P2, PT, R29.reuse, R11, PT ;  /* 0x0000000b1d00720c */ /* 0x040fe20003f44070 */
[--C-:B------:R-:W-:Y:S01]  /*50b0*/  @!P4 IMAD.IADD R2, R2, 0x1, -R29.reuse ;  /* 0x000000010202c824 */ /* 0x100fe200078e0a1d */
[----:B------:R-:W-:Y:S01]  /*50c0*/  ISETP.GT.U32.AND P0, PT, R29, R10, PT ;  /* 0x0000000a1d00720c */ /* 0x000fe20003f04070 */
[----:B------:R-:W-:Y:S01]  /*50d0*/  IMAD.MOV R24, RZ, RZ, -R26 ;  /* 0x000000ffff187224 */ /* 0x000fe200078e0a1a */
[----:B------:R-:W-:Y:S02]  /*50e0*/  IABS R26, R4 ;  /* 0x00000004001a7213 */ /* 0x000fe40000000000 */
[----:B------:R-:W5:Y:S01]  /*50f0*/  LDL.LU R4, [R1+0x184] ;  /* 0x0001840001047983 */ /* 0x000f620000300800 */
[----:B------:R-:W-:Y:S01]  /*5100*/  @!P6 IMAD.IADD R5, R5, 0x1, -R29 ;  /* 0x000000010505e824 */ /* 0x000fe200078e0a1d */
[----:B------:R-:W-:-:S05]  /*5110*/  ISETP.GT.U32.AND P1, PT, R29, R6, PT ;  /* 0x000000061d00720c */ /* 0x000fca0003f24070 */
[--C-:B------:R-:W-:Y:S02]  /*5120*/  @!P2 IMAD.IADD R11, R11, 0x1, -R29.reuse ;  /* 0x000000010b0ba824 */ /* 0x100fe400078e0a1d */
[--C-:B------:R-:W-:Y:S01]  /*5130*/  @!P0 IMAD.IADD R10, R10, 0x1, -R29.reuse ;  /* 0x000000010a0a8824 */ /* 0x100fe200078e0a1d */
[----:B------:R-:W-:Y:S05]  /*5140*/  STL [R1+0xe08], R2 ;  /* 0x000e080201007387 */ /* 0x000fea0000100800 */
[----:B------:R-:W-:Y:S01]  /*5150*/  @!P1 IMAD.IADD R6, R6, 0x1, -R29 ;  /* 0x0000000106069824 */ /* 0x000fe200078e0a1d */
[----:B------:R-:W-:Y:S04]  /*5160*/  STL [R1+0x70], R12 ;  /* 0x0000700c01007387 */ /* 0x000fe80000100800 */
[----:B------:R-:W-:Y:S04]  /*5170*/  STL [R1+0x6c], R11 ;  /* 0x00006c0b01007387 */ /* 0x000fe80000100800 */
[----:B------:R0:W-:Y:S04]  /*5180*/  STL [R1+0x68], R10 ;  /* 0x0000680a01007387 */ /* 0x0001e80000100800 */
[----:B0-----:R-:W5:Y:S04]  /*5190*/  LDL R10, [R1+0x998] ;  /* 0x00099800010a7983 */ /* 0x001f680000100800 */
[----:B------:R0:W-:Y:S04]  /*51a0*/  STL [R1+0x64], R6 ;  /* 0x0000640601007387 */ /* 0x0001e80000100800 */
[----:B0-----:R-:W5:Y:S04]  /*51b0*/  LDL.LU R6, [R1+0x160] ;  /* 0x0001600001067983 */ /* 0x001f680000300800 */
[----:B------:R-:W5:Y:S04]  /*51c0*/  LDL.LU R13, [R1+0x178] ;  /* 0x00017800010d7983 */ /* 0x000f680000300800 */
[----:B------:R0:W-:Y:S04]  /*51d0*/  STL [R1+0x60], R5 ;  /* 0x0000600501007387 */ /* 0x0001e80000100800 */
[----:B------:R-:W5:Y:S04]  /*51e0*/  LDL.LU R12, [R1+0x17c] ;  /* 0x00017c00010c7983 */ /* 0x000f680000300800 */
[----:B------:R-:W5:Y:S04]  /*51f0*/  LDL.LU R11, [R1+0x168] ;  /* 0x00016800010b7983 */ /* 0x000f680000300800 */
[----:B0-----:R-:W5:Y:S01]  /*5200*/  LDL.LU R5, [R1+0x16c] ;  /* 0x00016c0001057983 */ /* 0x001f620000300800 */
[----:B--2---:R-:W-:-:S02]  /*5210*/  ISETP.GT.U32.AND P3, PT, R29, R3, PT ;  /* 0x000000031d00720c */ /* 0x004fc40003f64070 */
[C---:B---3--:R-:W-:Y:S02]  /*5220*/  ISETP.GT.U32.AND P4, PT, R29.reuse, R19, PT ;  /* 0x000000131d00720c */ /* 0x048fe40003f84070 */
[----:B----4-:R-:W-:-:S09]  /*5230*/  ISETP.GT.U32.AND P5, PT, R29, R18, PT ;  /* 0x000000121d00720c */ /* 0x010fd20003fa4070 */
[--C-:B------:R-:W-:Y:S01]  /*5240*/  @!P3 IMAD.IADD R3, R3, 0x1, -R29.reuse ;  /* 0x000000010303b824 */ /* 0x100fe200078e0a1d */
[----:B-----5:R-:W-:Y:S01]  /*5250*/  ISETP.GT.U32.AND P2, PT, R29, R17, PT ;  /* 0x000000111d00720c */ /* 0x020fe20003f44070 */
[--C-:B------:R-:W-:Y:S01]  /*5260*/  @!P4 IMAD.IADD R19, R19, 0x1, -R29.reuse ;  /* 0x000000011313c824 */ /* 0x100fe200078e0a1d */
[C---:B------:R-:W-:Y:S02]  /*5270*/  ISETP.GT.U32.AND P0, PT, R29.reuse, R16, PT ;  /* 0x000000101d00720c */ /* 0x040fe40003f04070 */
[C---:B------:R-:W-:Y:S02]  /*5280*/  ISETP.GT.U32.AND P6, PT, R29.reuse, R20, PT ;  /* 0x000000141d00720c */ /* 0x040fe40003fc4070 */
[C---:B------:R-:W-:Y:S01]  /*5290*/  ISETP.GT.U32.AND P3, PT, R29.reuse, R27, PT ;  /* 0x0000001b1d00720c */ /* 0x040fe20003f64070 */
[----:B------:R-:W-:Y:S01]  /*52a0*/  @!P5 IMAD.IADD R18, R18, 0x1, -R29 ;  /* 0x000000011212d824 */ /* 0x000fe200078e0a1d */
[C---:B------:R-:W-:Y:S02]  /*52b0*/  ISETP.GT.U32.AND P4, PT, R29.reuse, R14, PT ;  /* 0x0000000e1d00720c */ /* 0x040fe40003f84070 */
[----:B------:R-:W-:-:S07]  /*52c0*/  ISETP.GT.U32.AND P5, PT, R29, R9, PT ;  /* 0x000000091d00720c */ /* 0x000fce0003fa4070 */
[--C-:B------:R-:W-:Y:S01]  /*52d0*/  @!P6 IMAD.IADD R20, R20, 0x1, -R29.reuse ;  /* 0x000000011414e824 */ /* 0x100fe200078e0a1d */
[----:B------:R-:W-:Y:S01]  /*52e0*/  ISETP.GT.U32.AND P6, PT, R29, R3, PT ;  /* 0x000000031d00720c */ /* 0x000fe20003fc4070 */
[--C-:B------:R-:W-:Y:S01]  /*52f0*/  @!P2 IMAD.IADD R17, R17, 0x1, -R29.reuse ;  /* 0x000000011111a824 */ /* 0x100fe200078e0a1d */
[----:B------:R-:W-:Y:S01]  /*5300*/  ISETP.GT.U32.AND P1, PT, R29, R15, PT ;  /* 0x0000000f1d00720c */ /* 0x000fe20003f24070 */
[--C-:B------:R-:W-:Y:S01]  /*5310*/  @!P3 IMAD.IADD R27, R27, 0x1, -R29.reuse ;  /* 0x000000011b1bb824 */ /* 0x100fe200078e0a1d */
[C---:B------:R-:W-:Y:S01]  /*5320*/  ISETP.GT.U32.AND P3, PT, R29.reuse, R19, PT ;  /* 0x000000131d00720c */ /* 0x040fe20003f64070 */
[--C-:B------:R-:W-:Y:S01]  /*5330*/  @!P0 IMAD.IADD R16, R16, 0x1, -R29.reuse ;  /* 0x0000000110108824 */ /* 0x100fe200078e0a1d */
[C---:B------:R-:W-:Y:S01]  /*5340*/  ISETP.GT.U32.AND P2, PT, R29.reuse, R8, PT ;  /* 0x000000081d00720c */ /* 0x040fe20003f44070 */
[--C-:B------:R-:W-:Y:S01]  /*5350*/  @!P4 IMAD.IADD R14, R14, 0x1, -R29.reuse ;  /* 0x000000010e0ec824 */ /* 0x100fe200078e0a1d */
[C---:B------:R-:W-:Y:S02]  /*5360*/  ISETP.GT.U32.AND P4, PT, R29.reuse, R18, PT ;  /* 0x000000121d00720c */ /* 0x040fe40003f84070 */
[----:B------:R-:W-:Y:S01]  /*5370*/  ISETP.GT.U32.AND P0, PT, R29, R7, PT ;  /* 0x000000071d00720c */ /* 0x000fe20003f04070 */
[--C-:B------:R-:W-:Y:S01]  /*5380*/  @!P5 IMAD.IADD R9, R9, 0x1, -R29.reuse ;  /* 0x000000010909d824 */ /* 0x100fe200078e0a1d */
[----:B------:R-:W-:Y:S01]  /*5390*/  ISETP.GT.U32.AND P5, PT, R29, R17, PT ;  /* 0x000000111d00720c */ /* 0x000fe20003fa4070 */
[----:B------:R-:W-:-:S02]  /*53a0*/  @!P6 IMAD.IADD R3, R3, 0x1, -R29 ;  /* 0x000000010303e824 */ /* 0x000fc400078e0a1d */
[--C-:B------:R-:W-:Y:S02]  /*53b0*/  @!P1 IMAD.IADD R15, R15, 0x1, -R29.reuse ;  /* 0x000000010f0f9824 */ /* 0x100fe400078e0a1d */
[--C-:B------:R-:W-:Y:S02]  /*53c0*/  @!P3 IMAD.IADD R19, R19, 0x1, -R29.reuse ;  /* 0x000000011313b824 */ /* 0x100fe400078e0a1d */
[--C-:B------:R-:W-:Y:S01]  /*53d0*/  @!P2 IMAD.IADD R8, R8, 0x1, -R29.reuse ;  /* 0x000000010808a824 */ /* 0x100fe200078e0a1d */
[----:B------:R-:W-:Y:S01]  /*53e0*/  ISETP.GT.U32.AND P2, PT, R29, R16, PT ;  /* 0x000000101d00720c */ /* 0x000fe20003f44070 */
[--C-:B------:R-:W-:Y:S01]  /*53f0*/  @!P4 IMAD.IADD R18, R18, 0x1, -R29.reuse ;  /* 0x000000011212c824 */ /* 0x100fe200078e0a1d */
[----:B------:R0:W-:Y:S01]  /*5400*/  STL [R1+0x5c], R3 ;  /* 0x00005c0301007387 */ /* 0x0001e20000100800 */
[--C-:B------:R-:W-:Y:S01]  /*5410*/  @!P0 IMAD.IADD R7, R7, 0x1, -R29.reuse ;  /* 0x0000000107078824 */ /* 0x100fe200078e0a1d */
[----:B------:R-:W-:Y:S01]  /*5420*/  ISETP.GT.U32.AND P0, PT, R29, R15, PT ;  /* 0x0000000f1d00720c */ /* 0x000fe20003f04070 */
[--C-:B------:R-:W-:Y:S01]  /*5430*/  @!P5 IMAD.IADD R17, R17, 0x1, -R29.reuse ;  /* 0x000000011111d824 */ /* 0x100fe200078e0a1d */
[----:B0-----:R-:W2:Y:S04]  /*5440*/  LDL.LU R3, [R1+0x144] ;  /* 0x0001440001037983 */ /* 0x001ea80000300800 */
[----:B------:R0:W-:Y:S04]  /*5450*/  STL [R1+0x58], R19 ;  /* 0x0000581301007387 */ /* 0x0001e80000100800 */
[----:B------:R-:W3:Y:S04]  /*5460*/  LDL.LU R28, [R1+0x158] ;  /* 0x00015800011c7983 */ /* 0x000ee80000300800 */
[----:B------:R1:W-:Y:S04]  /*5470*/  STL [R1+0x54], R18 ;  /* 0x0000541201007387 */ /* 0x0003e80000100800 */
[----:B0-----:R-:W4:Y:S04]  /*5480*/  LDL.LU R19, [R1+0x15c] ;  /* 0x00015c0001137983 */ /* 0x001f280000300800 */
[----:B------:R0:W-:Y:S04]  /*5490*/  STL [R1+0x50], R17 ;  /* 0x0000501101007387 */ /* 0x0001e80000100800 */
[----:B-1----:R-:W5:Y:S01]  /*54a0*/  LDL.LU R18, [R1+0x148] ;  /* 0x0001480001127983 */ /* 0x002f620000300800 */
[----:B------:R-:W-:-:S03]  /*54b0*/  @!P2 IMAD.IADD R16, R16, 0x1, -R29 ;  /* 0x000000011010a824 */ /* 0x000fc600078e0a1d */
[----:B0-----:R-:W2:Y:S01]  /*54c0*/  LDL.LU R17, [R1+0x150] ;  /* 0x0001500001117983 */ /* 0x001ea20000300800 */
[----:B------:R-:W-:-:S03]  /*54d0*/  @!P0 IMAD.IADD R15, R15, 0x1, -R29 ;  /* 0x000000010f0f8824 */ /* 0x000fc600078e0a1d */
[----:B------:R0:W-:Y:S04]  /*54e0*/  STL [R1+0x4c], R16 ;  /* 0x00004c1001007387 */ /* 0x0001e80000100800 */
[----:B0-----:R-:W2:Y:S04]  /*54f0*/  LDL.LU R16, [R1+0x124] ;  /* 0x0001240001107983 */ /* 0x001ea80000300800 */
[----:B------:R0:W-:Y:S04]  /*5500*/  STL [R1+0x48], R15 ;  /* 0x0000480f01007387 */ /* 0x0001e80000100800 */
[----:B0-----:R-:W2:Y:S01]  /*5510*/  LDL.LU R15, [R1+0x138] ;  /* 0x00013800010f7983 */ /* 0x001ea20000300800 */
[C---:B------:R-:W-:Y:S01]  /*5520*/  ISETP.GT.U32.AND P1, PT, R29.reuse, R4, PT ;  /* 0x000000041d00720c */ /* 0x040fe20003f24070 */
[----:B------:R-:W-:-:S02]  /*5530*/  IMAD R22, R29, R24, R22 ;  /* 0x000000181d167224 */ /* 0x000fc400078e0216 */
[----:B------:R-:W-:Y:S01]  /*5540*/  IMAD.MOV.U32 R24, RZ, RZ, R26 ;  /* 0x000000ffff187224 */ /* 0x000fe200078e001a */
[----:B------:R-:W-:-:S03]  /*5550*/  ISETP.GT.U32.AND P3, PT, R29, R27, PT ;  /* 0x0000001b1d00720c */ /* 0x000fc60003f64070 */
[----:B------:R-:W-:-:S06]  /*5560*/  IMAD.HI.U32 R26, R0, R24, RZ ;  /* 0x00000018001a7227 */ /* 0x000fcc00078e00ff */
[----:B------:R-:W-:Y:S01]  /*5570*/  @!P1 IMAD.IADD R4, R4, 0x1, -R29 ;  /* 0x0000000104049824 */ /* 0x000fe200078e0a1d */
[C---:B------:R-:W-:Y:S02]  /*5580*/  ISETP.GT.U32.AND P1, PT, R29.reuse, R20, PT ;  /* 0x000000141d00720c */ /* 0x040fe40003f24070 */
[C---:B------:R-:W-:Y:S01]  /*5590*/  ISETP.GT.U32.AND P4, PT, R29.reuse, R14, PT ;  /* 0x0000000e1d00720c */ /* 0x040fe20003f84070 */
[----:B------:R-:W-:Y:S01]  /*55a0*/  IMAD.MOV R26, RZ, RZ, -R26 ;  /* 0x000000ffff1a7224 */ /* 0x000fe200078e0a1a */
[----:B------:R-:W-:-:S03]  /*55b0*/  ISETP.GT.U32.AND P6, PT, R29, R4, PT ;  /* 0x000000041d00720c */ /* 0x000fc60003fc4070 */
[C---:B------:R-:W-:Y:S02]  /*55c0*/  IMAD R24, R29.reuse, R26, R24 ;  /* 0x0000001a1d187224 */ /* 0x040fe400078e0218 */
[----:B------:R-:W-:Y:S01]  /*55d0*/  IMAD.HI.U32 R26, R0, R25, RZ ;  /* 0x00000019001a7227 */ /* 0x000fe200078e00ff */
[----:B------:R-:W-:-:S03]  /*55e0*/  ISETP.GT.U32.AND P5, PT, R29, R9, PT ;  /* 0x000000091d00720c */ /* 0x000fc60003fa4070 */
[--C-:B------:R-:W-:Y:S01]  /*55f0*/  @!P1 IMAD.IADD R20, R20, 0x1, -R29.reuse ;  /* 0x0000000114149824 */ /* 0x100fe200078e0a1d */
[C---:B------:R-:W-:Y:S01]  /*5600*/  ISETP.GT.U32.AND P1, PT, R29.reuse, R6, PT ;  /* 0x000000061d00720c */ /* 0x040fe20003f24070 */
[----:B------:R-:W-:Y:S01]  /*5610*/  IMAD.MOV R26, RZ, RZ, -R26 ;  /* 0x000000ffff1a7224 */ /* 0x000fe200078e0a1a */
[----:B------:R-:W-:Y:S01]  /*5620*/  ISETP.GT.U32.AND P2, PT, R29, R8, PT ;  /* 0x000000081d00720c */ /* 0x000fe20003f44070 */
[--C-:B------:R-:W-:Y:S01]  /*5630*/  @!P3 IMAD.IADD R27, R27, 0x1, -R29.reuse ;  /* 0x000000011b1bb824 */ /* 0x100fe200078e0a1d */
[C---:B------:R-:W-:Y:S01]  /*5640*/  ISETP.GT.U32.AND P3, PT, R29.reuse, R13, PT ;  /* 0x0000000d1d00720c */ /* 0x040fe20003f64070 */
[----:B------:R-:W-:Y:S01]  /*5650*/  @!P4 IMAD.IADD R14, R14, 0x1, -R29 ;  /* 0x000000010e0ec824 */ /* 0x000fe200078e0a1d */
[C---:B------:R-:W-:Y:S01]  /*5660*/  ISETP.GT.U32.AND P4, PT, R29.reuse, R12, PT ;  /* 0x0000000c1d00720c */ /* 0x040fe20003f84070 */
[C---:B------:R-:W-:Y:S01]  /*5670*/  IMAD R25, R29.reuse, R26, R25 ;  /* 0x0000001a1d197224 */ /* 0x040fe200078e0219 */
[----:B------:R-:W-:Y:S02]  /*5680*/  IABS R26, R10 ;  /* 0x0000000a001a7213 */ /* 0x000fe40000000000 */
[----:B------:R-:W2:Y:S01]  /*5690*/  LDL.LU R10, [R1+0x140] ;  /* 0x00014000010a7983 */ /* 0x000ea20000300800 */
[----:B------:R-:W-:Y:S01]  /*56a0*/  ISETP.GT.U32.AND P0, PT, R29, R7, PT ;  /* 0x000000071d00720c */ /* 0x000fe20003f04070 */
[----:B------:R-:W-:-:S02]  /*56b0*/  @!P6 IMAD.IADD R4, R4, 0x1, -R29 ;  /* 0x000000010404e824 */ /* 0x000fc400078e0a1d */
[--C-:B------:R-:W-:Y:S01]  /*56c0*/  @!P5 IMAD.IADD R9, R9, 0x1, -R29.reuse ;  /* 0x000000010909d824 */ /* 0x100fe200078e0a1d */
[C---:B------:R-:W-:Y:S01]  /*56d0*/  ISETP.GT.U32.AND P5, PT, R29.reuse, R11, PT ;  /* 0x0000000b1d00720c */ /* 0x040fe20003fa4070 */
[--C-:B------:R-:W-:Y:S02]  /*56e0*/  @!P1 IMAD.IADD R6, R6, 0x1, -R29.reuse ;  /* 0x0000000106069824 */ /* 0x100fe400078e0a1d */
[--C-:B------:R-:W-:Y:S01]  /*56f0*/  @!P2 IMAD.IADD R8, R8, 0x1, -R29.reuse ;  /* 0x000000010808a824 */ /* 0x100fe200078e0a1d */
[----:B------:R-:W-:Y:S01]  /*5700*/  ISETP.GT.U32.AND P2, PT, R29, R5, PT ;  /* 0x000000051d00720c */ /* 0x000fe20003f44070 */
[--C-:B------:R-:W-:Y:S02]  /*5710*/  @!P3 IMAD.IADD R13, R13, 0x1, -R29.reuse ;  /* 0x000000010d0db824 */ /* 0x100fe400078e0a1d */
[--C-:B------:R-:W-:Y:S02]  /*5720*/  @!P4 IMAD.IADD R12, R12, 0x1, -R29.reuse ;  /* 0x000000010c0cc824 */ /* 0x100fe400078e0a1d */
[--C-:B------:R-:W-:Y:S01]  /*5730*/  @!P0 IMAD.IADD R7, R7, 0x1, -R29.reuse ;  /* 0x0000000107078824 */ /* 0x100fe200078e0a1d */
[----:B------:R-:W-:Y:S03]  /*5740*/  STL [R1+0x44], R20 ;  /* 0x0000441401007387 */ /* 0x000fe60000100800 */
[--C-:B------:R-:W-:Y:S01]  /*5750*/  @!P5 IMAD.IADD R11, R11, 0x1, -R29.reuse ;  /* 0x000000010b0bd824 */ /* 0x100fe200078e0a1d */
[----:B------:R-:W-:Y:S03]  /*5760*/  STL [R1+0x40], R27 ;  /* 0x0000401b01007387 */ /* 0x000fe60000100800 */
[----:B------:R-:W-:Y:S01]  /*5770*/  @!P2 IMAD.IADD R5, R5, 0x1, -R29 ;  /* 0x000000010505a824 */ /* 0x000fe200078e0a1d */
[----:B------:R-:W-:Y:S04]  /*5780*/  STL [R1+0x3c], R14 ;  /* 0x00003c0e01007387 */ /* 0x000fe80000100800 */
[----:B------:R-:W-:Y:S04]  /*5790*/  STL [R1+0x38], R9 ;  /* 0x0000380901007387 */ /* 0x000fe80000100800 */
[----:B------:R-:W-:Y:S04]  /*57a0*/  STL [R1+0x34], R8 ;  /* 0x0000340801007387 */ /* 0x000fe80000100800 */
[----:B------:R0:W-:Y:S04]  /*57b0*/  STL [R1+0x184], R4 ;  /* 0x0001840401007387 */ /* 0x0001e80000100800 */
[----:B------:R1:W-:Y:S04]  /*57c0*/  STL [R1+0x180], R7 ;  /* 0x0001800701007387 */ /* 0x0003e80000100800 */
[----:B0-----:R-:W2:Y:S04]  /*57d0*/  LDL.LU R4, [R1+0x128] ;  /* 0x0001280001047983 */ /* 0x001ea80000300800 */
[----:B------:R-:W2:Y:S04]  /*57e0*/  LDL.LU R14, [R1+0x130] ;  /* 0x00013000010e7983 */ /* 0x000ea80000300800 */
[----:B------:R-:W2:Y:S04]  /*57f0*/  LDL.LU R9, [R1+0x108] ;  /* 0x0001080001097983 */ /* 0x000ea80000300800 */
[----:B------:R-:W2:Y:S04]  /*5800*/  LDL.LU R8, [R1+0x11c] ;  /* 0x00011c0001087983 */ /* 0x000ea80000300800 */
[----:B-1----:R-:W2:Y:S01]  /*5810*/  LDL.LU R7, [R1+0x120] ;  /* 0x0001200001077983 */ /* 0x002ea20000300800 */
[----:B---3--:R-:W-:-:S02]  /*5820*/  ISETP.GT.U32.AND P6, PT, R29, R28, PT ;  /* 0x0000001c1d00720c */ /* 0x008fc40003fc4070 */
[C---:B----4-:R-:W-:Y:S02]  /*5830*/  ISETP.GT.U32.AND P1, PT, R29.reuse, R19, PT ;  /* 0x000000131d00720c */ /* 0x050fe40003f24070 */
[C---:B-----5:R-:W-:Y:S02]  /*5840*/  ISETP.GT.U32.AND P3, PT, R29.reuse, R18, PT ;  /* 0x000000121d00720c */ /* 0x060fe40003f64070 */
[----:B--2---:R-:W-:-:S07]  /*5850*/  ISETP.GT.U32.AND P4, PT, R29, R17, PT ;  /* 0x000000111d00720c */ /* 0x004fce0003f84070 */
[--C-:B------:R-:W-:Y:S01]  /*5860*/  @!P6 IMAD.IADD R28, R28, 0x1, -R29.reuse ;  /* 0x000000011c1ce824 */ /* 0x100fe200078e0a1d */
[----:B------:R-:W-:Y:S01]  /*5870*/  ISETP.GT.U32.AND P0, PT, R29, R3, PT ;  /* 0x000000031d00720c */ /* 0x000fe20003f04070 */
[--C-:B------:R-:W-:Y:S01]  /*5880*/  @!P1 IMAD.IADD R19, R19, 0x1, -R29.reuse ;  /* 0x0000000113139824 */ /* 0x100fe200078e0a1d */
[C---:B------:R-:W-:Y:S02]  /*5890*/  ISETP.GT.U32.AND P6, PT, R29.reuse, R6, PT ;  /* 0x000000061d00720c */ /* 0x040fe40003fc4070 */
[C---:B------:R-:W-:Y:S01]  /*58a0*/  ISETP.GT.U32.AND P1, PT, R29.reuse, R13, PT ;  /* 0x0000000d1d00720c */ /* 0x040fe20003f24070 */
[--C-:B------:R-:W-:Y:S01]  /*58b0*/  @!P3 IMAD.IADD R18, R18, 0x1, -R29.reuse ;  /* 0x000000011212b824 */ /* 0x100fe200078e0a1d */
[C---:B------:R-:W-:Y:S02]  /*58c0*/  ISETP.GT.U32.AND P3, PT, R29.reuse, R12, PT ;  /* 0x0000000c1d00720c */ /* 0x040fe40003f64070 */
[----:B------:R-:W-:Y:S01]  /*58d0*/  ISETP.GT.U32.AND P5, PT, R29, R16, PT ;  /* 0x000000101d00720c */ /* 0x000fe20003fa4070 */
[----:B------:R-:W-:Y:S01]  /*58e0*/  @!P4 IMAD.IADD R17, R17, 0x1, -R29 ;  /* 0x000000011111c824 */ /* 0x000fe200078e0a1d */
[----:B------:R-:W-:-:S03]  /*58f0*/  ISETP.GT.U32.AND P4, PT, R29, R11, PT ;  /* 0x0000000b1d00720c */ /* 0x000fc60003f84070 */
[--C-:B------:R-:W-:Y:S01]  /*5900*/  @!P0 IMAD.IADD R3, R3, 0x1, -R29.reuse ;  /* 0x0000000103038824 */ /* 0x100fe200078e0a1d */
[----:B------:R-:W-:Y:S01]  /*5910*/  ISETP.GT.U32.AND P2, PT, R29, R15, PT ;  /* 0x0000000f1d00720c */ /* 0x000fe20003f44070 */
[----:B------:R-:W-:-:S06]  /*5920*/  @!P6 IMAD.IADD R6, R6, 0x1, -R29 ;  /* 0x000000010606e824 */ /* 0x000fcc00078e0a1d */
[--C-:B------:R-:W-:Y:S01]  /*5930*/  @!P5 IMAD.IADD R16, R16, 0x1, -R29.reuse ;  /* 0x000000011010d824 */ /* 0x100fe200078e0a1d */
[----:B------:R-:W-:Y:S01]  /*5940*/  ISETP.GT.U32.AND P5, PT, R29, R5, PT ;  /* 0x000000051d00720c */ /* 0x000fe20003fa4070 */
[--C-:B------:R-:W-:Y:S01]  /*5950*/  @!P1 IMAD.IADD R13, R13, 0x1, -R29.reuse ;  /* 0x000000010d0d9824 */ /* 0x100fe200078e0a1d */
[----:B------:R0:W-:Y:S01]  /*5960*/  STL [R1+0x160], R6 ;  /* 0x0001600601007387 */ /* 0x0001e20000100800 */
[--C-:B------:R-:W-:Y:S02]  /*5970*/  @!P3 IMAD.IADD R12, R12, 0x1, -R29.reuse ;  /* 0x000000010c0cb824 */ /* 0x100fe400078e0a1d */
[--C-:B------:R-:W-:Y:S02]  /*5980*/  @!P4 IMAD.IADD R11, R11, 0x1, -R29.reuse ;  /* 0x000000010b0bc824 */ /* 0x100fe400078e0a1d */
[--C-:B------:R-:W-:Y:S01]  /*5990*/  @!P2 IMAD.IADD R15, R15, 0x1, -R29.reuse ;  /* 0x000000010f0fa824 */ /* 0x100fe200078e0a1d */
[----:B------:R-:W-:Y:S01]  /*59a0*/  ISETP.GT.U32.AND P2, PT, R29, R3, PT ;  /* 0x000000031d00720c */ /* 0x000fe20003f44070 */
[----:B0-----:R-:W2:Y:S04]  /*59b0*/  LDL.LU R6, [R1+0x10c] ;  /* 0x00010c0001067983 */ /* 0x001ea80000300800 */
[----:B------:R0:W-:Y:S04]  /*59c0*/  STL [R1+0x178], R13 ;  /* 0x0001780d01007387 */ /* 0x0001e80000100800 */
[----:B------:R-:W3:Y:S04]  /*59d0*/  LDL.LU R21, [R1+0x118] ;  /* 0x0001180001157983 */ /* 0x000ee80000300800 */
[----:B------:R1:W-:Y:S04]  /*59e0*/  STL [R1+0x17c], R12 ;  /* 0x00017c0c01007387 */ /* 0x0003e80000100800 */
[----:B------:R-:W4:Y:S04]  /*59f0*/  LDL.LU R20, [R1+0xe8] ;  /* 0x0000e80001147983 */ /* 0x000f280000300800 */
[----:B------:R-:W-:Y:S01]  /*5a00*/  STL [R1+0x168], R11 ;  /* 0x0001680b01007387 */ /* 0x000fe20000100800 */
[----:B------:R-:W-:-:S03]  /*5a10*/  @!P5 IMAD.IADD R5, R5, 0x1, -R29 ;  /* 0x000000010505d824 */ /* 0x000fc600078e0a1d */
[----:B0-----:R-:W5:Y:S01]  /*5a20*/  LDL.LU R13, [R1+0x100] ;  /* 0x00010000010d7983 */ /* 0x001f620000300800 */
[----:B------:R-:W-:-:S03]  /*5a30*/  @!P2 IMAD.IADD R3, R3, 0x1, -R29 ;  /* 0x000000010303a824 */ /* 0x000fc600078e0a1d */
[----:B-1----:R-:W2:Y:S04]  /*5a40*/  LDL.LU R12, [R1+0x104] ;  /* 0x00010400010c7983 */ /* 0x002ea80000300800 */
[----:B------:R-:W-:Y:S04]  /*5a50*/  STL [R1+0x16c], R5 ;  /* 0x00016c0501007387 */ /* 0x000fe80000100800 */
[----:B------:R0:W-:Y:S04]  /*5a60*/  STL [R1+0x144], R3 ;  /* 0x0001440301007387 */ /* 0x0001e80000100800 */
[----:B0-----:R-:W2:Y:S04]  /*5a70*/  LDL.LU R3, [R1+0xf0] ;  /* 0x0000f00001037983 */ /* 0x001ea80000300800 */
[----:B------:R-:W2:Y:S04]  /*5a80*/  LDL.LU R11, [R1+0xf4] ;  /* 0x0000f400010b7983 */ /* 0x000ea80000300800 */
[----:B------:R-:W2:Y:S01]  /*5a90*/  LDL.LU R5, [R1+0xd0] ;  /* 0x0000d00001057983 */ /* 0x000ea20000300800 */
[----:B------:R-:W-:-:S02]  /*5aa0*/  ISETP.GT.U32.AND P0, PT, R29, R10, PT ;  /* 0x0000000a1d00720c */ /* 0x000fc40003f04070 */
[----:B------:R-:W-:-:S11]  /*5ab0*/  ISETP.GT.U32.AND P1, PT, R29, R19, PT ;  /* 0x000000131d00720c */ /* 0x000fd60003f24070 */
[--C-:B------:R-:W-:Y:S01]  /*5ac0*/  @!P0 IMAD.IADD R10, R10, 0x1, -R29.reuse ;  /* 0x000000010a0a8824 */ /* 0x100fe200078e0a1d */
[C---:B------:R-:W-:Y:S02]  /*5ad0*/  ISETP.GT.U32.AND P0, PT, R29.reuse, R28, PT ;  /* 0x0000001c1d00720c */ /* 0x040fe40003f04070 */
[C---:B------:R-:W-:Y:S02]  /*5ae0*/  ISETP.GT.U32.AND P3, PT, R29.reuse, R18, PT ;  /* 0x000000121d00720c */ /* 0x040fe40003f64070 */
[C---:B------:R-:W-:Y:S02]  /*5af0*/  ISETP.GT.U32.AND P6, PT, R29.reuse, R10, PT ;  /* 0x0000000a1d00720c */ /* 0x040fe40003fc4070 */
[----:B------:R-:W-:Y:S01]  /*5b00*/  ISETP.GT.U32.AND P4, PT, R29, R17, PT ;  /* 0x000000111d00720c */ /* 0x000fe20003f84070 */
[----:B------:R-:W-:Y:S01]  /*5b10*/  @!P1 IMAD.IADD R19, R19, 0x1, -R29 ;  /* 0x0000000113139824 */ /* 0x000fe200078e0a1d */
[----:B------:R-:W-:-:S05]  /*5b20*/  ISETP.GT.U32.AND P1, PT, R29, R14, PT ;  /* 0x0000000e1d00720c */ /* 0x000fca0003f24070 */
[--C-:B------:R-:W-:Y:S01]  /*5b30*/  @!P0 IMAD.IADD R28, R28, 0x1, -R29.reuse ;  /* 0x000000011c1c8824 */ /* 0x100fe200078e0a1d */
[C---:B------:R-:W-:Y:S02]  /*5b40*/  ISETP.GT.U32.AND P0, PT, R29.reuse, R4, PT ;  /* 0x000000041d00720c */ /* 0x040fe40003f04070 */
[C---:B------:R-:W-:Y:S01]  /*5b50*/  ISETP.GT.U32.AND P5, PT, R29.reuse, R16, PT ;  /* 0x000000101d00720c */ /* 0x040fe20003fa4070 */
[--C-:B------:R-:W-:Y:S01]  /*5b60*/  @!P6 IMAD.IADD R10, R10, 0x1, -R29.reuse ;  /* 0x000000010a0ae824 */ /* 0x100fe200078e0a1d */
[C---:B------:R-:W-:Y:S01]  /*5b70*/  ISETP.GT.U32.AND P2, PT, R29.reuse, R15, PT ;  /* 0x0000000f1d00720c */ /* 0x040fe20003f44070 */
[--C-:B------:R-:W-:Y:S01]  /*5b80*/  @!P3 IMAD.IADD R18, R18, 0x1, -R29.reuse ;  /* 0x000000011212b824 */ /* 0x100fe200078e0a1d */
[----:B------:R-:W-:Y:S01]  /*5b90*/  ISETP.GT.U32.AND P3, PT, R29, R9, PT ;  /* 0x000000091d00720c */ /* 0x000fe20003f64070 */
[--C-:B------:R-:W-:Y:S01]  /*5ba0*/  @!P4 IMAD.IADD R17, R17, 0x1, -R29.reuse ;  /* 0x000000011111c824 */ /* 0x100fe200078e0a1d */
[----:B------:R-:W-:Y:S01]  /*5bb0*/  ISETP.GT.U32.AND P4, PT, R29, R8, PT ;  /* 0x000000081d00720c */ /* 0x000fe20003f84070 */
[----:B------:R-:W-:-:S04]  /*5bc0*/  @!P1 IMAD.IADD R14, R14, 0x1, -R29 ;  /* 0x000000010e0e9824 */ /* 0x000fc800078e0a1d */
[--C-:B------:R-:W-:Y:S02]  /*5bd0*/  @!P0 IMAD.IADD R4, R4, 0x1, -R29.reuse ;  /* 0x0000000104048824 */ /* 0x100fe400078e0a1d */
[--C-:B------:R-:W-:Y:S01]  /*5be0*/  @!P5 IMAD.IADD R16, R16, 0x1, -R29.reuse ;  /* 0x000000011010d824 */ /* 0x100fe200078e0a1d */
[----:B------:R-:W-:Y:S01]  /*5bf0*/  ISETP.GT.U32.AND P5, PT, R29, R7, PT ;  /* 0x000000071d00720c */ /* 0x000fe20003fa4070 */
[--C-:B------:R-:W-:Y:S01]  /*5c00*/  @!P2 IMAD.IADD R15, R15, 0x1, -R29.reuse ;  /* 0x000000010f0fa824 */ /* 0x100fe200078e0a1d */
[----:B------:R-:W-:Y:S01]  /*5c10*/  STL [R1+0x158], R28 ;  /* 0x0001581c01007387 */ /* 0x000fe20000100800 */
[--C-:B------:R-:W-:Y:S02]  /*5c20*/  @!P3 IMAD.IADD R9, R9, 0x1, -R29.reuse ;  /* 0x000000010909b824 */ /* 0x100fe400078e0a1d */
[--C-:B------:R-:W-:Y:S01]  /*5c30*/  @!P4 IMAD.IADD R8, R8, 0x1, -R29.reuse ;  /* 0x000000010808c824 */ /* 0x100fe200078e0a1d */
[----:B------:R-:W-:Y:S04]  /*5c40*/  STL [R1+0x15c], R19 ;  /* 0x00015c1301007387 */ /* 0x000fe80000100800 */
[----:B------:R-:W-:Y:S04]  /*5c50*/  STL [R1+0x148], R18 ;  /* 0x0001481201007387 */ /* 0x000fe80000100800 */
[----:B------:R-:W-:Y:S04]  /*5c60*/  STL [R1+0x150], R17 ;  /* 0x0001501101007387 */ /* 0x000fe80000100800 */
[----:B------:R-:W-:Y:S01]  /*5c70*/  STL [R1+0x124], R16 ;  /* 0x0001241001007387 */ /* 0x000fe20000100800 */
[----:B------:R-:W-:-:S03]  /*5c80*/  @!P5 IMAD.IADD R7, R7, 0x1, -R29 ;  /* 0x000000010707d824 */ /* 0x000fc600078e0a1d */
[----:B------:R0:W-:Y:S04]  /*5c90*/  STL [R1+0x140], R10 ;  /* 0x0001400a01007387 */ /* 0x0001e80000100800 */
[----:B------:R-:W-:Y:S04]  /*5ca0*/  STL [R1+0x138], R15 ;  /* 0x0001380f01007387 */ /* 0x000fe80000100800 */
[----:B0-----:R-:W2:Y:S04]  /*5cb0*/  LDL.LU R10, [R1+0xdc] ;  /* 0x0000dc00010a7983 */ /* 0x001ea80000300800 */
[----:B------:R-:W2:Y:S04]  /*5cc0*/  LDL.LU R19, [R1+0xe4] ;  /* 0x0000e40001137983 */ /* 0x000ea80000300800 */
[----:B------:R-:W2:Y:S04]  /*5cd0*/  LDL.LU R18, [R1+0xd4] ;  /* 0x0000d40001127983 */ /* 0x000ea80000300800 */
[----:B------:R-:W2:Y:S04]  /*5ce0*/  LDL.LU R17, [R1+0xd8] ;  /* 0x0000d80001117983 */ /* 0x000ea80000300800 */
[----:B------:R-:W2:Y:S01]  /*5cf0*/  LDL.LU R16, [R1+0xbc] ;  /* 0x0000bc0001107983 */ /* 0x000ea20000300800 */
[----:B---3--:R-:W-:-:S02]  /*5d00*/  ISETP.GT.U32.AND P6, PT, R29, R21, PT ;  /* 0x000000151d00720c */ /* 0x008fc40003fc4070 */
[C---:B----4-:R-:W-:Y:S02]  /*5d10*/  ISETP.GT.U32.AND P0, PT, R29.reuse, R20, PT ;  /* 0x000000141d00720c */ /* 0x050fe40003f04070 */
[----:B-----5:R-:W-:-:S09]  /*5d20*/  ISETP.GT.U32.AND P1, PT, R29, R13, PT ;  /* 0x0000000d1d00720c */ /* 0x020fd20003f24070 */
[--C-:B------:R-:W-:Y:S01]  /*5d30*/  @!P6 IMAD.IADD R21, R21, 0x1, -R29.reuse ;  /* 0x000000011515e824 */ /* 0x100fe200078e0a1d */
[C---:B--2---:R-:W-:Y:S02]  /*5d40*/  ISETP.GT.U32.AND P2, PT, R29.reuse, R6, PT ;  /* 0x000000061d00720c */ /* 0x044fe40003f44070 */
[C---:B------:R-:W-:Y:S01]  /*5d50*/  ISETP.GT.U32.AND P6, PT, R29.reuse, R4, PT ;  /* 0x000000041d00720c */ /* 0x040fe20003fc4070 */
[--C-:B------:R-:W-:Y:S01]  /*5d60*/  @!P0 IMAD.IADD R20, R20, 0x1, -R29.reuse ;  /* 0x0000000114148824 */ /* 0x100fe200078e0a1d */
[C---:B------:R-:W-:Y:S02]  /*5d70*/  ISETP.GT.U32.AND P3, PT, R29.reuse, R12, PT ;  /* 0x0000000c1d00720c */ /* 0x040fe40003f64070 */
[----:B------:R-:W-:Y:S01]  /*5d80*/  ISETP.GT.U32.AND P0, PT, R29, R14, PT ;  /* 0x0000000e1d00720c */ /* 0x000fe20003f04070 */
[----:B------:R-:W-:Y:S01]  /*5d90*/  @!P1 IMAD.IADD R13, R13, 0x1, -R29 ;  /* 0x000000010d0d9824 */ /* 0x000fe200078e0a1d */
[C---:B------:R-:W-:Y:S02]  /*5da0*/  ISETP.GT.U32.AND P1, PT, R29.reuse, R9, PT ;  /* 0x000000091d00720c */ /* 0x040fe40003f24070 */
[----:B------:R-:W-:-:S03]  /*5db0*/  ISETP.GT.U32.AND P4, PT, R29, R3, PT ;  /* 0x000000031d00720c */ /* 0x000fc60003f84070 */
[--C-:B------:R-:W-:Y:S01]  /*5dc0*/  @!P2 IMAD.IADD R6, R6, 0x1, -R29.reuse ;  /* 0x000000010606a824 */ /* 0x100fe200078e0a1d */
[C---:B------:R-:W-:Y:S01]  /*5dd0*/  ISETP.GT.U32.AND P5, PT, R29.reuse, R11, PT ;  /* 0x0000000b1d00720c */ /* 0x040fe20003fa4070 */
[--C-:B------:R-:W-:Y:S01]  /*5de0*/  @!P6 IMAD.IADD R4, R4, 0x1, -R29.reuse ;  /* 0x000000010404e824 */ /* 0x100fe200078e0a1d */
[C---:B------:R-:W-:Y:S01]  /*5df0*/  ISETP.GT.U32.AND P2, PT, R29.reuse, R5, PT ;  /* 0x000000051d00720c */ /* 0x040fe20003f44070 */
[--C-:B------:R-:W-:Y:S01]  /*5e00*/  @!P3 IMAD.IADD R12, R12, 0x1, -R29.reuse ;  /* 0x000000010c0cb824 */ /* 0x100fe200078e0a1d */
[----:B------:R-:W-:Y:S01]  /*5e10*/  ISETP.GT.U32.AND P3, PT, R29, R8, PT ;  /* 0x000000081d00720c */ /* 0x000fe20003f64070 */
[----:B------:R-:W-:-:S04]  /*5e20*/  @!P0 IMAD.IADD R14, R14, 0x1, -R29 ;  /* 0x000000010e0e8824 */ /* 0x000fc800078e0a1d */
[--C-:B------:R-:W-:Y:S01]  /*5e30*/  @!P4 IMAD.IADD R3, R3, 0x1, -R29.reuse ;  /* 0x000000010303c824 */ /* 0x100fe200078e0a1d */
[----:B------:R-:W-:Y:S01]  /*5e40*/  ISETP.GT.U32.AND P4, PT, R29, R7, PT ;  /* 0x000000071d00720c */ /* 0x000fe20003f84070 */
[----:B------:R0:W-:Y:S01]  /*5e50*/  STL [R1+0x128], R4 ;  /* 0x0001280401007387 */ /* 0x0001e20000100800 */
[--C-:B------:R-:W-:Y:S02]  /*5e60*/  @!P1 IMAD.IADD R9, R9, 0x1, -R29.reuse ;  /* 0x0000000109099824 */ /* 0x100fe400078e0a1d */
[--C-:B------:R-:W-:Y:S01]  /*5e70*/  @!P5 IMAD.IADD R11, R11, 0x1, -R29.reuse ;  /* 0x000000010b0bd824 */ /* 0x100fe200078e0a1d */
[----:B------:R-:W-:Y:S01]  /*5e80*/  ISETP.GT.U32.AND P5, PT, R29, R6, PT ;  /* 0x000000061d00720c */ /* 0x000fe20003fa4070 */
[----:B0-----:R-:W2:Y:S04]  /*5e90*/  LDL.LU R4, [R1+0xc8] ;  /* 0x0000c80001047983 */ /* 0x001ea80000300800 */
[----:B------:R-:W3:Y:S04]  /*5ea0*/  LDL.LU R28, [R1+0xcc] ;  /* 0x0000cc00011c7983 */ /* 0x000ee80000300800 */
[----:B------:R0:W-:Y:S01]  /*5eb0*/  STL [R1+0x130], R14 ;  /* 0x0001300e01007387 */ /* 0x0001e20000100800 */
[----:B------:R-:W-:-:S03]  /*5ec0*/  @!P2 IMAD.IADD R5, R5, 0x1, -R29 ;  /* 0x000000010505a824 */ /* 0x000fc600078e0a1d */
[----:B------:R-:W4:Y:S01]  /*5ed0*/  LDL.LU R15, [R1+0xc0] ;  /* 0x0000c000010f7983 */ /* 0x000f220000300800 */
[----:B------:R-:W-:-:S03]  /*5ee0*/  ISETP.GT.U32.AND P2, PT, R29, R21, PT ;  /* 0x000000151d00720c */ /* 0x000fc60003f44070 */
[----:B------:R1:W-:Y:S01]  /*5ef0*/  STL [R1+0x108], R9 ;  /* 0x0001080901007387 */ /* 0x0003e20000100800 */
[----:B------:R-:W-:-:S03]  /*5f00*/  ISETP.GT.U32.AND P0, PT, R29, R20, PT ;  /* 0x000000141d00720c */ /* 0x000fc60003f04070 */
[----:B0-----:R-:W5:Y:S01]  /*5f10*/  LDL.LU R14, [R1+0xc4] ;  /* 0x0000c400010e7983 */ /* 0x001f620000300800 */
[----:B------:R-:W-:Y:S01]  /*5f20*/  ISETP.GT.U32.AND P1, PT, R29, R13, PT ;  /* 0x0000000d1d00720c */ /* 0x000fe20003f24070 */
[--C-:B------:R-:W-:Y:S01]  /*5f30*/  @!P4 IMAD.IADD R7, R7, 0x1, -R29.reuse ;  /* 0x000000010707c824 */ /* 0x100fe200078e0a1d */
[C---:B------:R-:W-:Y:S01]  /*5f40*/  ISETP.GT.U32.AND P4, PT, R29.reuse, R3, PT ;  /* 0x000000031d00720c */ /* 0x040fe20003f84070 */
[----:B-1----:R-:W2:Y:S01]  /*5f50*/  LDL.LU R9, [R1+0xa8] ;  /* 0x0000a80001097983 */ /* 0x002ea20000300800 */
[--C-:B------:R-:W-:Y:S01]  /*5f60*/  @!P3 IMAD.IADD R8, R8, 0x1, -R29.reuse ;  /* 0x000000010808b824 */ /* 0x100fe200078e0a1d */
[----:B------:R-:W-:Y:S01]  /*5f70*/  ISETP.GT.U32.AND P3, PT, R29, R12, PT ;  /* 0x0000000c1d00720c */ /* 0x000fe20003f64070 */
[----:B------:R-:W-:-:S03]  /*5f80*/  @!P5 IMAD.IADD R6, R6, 0x1, -R29 ;  /* 0x000000010606d824 */ /* 0x000fc600078e0a1d */
[----:B------:R0:W-:Y:S01]  /*5f90*/  STL [R1+0x11c], R8 ;  /* 0x00011c0801007387 */ /* 0x0001e20000100800 */
[--C-:B------:R-:W-:Y:S02]  /*5fa0*/  @!P2 IMAD.IADD R21, R21, 0x1, -R29.reuse ;  /* 0x000000011515a824 */ /* 0x100fe400078e0a1d */
[--C-:B------:R-:W-:Y:S01]  /*5fb0*/  @!P0 IMAD.IADD R20, R20, 0x1, -R29.reuse ;  /* 0x0000000114148824 */ /* 0x100fe200078e0a1d */
[----:B0-----:R-:W2:Y:S01]  /*5fc0*/  LDL.LU R8, [R1+0xb4] ;  /* 0x0000b40001087983 */ /* 0x001ea20000300800 */
[----:B------:R-:W-:-:S03]  /*5fd0*/  @!P1 IMAD.IADD R13, R13, 0x1, -R29 ;  /* 0x000000010d0d9824 */ /* 0x000fc600078e0a1d */
[----:B------:R0:W-:Y:S01]  /*5fe0*/  STL [R1+0x120], R7 ;  /* 0x0001200701007387 */ /* 0x0001e20000100800 */
[--C-:B------:R-:W-:Y:S02]  /*5ff0*/  @!P4 IMAD.IADD R3, R3, 0x1, -R29.reuse ;  /* 0x000000010303c824 */ /* 0x100fe400078e0a1d */
[----:B------:R-:W-:Y:S01]  /*6000*/  @!P3 IMAD.IADD R12, R12, 0x1, -R29 ;  /* 0x000000010c0cb824 */ /* 0x000fe200078e0a1d */
[----:B0-----:R-:W2:Y:S04]  /*6010*/  LDL.LU R7, [R1+0xb8] ;  /* 0x0000b80001077983 */ /* 0x001ea80000300800 */
[----:B------:R0:W-:Y:S04]  /*6020*/  STL [R1+0x10c], R6 ;  /* 0x00010c0601007387 */ /* 0x0001e80000100800 */
[----:B0-----:R-:W2:Y:S04]  /*6030*/  LDL.LU R6, [R1+0xac] ;  /* 0x0000ac0001067983 */ /* 0x001ea80000300800 */
[----:B------:R-:W-:Y:S04]  /*6040*/  STL [R1+0x118], R21 ;  /* 0x0001181501007387 */ /* 0x000fe80000100800 */
[----:B------:R-:W-:Y:S04]  /*6050*/  STL [R1+0xe8], R20 ;  /* 0x0000e81401007387 */ /* 0x000fe80000100800 */
[----:B------:R-:W-:Y:S04]  /*6060*/  STL [R1+0x100], R13 ;  /* 0x0001000d01007387 */ /* 0x000fe80000100800 */
[----:B------:R0:W-:Y:S04]  /*6070*/  STL [R1+0xf0], R3 ;  /* 0x0000f00301007387 */ /* 0x0001e80000100800 */
[----:B------:R-:W-:Y:S04]  /*6080*/  STL [R1+0x104], R12 ;  /* 0x0001040c01007387 */ /* 0x000fe80000100800 */
[----:B0-----:R-:W2:Y:S01]  /*6090*/  LDL R3, [R1+0x994] ;  /* 0x0009940001037983 */ /* 0x001ea20000100800 */
[----:B------:R-:W-:-:S02]  /*60a0*/  ISETP.GT.U32.AND P6, PT, R29, R5, PT ;  /* 0x000000051d00720c */ /* 0x000fc40003fc4070 */
[C---:B------:R-:W-:Y:S02]  /*60b0*/  ISETP.GT.U32.AND P2, PT, R29.reuse, R10, PT ;  /* 0x0000000a1d00720c */ /* 0x040fe40003f44070 */
[C---:B------:R-:W-:Y:S02]  /*60c0*/  ISETP.GT.U32.AND P0, PT, R29.reuse, R19, PT ;  /* 0x000000131d00720c */ /* 0x040fe40003f04070 */
[C---:B------:R-:W-:Y:S02]  /*60d0*/  ISETP.GT.U32.AND P1, PT, R29.reuse, R18, PT ;  /* 0x000000121d00720c */ /* 0x040fe40003f24070 */
[----:B------:R-:W-:-:S05]  /*60e0*/  ISETP.GT.U32.AND P3, PT, R29, R17, PT ;  /* 0x000000111d00720c */ /* 0x000fca0003f64070 */
[--C-:B------:R-:W-:Y:S02]  /*60f0*/  @!P6 IMAD.IADD R5, R5, 0x1, -R29.reuse ;  /* 0x000000010505e824 */ /* 0x100fe400078e0a1d */
[--C-:B------:R-:W-:Y:S02]  /*6100*/  @!P2 IMAD.IADD R10, R10, 0x1, -R29.reuse ;  /* 0x000000010a0aa824 */ /* 0x100fe400078e0a1d */
[--C-:B------:R-:W-:Y:S01]  /*6110*/  @!P0 IMAD.IADD R19, R19, 0x1, -R29.reuse ;  /* 0x0000000113138824 */ /* 0x100fe200078e0a1d */
[C---:B------:R-:W-:Y:S01]  /*6120*/  ISETP.GT.U32.AND P5, PT, R29.reuse, R11, PT ;  /* 0x0000000b1d00720c */ /* 0x040fe20003fa4070 */
[--C-:B------:R-:W-:Y:S01]  /*6130*/  @!P1 IMAD.IADD R18, R18, 0x1, -R29.reuse ;  /* 0x0000000112129824 */ /* 0x100fe200078e0a1d */
[----:B------:R-:W-:Y:S01]  /*6140*/  ISETP.GT.U32.AND P4, PT, R29, R16, PT ;  /* 0x000000101d00720c */ /* 0x000fe20003f84070 */
[--C-:B------:R-:W-:Y:S02]  /*6150*/  @!P3 IMAD.IADD R17, R17, 0x1, -R29.reuse ;  /* 0x000000011111b824 */ /* 0x100fe400078e0a1d */
[----:B------:R-:W-:Y:S01]  /*6160*/  IMAD.HI.U32 R27, R0, R26, RZ ;  /* 0x0000001a001b7227 */ /* 0x000fe200078e00ff */
[----:B------:R0:W-:Y:S07]  /*6170*/  STL [R1+0xd0], R5 ;  /* 0x0000d00501007387 */ /* 0x0001ee0000100800 */
[----:B------:R-:W-:-:S02]  /*6180*/  @!P5 IMAD.IADD R11, R11, 0x1, -R29 ;  /* 0x000000010b0bd824 */ /* 0x000fc400078e0a1d */
[----:B------:R-:W-:Y:S02]  /*6190*/  IMAD.MOV R27, RZ, RZ, -R27 ;  /* 0x000000ffff1b7224 */ /* 0x000fe400078e0a1b */
[----:B------:R-:W-:Y:S01]  /*61a0*/  @!P4 IMAD.IADD R16, R16, 0x1, -R29 ;  /* 0x000000011010c824 */ /* 0x000fe200078e0a1d */
[----:B------:R1:W-:Y:S04]  /*61b0*/  STL [R1+0xf4], R11 ;  /* 0x0000f40b01007387 */ /* 0x0003e80000100800 */
[----:B0-----:R-:W2:Y:S01]  /*61c0*/  LDL.LU R5, [R1+0xb0] ;  /* 0x0000b00001057983 */ /* 0x001ea20000300800 */
[----:B------:R-:W-:-:S03]  /*61d0*/  IMAD R26, R29, R27, R26 ;  /* 0x0000001b1d1a7224 */ /* 0x000fc600078e021a */
[----:B------:R-:W2:Y:S04]  /*61e0*/  LDL.LU R13, [R1+0x94] ;  /* 0x00009400010d7983 */ /* 0x000ea80000300800 */
[----:B------:R-:W2:Y:S01]  /*61f0*/  LDL.LU R12, [R1+0xa0] ;  /* 0x0000a000010c7983 */ /* 0x000ea20000300800 */
[C---:B---3--:R-:W-:Y:S02]  /*6200*/  ISETP.GT.U32.AND P6, PT, R29.reuse, R28, PT ;  /* 0x0000001c1d00720c */ /* 0x048fe40003fc4070 */
[C---:B----4-:R-:W-:Y:S02]  /*6210*/  ISETP.GT.U32.AND P2, PT, R29.reuse, R15, PT ;  /* 0x0000000f1d00720c */ /* 0x050fe40003f44070 */
[C---:B-----5:R-:W-:Y:S02]  /*6220*/  ISETP.GT.U32.AND P0, PT, R29.reuse, R14, PT ;  /* 0x0000000e1d00720c */ /* 0x060fe40003f04070 */
[----:B--2---:R-:W-:-:S07]  /*6230*/  ISETP.GT.U32.AND P1, PT, R29, R9, PT ;  /* 0x000000091d00720c */ /* 0x004fce0003f24070 */
[--C-:B------:R-:W-:Y:S01]  /*6240*/  @!P6 IMAD.IADD R28, R28, 0x1, -R29.reuse ;  /* 0x000000011c1ce824 */ /* 0x100fe200078e0a1d */
[----:B------:R-:W-:Y:S01]  /*6250*/  ISETP.GT.U32.AND P6, PT, R29, R10, PT ;  /* 0x0000000a1d00720c */ /* 0x000fe20003fc4070 */
[--C-:B------:R-:W-:Y:S01]  /*6260*/  @!P2 IMAD.IADD R15, R15, 0x1, -R29.reuse ;  /* 0x000000010f0fa824 */ /* 0x100fe200078e0a1d */
[C---:B------:R-:W-:Y:S01]  /*6270*/  ISETP.GT.U32.AND P2, PT, R29.reuse, R19, PT ;  /* 0x000000131d00720c */ /* 0x040fe20003f44070 */
[--C-:B------:R-:W-:Y:S01]  /*6280*/  @!P0 IMAD.IADD R14, R14, 0x1, -R29.reuse ;  /* 0x000000010e0e8824 */ /* 0x100fe200078e0a1d */
[C---:B------:R-:W-:Y:S02]  /*6290*/  ISETP.GT.U32.AND P0, PT, R29.reuse, R18, PT ;  /* 0x000000121d00720c */ /* 0x040fe40003f04070 */
[----:B------:R-:W-:Y:S01]  /*62a0*/  ISETP.GT.U32.AND P3, PT, R29, R8, PT ;  /* 0x000000081d00720c */ /* 0x000fe20003f64070 */
[----:B------:R-:W-:Y:S01]  /*62b0*/  @!P1 IMAD.IADD R9, R9, 0x1, -R29 ;  /* 0x0000000109099824 */ /* 0x000fe200078e0a1d */
[----:B------:R-:W-:-:S05]  /*62c0*/  ISETP.GT.U32.AND P1, PT, R29, R17, PT ;  /* 0x000000111d00720c */ /* 0x000fca0003f24070 */
[--C-:B------:R-:W-:Y:S02]  /*62d0*/  @!P6 IMAD.IADD R10, R10, 0x1, -R29.reuse ;  /* 0x000000010a0ae824 */ /* 0x100fe400078e0a1d */
[--C-:B------:R-:W-:Y:S02]  /*62e0*/  @!P2 IMAD.IADD R19, R19, 0x1, -R29.reuse ;  /* 0x000000011313a824 */ /* 0x100fe400078e0a1d */
[--C-:B------:R-:W-:Y:S02]  /*62f0*/  @!P0 IMAD.IADD R18, R18, 0x1, -R29.reuse ;  /* 0x0000000112128824 */ /* 0x100fe400078e0a1d */
[--C-:B------:R-:W-:Y:S01]  /*6300*/  @!P3 IMAD.IADD R8, R8, 0x1, -R29.reuse ;  /* 0x000000010808b824 */ /* 0x100fe200078e0a1d */
[----:B------:R-:W-:Y:S01]  /*6310*/  ISETP.GT.U32.AND P3, PT, R29, R16, PT ;  /* 0x000000101d00720c */ /* 0x000fe20003f64070 */
[----:B------:R-:W-:Y:S01]  /*6320*/  @!P1 IMAD.IADD R17, R17, 0x1, -R29 ;  /* 0x0000000111119824 */ /* 0x000fe200078e0a1d */
[C---:B------:R-:W-:Y:S02]  /*6330*/  ISETP.GT.U32.AND P5, PT, R29.reuse, R4, PT ;  /* 0x000000041d00720c */ /* 0x040fe40003fa4070 */
[----:B------:R-:W-:-:S09]  /*6340*/  ISETP.GT.U32.AND P4, PT, R29, R7, PT ;  /* 0x000000071d00720c */ /* 0x000fd20003f84070 */
[--C-:B------:R-:W-:Y:S01]  /*6350*/  @!P3 IMAD.IADD R16, R16, 0x1, -R29.reuse ;  /* 0x000000011010b824 */ /* 0x100fe200078e0a1d */
[----:B------:R-:W-:Y:S02]  /*6360*/  IABS R27, R3 ;  /* 0x00000003001b7213 */ /* 0x000fe40000000000 */
[----:B------:R-:W2:Y:S04]  /*6370*/  LDL.LU R3, [R1+0xa4] ;  /* 0x0000a40001037983 */ /* 0x000ea80000300800 */
[----:B-1----:R-:W3:Y:S04]  /*6380*/  LDL.LU R11, [R1+0x98] ;  /* 0x00009800010b7983 */ /* 0x002ee80000300800 */
[----:B------:R0:W-:Y:S04]  /*6390*/  STL [R1+0xdc], R10 ;  /* 0x0000dc0a01007387 */ /* 0x0001e80000100800 */
[----:B0-----:R-:W4:Y:S04]  /*63a0*/  LDL.LU R10, [R1+0x9c] ;  /* 0x00009c00010a7983 */ /* 0x001f280000300800 */
[----:B------:R0:W-:Y:S04]  /*63b0*/  STL [R1+0xe4], R19 ;  /* 0x0000e41301007387 */ /* 0x0001e80000100800 */
[----:B------:R-:W5:Y:S04]  /*63c0*/  LDL.LU R21, [R1+0x84] ;  /* 0x0000840001157983 */ /* 0x000f680000300800 */
[----:B------:R1:W-:Y:S04]  /*63d0*/  STL [R1+0xd4], R18 ;  /* 0x0000d41201007387 */ /* 0x0003e80000100800 */
[----:B------:R-:W4:Y:S04]  /*63e0*/  LDL.LU R20, [R1+0x8c] ;  /* 0x00008c0001147983 */ /* 0x000f280000300800 */
[----:B------:R1:W-:Y:S04]  /*63f0*/  STL [R1+0xd8], R17 ;  /* 0x0000d81101007387 */ /* 0x0003e80000100800 */
[----:B0-----:R-:W4:Y:S04]  /*6400*/  LDL.LU R19, [R1+0x90] ;  /* 0x0000900001137983 */ /* 0x001f280000300800 */
[----:B-1----:R-:W4:Y:S04]  /*6410*/  LDL.LU R18, [R1+0x88] ;  /* 0x0000880001127983 */ /* 0x002f280000300800 */
[----:B------:R0:W-:Y:S04]  /*6420*/  STL [R1+0xbc], R16 ;  /* 0x0000bc1001007387 */ /* 0x0001e80000100800 */
[----:B------:R-:W4:Y:S01]  /*6430*/  LDL.LU R17, [R1+0x1b8] ;  /* 0x0001b80001117983 */ /* 0x000f220000300800 */
[----:B------:R-:W-:-:S02]  /*6440*/  @!P5 IMAD.IADD R4, R4, 0x1, -R29 ;  /* 0x000000010404d824 */ /* 0x000fc400078e0a1d */
[----:B------:R-:W-:Y:S01]  /*6450*/  @!P4 IMAD.IADD R7, R7, 0x1, -R29 ;  /* 0x000000010707c824 */ /* 0x000fe200078e0a1d */
[----:B0-----:R-:W4:Y:S02]  /*6460*/  LDL.LU R16, [R1+0x7c] ;  /* 0x00007c0001107983 */ /* 0x001f240000300800 */
[----:B------:R-:W-:-:S13]  /*6470*/  ISETP.GT.U32.AND P4, PT, R29, R4, PT ;  /* 0x000000041d00720c */ /* 0x000fda0003f84070 */
[----:B------:R-:W-:-:S05]  /*6480*/  @!P4 IMAD.IADD R4, R4, 0x1, -R29 ;  /* 0x000000010404c824 */ /* 0x000fca00078e0a1d */
[----:B------:R0:W-:Y:S04]  /*6490*/  STL [R1+0xc8], R4 ;  /* 0x0000c80401007387 */ /* 0x0001e80000100800 */
[----:B0-----:R-:W4:Y:S01]  /*64a0*/  LDL.LU R4, [R1+0x80] ;  /* 0x0000800001047983 */ /* 0x001f220000300800 */
[C---:B------:R-:W-:Y:S02]  /*64b0*/  ISETP.GT.U32.AND P5, PT, R29.reuse, R6, PT ;  /* 0x000000061d00720c */ /* 0x040fe40003fa4070 */
[C---:B------:R-:W-:Y:S02]  /*64c0*/  ISETP.GT.U32.AND P0, PT, R29.reuse, R14, PT ;  /* 0x0000000e1d00720c */ /* 0x040fe40003f04070 */
[----:B------:R-:W-:-:S09]  /*64d0*/  ISETP.GT.U32.AND P2, PT, R29, R15, PT ;  /* 0x0000000f1d00720c */ /* 0x000fd20003f44070 */
[--C-:B------:R-:W-:Y:S01]  /*64e0*/  @!P5 IMAD.IADD R6, R6, 0x1, -R29.reuse ;  /* 0x000000010606d824 */ /* 0x100fe200078e0a1d */
[C---:B------:R-:W-:Y:S02]  /*64f0*/  ISETP.GT.U32.AND P5, PT, R29.reuse, R28, PT ;  /* 0x0000001c1d00720c */ /* 0x040fe40003fa4070 */
[C---:B------:R-:W-:Y:S02]  /*6500*/  ISETP.GT.U32.AND P1, PT, R29.reuse, R9, PT ;  /* 0x000000091d00720c */ /* 0x040fe40003f24070 */
[C---:B------:R-:W-:Y:S01]  /*6510*/  ISETP.GT.U32.AND P6, PT, R29.reuse, R6, PT ;  /* 0x000000061d00720c */ /* 0x040fe20003fc4070 */
[--C-:B------:R-:W-:Y:S01]  /*6520*/  @!P0 IMAD.IADD R14, R14, 0x1, -R29.reuse ;  /* 0x000000010e0e8824 */ /* 0x100fe200078e0a1d */
[----:B------:R-:W-:Y:S01]  /*6530*/  ISETP.GT.U32.AND P0, PT, R29, R12, PT ;  /* 0x0000000c1d00720c */ /* 0x000fe20003f04070 */
[----:B------:R-:W-:Y:S01]  /*6540*/  @!P2 IMAD.IADD R15, R15, 0x1, -R29 ;  /* 0x000000010f0fa824 */ /* 0x000fe200078e0a1d */
[----:B------:R-:W-:-:S05]  /*6550*/  ISETP.GT.U32.AND P2, PT, R29, R13, PT ;  /* 0x0000000d1d00720c */ /* 0x000fca0003f44070 */
[--C-:B------:R-:W-:Y:S01]  /*6560*/  @!P5 IMAD.IADD R28, R28, 0x1, -R29.reuse ;  /* 0x000000011c1cd824 */ /* 0x100fe200078e0a1d */
[C---:B------:R-:W-:Y:S02]  /*6570*/  ISETP.GT.U32.AND P5, PT, R29.reuse, R5, PT ;  /* 0x000000051d00720c */ /* 0x040fe40003fa4070 */
[----:B------:R-:W-:Y:S01]  /*6580*/  ISETP.GT.U32.AND P3, PT, R29, R8, PT ;  /* 0x000000081d00720c */ /* 0x000fe20003f64070 */
[--C-:B------:R-:W-:Y:S02]  /*6590*/  @!P1 IMAD.IADD R9, R9, 0x1, -R29.reuse ;  /* 0x0000000109099824 */ /* 0x100fe400078e0a1d */
[--C-:B------:R-:W-:Y:S01]  /*65a0*/  @!P6 IMAD.IADD R6, R6, 0x1, -R29.reuse ;  /* 0x000000010606e824 */ /* 0x100fe200078e0a1d */
[----:B------:R-:W-:Y:S01]  /*65b0*/  ISETP.GT.U32.AND P4, PT, R29, R7, PT ;  /* 0x000000071d00720c */ /* 0x000fe20003f84070 */
[--C-:B------:R-:W-:Y:S02]  /*65c0*/  @!P0 IMAD.IADD R12, R12, 0x1, -R29.reuse ;  /* 0x000000010c0c8824 */ /* 0x100fe400078e0a1d */
[----:B------:R-:W-:-:S04]  /*65d0*/  @!P2 IMAD.IADD R13, R13, 0x1, -R29 ;  /* 0x000000010d0da824 */ /* 0x000fc800078e0a1d */
[--C-:B------:R-:W-:Y:S02]  /*65e0*/  @!P5 IMAD.IADD R5, R5, 0x1, -R29.reuse ;  /* 0x000000010505d824 */ /* 0x100fe400078e0a1d */
[----:B------:R-:W-:-:S04]  /*65f0*/  @!P3 IMAD.IADD R8, R8, 0x1, -R29 ;  /* 0x000000010808b824 */ /* 0x000fc800078e0a1d */
[----:B------:R-:W-:Y:S01]  /*6600*/  @!P4 IMAD.IADD R7, R7, 0x1, -R29 ;  /* 0x000000010707c824 */ /* 0x000fe200078e0a1d */
[----:B------:R-:W-:Y:S04]  /*6610*/  STL [R1+0xcc], R28 ;  /* 0x0000cc1c01007387 */ /* 0x000fe80000100800 */
[----:B------:R0:W-:Y:S04]  /*6620*/  STL [R1+0xc0], R15 ;  /* 0x0000c00f01007387 */ /* 0x0001e80000100800 */
[----:B------:R-:W-:Y:S04]  /*6630*/  STL [R1+0xc4], R14 ;  /* 0x0000c40e01007387 */ /* 0x000fe80000100800 */
[----:B------:R1:W-:Y:S04]  /*6640*/  STL [R1+0xa8], R9 ;  /* 0x0000a80901007387 */ /* 0x0003e80000100800 */
[----:B------:R1:W-:Y:S04]  /*6650*/  STL [R1+0xb4], R8 ;  /* 0x0000b40801007387 */ /* 0x0003e80000100800 */
[----:B0-----:R-:W4:Y:S04]  /*6660*/  LDL.LU R15, [R1+0x1ac] ;  /* 0x0001ac00010f7983 */ /* 0x001f280000300800 */
[----:B------:R0:W-:Y:S04]  /*6670*/  STL [R1+0xb8], R7 ;  /* 0x0000b80701007387 */ /* 0x0001e80000100800 */
[----:B-1----:R-:W4:Y:S04]  /*6680*/  LDL.LU R9, [R1+0x1a0] ;  /* 0x0001a00001097983 */ /* 0x002f280000300800 */
[----:B------:R-:W4:Y:S04]  /*6690*/  LDL.LU R8, [R1+0x1a4] ;  /* 0x0001a40001087983 */ /* 0x000f280000300800 */
[----:B------:R1:W-:Y:S04]  /*66a0*/  STL [R1+0xac], R6 ;  /* 0x0000ac0601007387 */ /* 0x0003e80000100800 */
[----:B0-----:R-:W4:Y:S04]  /*66b0*/  LDL.LU R7, [R1+0x164] ;  /* 0x0001640001077983 */ /* 0x001f280000300800 */
[----:B-1----:R-:W4:Y:S01]  /*66c0*/  LDL.LU R6, [R1+0x188] ;  /* 0x0001880001067983 */ /* 0x002f220000300800 */
[----:B--2---:R-:W-:-:S02]  /*66d0*/  ISETP.GT.U32.AND P1, PT, R29, R3, PT ;  /* 0x000000031d00720c */ /* 0x004fc40003f24070 */
[----:B---3--:R-:W-:-:S11]  /*66e0*/  ISETP.GT.U32.AND P3, PT, R29, R11, PT ;  /* 0x0000000b1d00720c */ /* 0x008fd60003f64070 */
[----:B------:R-:W-:Y:S01]  /*66f0*/  @!P1 IMAD.IADD R3, R3, 0x1, -R29 ;  /* 0x0000000103039824 */ /* 0x000fe200078e0a1d */
[C---:B-----5:R-:W-:Y:S02]  /*6700*/  ISETP.GT.U32.AND P6, PT, R29.reuse, R21, PT ;  /* 0x000000151d00720c */ /* 0x060fe40003fc4070 */
[C---:B----4-:R-:W-:Y:S02]  /*6710*/  ISETP.GT.U32.AND P5, PT, R29.reuse, R20, PT ;  /* 0x000000141d00720c */ /* 0x050fe40003fa4070 */
[C---:B------:R-:W-:Y:S02]  /*6720*/  ISETP.GT.U32.AND P2, PT, R29.reuse, R19, PT ;  /* 0x000000131d00720c */ /* 0x040fe40003f44070 */
[----:B------:R-:W-:-:S07]  /*6730*/  ISETP.GT.U32.AND P0, PT, R29, R18, PT ;  /* 0x000000121d00720c */ /* 0x000fce0003f04070 */
[--C-:B------:R-:W-:Y:S01]  /*6740*/  @!P6 IMAD.IADD R21, R21, 0x1, -R29.reuse ;  /* 0x000000011515e824 */ /* 0x100fe200078e0a1d */
[C---:B------:R-:W-:Y:S01]  /*6750*/  ISETP.GT.U32.AND P6, PT, R29.reuse, R5, PT ;  /* 0x000000051d00720c */ /* 0x040fe20003fc4070 */
[--C-:B------:R-:W-:Y:S01]  /*6760*/  @!P5 IMAD.IADD R20, R20, 0x1, -R29.reuse ;  /* 0x000000011414d824 */ /* 0x100fe200078e0a1d */
[C---:B------:R-:W-:Y:S02]  /*6770*/  ISETP.GT.U32.AND P4, PT, R29.reuse, R10, PT ;  /* 0x0000000a1d00720c */ /* 0x040fe40003f84070 */
[----:B------:R-:W-:Y:S01]  /*6780*/  ISETP.GT.U32.AND P1, PT, R29, R17, PT ;  /* 0x000000111d00720c */ /* 0x000fe20003f24070 */
[--C-:B------:R-:W-:Y:S01]  /*6790*/  @!P2 IMAD.IADD R19, R19, 0x1, -R29.reuse ;  /* 0x000000011313a824 */ /* 0x100fe200078e0a1d */
[----:B------:R-:W-:Y:S01]  /*67a0*/  ISETP.GT.U32.AND P5, PT, R29, R13, PT ;  /* 0x0000000d1d00720c */ /* 0x000fe20003fa4070 */
[--C-:B------:R-:W-:Y:S02]  /*67b0*/  @!P3 IMAD.IADD R11, R11, 0x1, -R29.reuse ;  /* 0x000000010b0bb824 */ /* 0x100fe400078e0a1d */
[----:B------:R-:W-:Y:S01]  /*67c0*/  @!P0 IMAD.IADD R18, R18, 0x1, -R29 ;  /* 0x0000000112128824 */ /* 0x000fe200078e0a1d */
[----:B------:R-:W-:-:S02]  /*67d0*/  ISETP.GT.U32.AND P0, PT, R29, R3, PT ;  /* 0x000000031d00720c */ /* 0x000fc40003f04070 */
[C---:B------:R-:W-:Y:S02]  /*67e0*/  ISETP.GT.U32.AND P2, PT, R29.reuse, R12, PT ;  /* 0x0000000c1d00720c */ /* 0x040fe40003f44070 */
[----:B------:R-:W-:-:S03]  /*67f0*/  ISETP.GT.U32.AND P3, PT, R29, R16, PT ;  /* 0x000000101d00720c */ /* 0x000fc60003f64070 */
[--C-:B------:R-:W-:Y:S01]  /*6800*/  @!P1 IMAD.IADD R17, R17, 0x1, -R29.reuse ;  /* 0x0000000111119824 */ /* 0x100fe200078e0a1d */
[----:B------:R-:W-:Y:S01]  /*6810*/  ISETP.GT.U32.AND P1, PT, R29, R11, PT ;  /* 0x0000000b1d00720c */ /* 0x000fe20003f24070 */
[--C-:B------:R-:W-:Y:S02]  /*6820*/  @!P6 IMAD.IADD R5, R5, 0x1, -R29.reuse ;  /* 0x000000010505e824 */ /* 0x100fe400078e0a1d */
[--C-:B------:R-:W-:Y:S02]  /*6830*/  @!P4 IMAD.IADD R10, R10, 0x1, -R29.reuse ;  /* 0x000000010a0ac824 */ /* 0x100fe400078e0a1d */
[--C-:B------:R-:W-:Y:S02]  /*6840*/  @!P5 IMAD.IADD R13, R13, 0x1, -R29.reuse ;  /* 0x000000010d0dd824 */ /* 0x100fe400078e0a1d */
[--C-:B------:R-:W-:Y:S01]  /*6850*/  @!P0 IMAD.IADD R3, R3, 0x1, -R29.reuse ;  /* 0x0000000103038824 */ /* 0x100fe200078e0a1d */
[----:B------:R0:W-:Y:S01]  /*6860*/  STL [R1+0xb0], R5 ;  /* 0x0000b00501007387 */ /* 0x0001e20000100800 */
[----:B------:R-:W-:-:S02]  /*6870*/  @!P2 IMAD.IADD R12, R12, 0x1, -R29 ;  /* 0x000000010c0ca824 */ /* 0x000fc400078e0a1d */
[--C-:B------:R-:W-:Y:S01]  /*6880*/  @!P3 IMAD.IADD R16, R16, 0x1, -R29.reuse ;  /* 0x000000011010b824 */ /* 0x100fe200078e0a1d */
[----:B------:R-:W-:Y:S01]  /*6890*/  ISETP.GT.U32.AND P3, PT, R29, R10, PT ;  /* 0x0000000a1d00720c */ /* 0x000fe20003f64070 */
[----:B------:R-:W-:Y:S01]  /*68a0*/  @!P1 IMAD.IADD R11, R11, 0x1, -R29 ;  /* 0x000000010b0b9824 */ /* 0x000fe200078e0a1d */
[----:B0-----:R-:W2:Y:S04]  /*68b0*/  LDL.LU R5, [R1+0x18c] ;  /* 0x00018c0001057983 */ /* 0x001ea80000300800 */
[----:B------:R-:W-:Y:S04]  /*68c0*/  STL [R1+0x94], R13 ;  /* 0x0000940d01007387 */ /* 0x000fe80000100800 */
[----:B------:R0:W-:Y:S04]  /*68d0*/  STL [R1+0xa4], R3 ;  /* 0x0000a40301007387 */ /* 0x0001e80000100800 */
[----:B------:R1:W-:Y:S01]  /*68e0*/  STL [R1+0xa0], R12 ;  /* 0x0000a00c01007387 */ /* 0x0003e20000100800 */
[----:B------:R-:W-:-:S03]  /*68f0*/  ISETP.GT.U32.AND P4, PT, R29, R4, PT ;  /* 0x000000041d00720c */ /* 0x000fc60003f84070 */
[----:B0-----:R-:W3:Y:S04]  /*6900*/  LDL.LU R3, [R1+0x170] ;  /* 0x0001700001037983 */ /* 0x001ee80000300800 */
[----:B------:R-:W4:Y:S04]  /*6910*/  LDL.LU R2, [R1+0x174] ;  /* 0x0001740001027983 */ /* 0x000f280000300800 */
[----:B------:R-:W5:Y:S04]  /*6920*/  LDL.LU R14, [R1+0x12c] ;  /* 0x00012c00010e7983 */ /* 0x000f680000300800 */
[----:B------:R-:W5:Y:S01]  /*6930*/  LDL.LU R13, [R1+0x14c] ;  /* 0x00014c00010d7983 */ /* 0x000f620000300800 */
[----:B------:R-:W-:-:S03]  /*6940*/  @!P3 IMAD.IADD R10, R10, 0x1, -R29 ;  /* 0x000000010a0ab824 */ /* 0x000fc600078e0a1d */
[----:B------:R0:W-:Y:S04]  /*6950*/  STL [R1+0x98], R11 ;  /* 0x0000980b01007387 */ /* 0x0001e80000100800 */
[----:B-1----:R-:W5:Y:S04]  /*6960*/  LDL.LU R12, [R1+0x154] ;  /* 0x00015400010c7983 */ /* 0x002f680000300800 */
[----:B0-----:R-:W5:Y:S04]  /*6970*/  LDL.LU R11, [R1+0x134] ;  /* 0x00013400010b7983 */ /* 0x001f680000300800 */
[----:B------:R0:W-:Y:S01]  /*6980*/  STL [R1+0x9c], R10 ;  /* 0x00009c0a01007387 */ /* 0x0001e20000100800 */
[----:B------:R-:W-:Y:S01]  /*6990*/  @!P4 IMAD.IADD R4, R4, 0x1, -R29 ;  /* 0x000000010404c824 */ /* 0x000fe200078e0a1d */
[----:B------:R-:W-:-:S02]  /*69a0*/  ISETP.GT.U32.AND P4, PT, R29, R21, PT ;  /* 0x000000151d00720c */ /* 0x000fc40003f84070 */
[C---:B------:R-:W-:Y:S01]  /*69b0*/  ISETP.GT.U32.AND P5, PT, R29.reuse, R20, PT ;  /* 0x000000141d00720c */ /* 0x040fe20003fa4070 */
[----:B0-----:R-:W5:Y:S01]  /*69c0*/  LDL.LU R10, [R1+0x13c] ;  /* 0x00013c00010a7983 */ /* 0x001f620000300800 */
[C---:B------:R-:W-:Y:S02]  /*69d0*/  ISETP.GT.U32.AND P2, PT, R29.reuse, R19, PT ;  /* 0x000000131d00720c */ /* 0x040fe40003f44070 */
[C---:B------:R-:W-:Y:S02]  /*69e0*/  ISETP.GT.U32.AND P0, PT, R29.reuse, R18, PT ;  /* 0x000000121d00720c */ /* 0x040fe40003f04070 */
[C---:B------:R-:W-:Y:S02]  /*69f0*/  ISETP.GT.U32.AND P1, PT, R29.reuse, R17, PT ;  /* 0x000000111d00720c */ /* 0x040fe40003f24070 */
[C---:B------:R-:W-:Y:S02]  /*6a00*/  ISETP.GT.U32.AND P6, PT, R29.reuse, R4, PT ;  /* 0x000000041d00720c */ /* 0x040fe40003fc4070 */
[----:B------:R-:W-:Y:S01]  /*6a10*/  ISETP.GT.U32.AND P3, PT, R29, R16, PT ;  /* 0x000000101d00720c */ /* 0x000fe20003f64070 */
[----:B------:R-:W-:-:S02]  /*6a20*/  @!P4 IMAD.IADD R21, R21, 0x1, -R29 ;  /* 0x000000011515c824 */ /* 0x000fc400078e0a1d */
[--C-:B------:R-:W-:Y:S02]  /*6a30*/  @!P5 IMAD.IADD R20, R20, 0x1, -R29.reuse ;  /* 0x000000011414d824 */ /* 0x100fe400078e0a1d */
[--C-:B------:R-:W-:Y:S01]  /*6a40*/  @!P2 IMAD.IADD R19, R19, 0x1, -R29.reuse ;  /* 0x000000011313a824 */ /* 0x100fe200078e0a1d */
[----:B------:R0:W-:Y:S01]  /*6a50*/  STL [R1+0x84], R21 ;  /* 0x0000841501007387 */ /* 0x0001e20000100800 */
[--C-:B------:R-:W-:Y:S02]  /*6a60*/  @!P0 IMAD.IADD R18, R18, 0x1, -R29.reuse ;  /* 0x0000000112128824 */ /* 0x100fe400078e0a1d */
[--C-:B------:R-:W-:Y:S02]  /*6a70*/  @!P1 IMAD.IADD R17, R17, 0x1, -R29.reuse ;  /* 0x0000000111119824 */ /* 0x100fe400078e0a1d */
[--C-:B------:R-:W-:Y:S02]  /*6a80*/  @!P6 IMAD.IADD R4, R4, 0x1, -R29.reuse ;  /* 0x000000010404e824 */ /* 0x100fe400078e0a1d */
[----:B------:R-:W-:Y:S01]  /*6a90*/  @!P3 IMAD.IADD R16, R16, 0x1, -R29 ;  /* 0x000000011010b824 */ /* 0x000fe200078e0a1d */
[----:B0-----:R-:W5:Y:S04]  /*6aa0*/  LDL.LU R21, [R1+0xe58] ;  /* 0x000e580001157983 */ /* 0x001f680000300800 */
[----:B------:R-:W-:Y:S04]  /*6ab0*/  STL [R1+0x8c], R20 ;  /* 0x00008c1401007387 */ /* 0x000fe80000100800 */
[----:B------:R-:W-:Y:S04]  /*6ac0*/  STL [R1+0x90], R19 ;  /* 0x0000901301007387 */ /* 0x000fe80000100800 */
[----:B------:R-:W-:Y:S04]  /*6ad0*/  STL [R1+0x88], R18 ;  /* 0x0000881201007387 */ /* 0x000fe80000100800 */
[----:B------:R-:W-:Y:S04]  /*6ae0*/  STL [R1+0x1b8], R17 ;  /* 0x0001b81101007387 */ /* 0x000fe80000100800 */
[----:B------:R0:W-:Y:S04]  /*6af0*/  STL [R1+0x80], R4 ;  /* 0x0000800401007387 */ /* 0x0001e80000100800 */
[----:B------:R1:W-:Y:S04]  /*6b00*/  STL [R1+0x7c], R16 ;  /* 0x00007c1001007387 */ /* 0x0003e80000100800 */
[----:B0-----:R-:W5:Y:S01]  /*6b10*/  LDL R4, [R1+0x990] ;  /* 0x0009900001047983 */ /* 0x001f620000100800 */
[----:B------:R-:W-:-:S02]  /*6b20*/  ISETP.GT.U32.AND P4, PT, R29, R15, PT ;  /* 0x0000000f1d00720c */ /* 0x000fc40003f84070 */
[C---:B------:R-:W-:Y:S01]  /*6b30*/  ISETP.GT.U32.AND P5, PT, R29.reuse, R9, PT ;  /* 0x000000091d00720c */ /* 0x040fe20003fa4070 */
[----:B------:R-:W5:Y:S01]  /*6b40*/  LDL.LU R20, [R1+0xec] ;  /* 0x0000ec0001147983 */ /* 0x000f620000300800 */
[C---:B------:R-:W-:Y:S02]  /*6b50*/  ISETP.GT.U32.AND P2, PT, R29.reuse, R8, PT ;  /* 0x000000081d00720c */ /* 0x040fe40003f44070 */
[C---:B------:R-:W-:Y:S01]  /*6b60*/  ISETP.GT.U32.AND P0, PT, R29.reuse, R7, PT ;  /* 0x000000071d00720c */ /* 0x040fe20003f04070 */
[----:B------:R-:W5:Y:S01]  /*6b70*/  LDL.LU R19, [R1+0x110] ;  /* 0x0001100001137983 */ /* 0x000f620000300800 */
[----:B------:R-:W-:-:S03]  /*6b80*/  ISETP.GT.U32.AND P1, PT, R29, R6, PT ;  /* 0x000000061d00720c */ /* 0x000fc60003f24070 */
[----:B------:R-:W5:Y:S02]  /*6b90*/  LDL.LU R18, [R1+0x114] ;  /* 0x0001140001127983 */ /* 0x000f640000300800 */
[--C-:B------:R-:W-:Y:S02]  /*6ba0*/  @!P4 IMAD.IADD R15, R15, 0x1, -R29.reuse ;  /* 0x000000010f0fc824 */ /* 0x100fe400078e0a1d */
[--C-:B------:R-:W-:Y:S01]  /*6bb0*/  @!P5 IMAD.IADD R9, R9, 0x1, -R29.reuse ;  /* 0x000000010909d824 */ /* 0x100fe200078e0a1d */
[----:B------:R-:W5:Y:S01]  /*6bc0*/  LDL.LU R17, [R1+0xf8] ;  /* 0x0000f80001117983 */ /* 0x000f620000300800 */
[--C-:B------:R-:W-:Y:S02]  /*6bd0*/  @!P2 IMAD.IADD R8, R8, 0x1, -R29.reuse ;  /* 0x000000010808a824 */ /* 0x100fe400078e0a1d */
[--C-:B------:R-:W-:Y:S01]  /*6be0*/  @!P0 IMAD.IADD R7, R7, 0x1, -R29.reuse ;  /* 0x0000000107078824 */ /* 0x100fe200078e0a1d */
[----:B-1----:R-:W5:Y:S01]  /*6bf0*/  LDL.LU R16, [R1+0xfc] ;  /* 0x0000fc0001107983 */ /* 0x002f620000300800 */
[----:B------:R-:W-:-:S02]  /*6c00*/  @!P1 IMAD.IADD R6, R6, 0x1, -R29 ;  /* 0x0000000106069824 */ /* 0x000fc400078e0a1d */
[----:B------:R-:W-:-:S04]  /*6c10*/  IMAD.HI.U32 R28, R0, R27, RZ ;  /* 0x0000001b001c7227 */ /* 0x000fc800078e00ff */
[----:B------:R-:W-:-:S04]  /*6c20*/  IMAD.MOV R28, RZ, RZ, -R28 ;  /* 0x000000ffff1c7224 */ /* 0x000fc800078e0a1c */
[C---:B------:R-:W-:Y:S01]  /*6c30*/  IMAD R27, R29.reuse, R28, R27 ;  /* 0x0000001c1d1b7224 */ /* 0x040fe200078e021b */
[C---:B--2---:R-:W-:Y:S02]  /*6c40*/  ISETP.GT.U32.AND P3, PT, R29.reuse, R5, PT ;  /* 0x000000051d00720c */ /* 0x044fe40003f64070 */
[C---:B---3--:R-:W-:Y:S02]  /*6c50*/  ISETP.GT.U32.AND P6, PT, R29.reuse, R3, PT ;  /* 0x000000031d00720c */ /* 0x048fe40003fc4070 */
[C---:B----4-:R-:W-:Y:S02]  /*6c60*/  ISETP.GT.U32.AND P4, PT, R29.reuse, R2, PT ;  /* 0x000000021d00720c */ /* 0x050fe40003f84070 */
[C---:B-----5:R-:W-:Y:S02]  /*6c70*/  ISETP.GT.U32.AND P5, PT, R29.reuse, R14, PT ;  /* 0x0000000e1d00720c */ /* 0x060fe40003fa4070 */
[----:B------:R-:W-:-:S07]  /*6c80*/  ISETP.GT.U32.AND P2, PT, R29, R13, PT ;  /* 0x0000000d1d00720c */ /* 0x000fce0003f44070 */
[--C-:B------:R-:W-:Y:S01]  /*6c90*/  @!P6 IMAD.IADD R3, R3, 0x1, -R29.reuse ;  /* 0x000000010303e824 */ /* 0x100fe200078e0a1d */
[----:B------:R-:W-:Y:S01]  /*6ca0*/  ISETP.GT.U32.AND P0, PT, R29, R12, PT ;  /* 0x0000000c1d00720c */ /* 0x000fe20003f04070 */
[--C-:B------:R-:W-:Y:S01]  /*6cb0*/  @!P3 IMAD.IADD R5, R5, 0x1, -R29.reuse ;  /* 0x000000010505b824 */ /* 0x100fe200078e0a1d */
[C---:B------:R-:W-:Y:S02]  /*6cc0*/  ISETP.GT.U32.AND P6, PT, R29.reuse, R15, PT ;  /* 0x0000000f1d00720c */ /* 0x040fe40003fc4070 */
[C---:B------:R-:W-:Y:S01]  /*6cd0*/  ISETP.GT.U32.AND P1, PT, R29.reuse, R11, PT ;  /* 0x0000000b1d00720c */ /* 0x040fe20003f24070 */
[--C-:B------:R-:W-:Y:S01]  /*6ce0*/  @!P4 IMAD.IADD R2, R2, 0x1, -R29.reuse ;  /* 0x000000010202c824 */ /* 0x100fe200078e0a1d */
[C---:B------:R-:W-:Y:S01]  /*6cf0*/  ISETP.GT.U32.AND P4, PT, R29.reuse, R9, PT ;  /* 0x000000091d00720c */ /* 0x040fe20003f84070 */
[--C-:B------:R-:W-:Y:S01]  /*6d00*/  @!P5 IMAD.IADD R14, R14, 0x1, -R29.reuse ;  /* 0x000000010e0ed824 */ /* 0x100fe200078e0a1d */
[----:B------:R-:W-:Y:S01]  /*6d10*/  ISETP.GT.U32.AND P5, PT, R29, R8, PT ;  /* 0x000000081d00720c */ /* 0x000fe20003fa4070 */
[----:B------:R-:W-:Y:S01]  /*6d20*/  @!P2 IMAD.IADD R13, R13, 0x1, -R29 ;  /* 0x000000010d0da824 */ /* 0x000fe200078e0a1d */
[----:B------:R-:W-:-:S03]  /*6d30*/  ISETP.GT.U32.AND P2, PT, R29, R7, PT ;  /* 0x000000071d00720c */ /* 0x000fc60003f44070 */
[--C-:B------:R-:W-:Y:S01]  /*6d40*/  @!P0 IMAD.IADD R12, R12, 0x1, -R29.reuse ;  /* 0x000000010c0c8824 */ /* 0x100fe200078e0a1d */
[C---:B------:R-:W-:Y:S02]  /*6d50*/  ISETP.GT.U32.AND P0, PT, R29.reuse, R6, PT ;  /* 0x000000061d00720c */ /* 0x040fe40003f04070 */
[----:B------:R-:W-:Y:S01]  /*6d60*/  ISETP.GT.U32.AND P3, PT, R29, R10, PT ;  /* 0x0000000a1d00720c */ /* 0x000fe20003f64070 */
[--C-:B------:R-:W-:Y:S01]  /*6d70*/  @!P1 IMAD.IADD R11, R11, 0x1, -R29.reuse ;  /* 0x000000010b0b9824 */ /* 0x100fe200078e0a1d */
[----:B------:R-:W-:Y:S01]  /*6d80*/  ISETP.GT.U32.AND P1, PT, R29, R5, PT ;  /* 0x000000051d00720c */ /* 0x000fe20003f24070 */
[--C-:B------:R-:W-:Y:S02]  /*6d90*/  @!P6 IMAD.IADD R15, R15, 0x1, -R29.reuse ;  /* 0x000000010f0fe824 */ /* 0x100fe400078e0a1d */
[--C-:B------:R-:W-:Y:S02]  /*6da0*/  @!P4 IMAD.IADD R9, R9, 0x1, -R29.reuse ;  /* 0x000000010909c824 */ /* 0x100fe400078e0a1d */
[--C-:B------:R-:W-:Y:S01]  /*6db0*/  @!P5 IMAD.IADD R8, R8, 0x1, -R29.reuse ;  /* 0x000000010808d824 */ /* 0x100fe200078e0a1d */
[----:B------:R0:W-:Y:S01]  /*6dc0*/  STL [R1+0x1ac], R15 ;  /* 0x0001ac0f01007387 */ /* 0x0001e20000100800 */
[----:B------:R-:W-:-:S04]  /*6dd0*/  @!P2 IMAD.IADD R7, R7, 0x1, -R29 ;  /* 0x000000010707a824 */ /* 0x000fc800078e0a1d */
[--C-:B------:R-:W-:Y:S01]  /*6de0*/  @!P3 IMAD.IADD R10, R10, 0x1, -R29.reuse ;  /* 0x000000010a0ab824 */ /* 0x100fe200078e0a1d */
[----:B------:R-:W-:Y:S01]  /*6df0*/  ISETP.GT.U32.AND P3, PT, R29, R3, PT ;  /* 0x000000031d00720c */ /* 0x000fe20003f64070 */
[--C-:B------:R-:W-:Y:S01]  /*6e00*/  @!P0 IMAD.IADD R6, R6, 0x1, -R29.reuse ;  /* 0x0000000106068824 */ /* 0x100fe200078e0a1d */
[----:B0-----:R-:W2:Y:S04]  /*6e10*/  LDL.LU R15, [R1+0x30] ;  /* 0x00003000010f7983 */ /* 0x001ea80000300800 */
[----:B------:R0:W-:Y:S01]  /*6e20*/  STL [R1+0x1a0], R9 ;  /* 0x0001a00901007387 */ /* 0x0001e20000100800 */
[----:B------:R-:W-:-:S03]  /*6e30*/  @!P1 IMAD.IADD R5, R5, 0x1, -R29 ;  /* 0x0000000105059824 */ /* 0x000fc600078e0a1d */
[----:B------:R1:W-:Y:S04]  /*6e40*/  STL [R1+0x1a4], R8 ;  /* 0x0001a40801007387 */ /* 0x0003e80000100800 */
[----:B0-----:R-:W3:Y:S04]  /*6e50*/  LDL.LU R9, [R1+0x2c] ;  /* 0x00002c0001097983 */ /* 0x001ee80000300800 */
[----:B------:R0:W-:Y:S04]  /*6e60*/  STL [R1+0x164], R7 ;  /* 0x0001640701007387 */ /* 0x0001e80000100800 */
[----:B-1----:R-:W4:Y:S01]  /*6e70*/  LDL.LU R8, [R1+0xe0] ;  /* 0x0000e00001087983 */ /* 0x002f220000300800 */
[----:B------:R-:W-:-:S03]  /*6e80*/  @!P3 IMAD.IADD R3, R3, 0x1, -R29 ;  /* 0x000000010303b824 */ /* 0x000fc600078e0a1d */
[----:B------:R1:W-:Y:S04]  /*6e90*/  STL [R1+0x188], R6 ;  /* 0x0001880601007387 */ /* 0x0003e80000100800 */
[----:B0-----:R-:W5:Y:S04]  /*6ea0*/  LDL.LU R7, [R1+0x28] ;  /* 0x0000280001077983 */ /* 0x001f680000300800 */
[----:B-1----:R-:W5:Y:S01]  /*6eb0*/  LDL.LU R6, [R1+0x24] ;  /* 0x0000240001067983 */ /* 0x002f620000300800 */
[----:B------:R-:W-:-:S03]  /*6ec0*/  IABS R28, R4 ;  /* 0x00000004001c7213 */ /* 0x000fc60000000000 */
[----:B------:R0:W-:Y:S04]  /*6ed0*/  STL [R1+0x18c], R5 ;  /* 0x00018c0501007387 */ /* 0x0001e80000100800 */
[----:B0-----:R-:W5:Y:S04]  /*6ee0*/  LDL.LU R5, [R1+0x20] ;  /* 0x0000200001057983 */ /* 0x001f680000300800 */
[----:B------:R-:W5:Y:S04]  /*6ef0*/  LDL.LU R4, [R1+0x1c] ;  /* 0x00001c0001047983 */ /* 0x000f680000300800 */
[----:B------:R0:W-:Y:S04]  /*6f00*/  STL [R1+0x170], R3 ;  /* 0x0001700301007387 */ /* 0x0001e80000100800 */
[----:B0-----:R-:W5:Y:S01]  /*6f10*/  LDL.LU R3, [R1+0x18] ;  /* 0x0000180001037983 */ /* 0x001f620000300800 */
[----:B------:R-:W-:-:S02]  /*6f20*/  ISETP.GT.U32.AND P4, PT, R29, R2, PT ;  /* 0x000000021d00720c */ /* 0x000fc40003f84070 */
[C---:B------:R-:W-:Y:S02]  /*6f30*/  ISETP.GT.U32.AND P5, PT, R29.reuse, R14, PT ;  /* 0x0000000e1d00720c */ /* 0x040fe40003fa4070 */
[C---:B------:R-:W-:Y:S02]  /*6f40*/  ISETP.GT.U32.AND P6, PT, R29.reuse, R13, PT ;  /* 0x0000000d1d00720c */ /* 0x040fe40003fc4070 */
[C---:B------:R-:W-:Y:S02]  /*6f50*/  ISETP.GT.U32.AND P0, PT, R29.reuse, R12, PT ;  /* 0x0000000c1d00720c */ /* 0x040fe40003f04070 */
[C---:B------:R-:W-:Y:S02]  /*6f60*/  ISETP.GT.U32.AND P1, PT, R29.reuse, R11, PT ;  /* 0x0000000b1d00720c */ /* 0x040fe40003f24070 */
[C---:B------:R-:W-:Y:S02]  /*6f70*/  ISETP.GT.U32.AND P2, PT, R29.reuse, R10, PT ;  /* 0x0000000a1d00720c */ /* 0x040fe40003f44070 */
[C---:B------:R-:W-:Y:S01]  /*6f80*/  ISETP.GT.U32.AND P3, PT, R29.reuse, R20, PT ;  /* 0x000000141d00720c */ /* 0x040fe20003f64070 */
[--C-:B------:R-:W-:Y:S01]  /*6f90*/  @!P4 IMAD.IADD R2, R2, 0x1, -R29.reuse ;  /* 0x000000010202c824 */ /* 0x100fe200078e0a1d */
[C---:B------:R-:W-:Y:S01]  /*6fa0*/  ISETP.GT.U32.AND P4, PT, R29.reuse, R19, PT ;  /* 0x000000131d00720c */ /* 0x040fe20003f84070 */
[--C-:B------:R-:W-:Y:S01]  /*6fb0*/  @!P5 IMAD.IADD R14, R14, 0x1, -R29.reuse ;  /* 0x000000010e0ed824 */ /* 0x100fe200078e0a1d */
[----:B------:R-:W-:Y:S01]  /*6fc0*/  ISETP.GT.U32.AND P5, PT, R29, R18, PT ;  /* 0x000000121d00720c */ /* 0x000fe20003fa4070 */
[--C-:B------:R-:W-:Y:S01]  /*6fd0*/  @!P6 IMAD.IADD R13, R13, 0x1, -R29.reuse ;  /* 0x000000010d0de824 */ /* 0x100fe200078e0a1d */
[C---:B------:R-:W-:Y:S01]  /*6fe0*/  ISETP.GT.U32.AND P6, PT, R29.reuse, R17, PT ;  /* 0x000000111d00720c */ /* 0x040fe20003fc4070 */
[--C-:B------:R-:W-:Y:S01]  /*6ff0*/  @!P0 IMAD.IADD R12, R12, 0x1, -R29.reuse ;  /* 0x000000010c0c8824 */ /* 0x100fe200078e0a1d */
[----:B------:R-:W-:Y:S01]  /*7000*/  ISETP.GT.U32.AND P0, PT, R29, R16, PT ;  /* 0x000000101d00720c */ /* 0x000fe20003f04070 */
[----:B------:R-:W-:-:S02]  /*7010*/  @!P1 IMAD.IADD R11, R11, 0x1, -R29 ;  /* 0x000000010b0b9824 */ /* 0x000fc400078e0a1d */
[--C-:B------:R-:W-:Y:S02]  /*7020*/  @!P2 IMAD.IADD R10, R10, 0x1, -R29.reuse ;  /* 0x000000010a0aa824 */ /* 0x100fe400078e0a1d */
[--C-:B------:R-:W-:Y:S02]  /*7030*/  @!P3 IMAD.IADD R20, R20, 0x1, -R29.reuse ;  /* 0x000000011414b824 */ /* 0x100fe400078e0a1d */
[--C-:B------:R-:W-:Y:S02]  /*7040*/  @!P4 IMAD.IADD R19, R19, 0x1, -R29.reuse ;  /* 0x000000011313c824 */ /* 0x100fe400078e0a1d */
[--C-:B------:R-:W-:Y:S02]  /*7050*/  @!P5 IMAD.IADD R18, R18, 0x1, -R29.reuse ;  /* 0x000000011212d824 */ /* 0x100fe400078e0a1d */
[--C-:B------:R-:W-:Y:S02]  /*7060*/  @!P6 IMAD.IADD R17, R17, 0x1, -R29.reuse ;  /* 0x000000011111e824 */ /* 0x100fe400078e0a1d */
[----:B------:R-:W-:Y:S01]  /*7070*/  @!P0 IMAD.IADD R16, R16, 0x1, -R29 ;  /* 0x0000000110108824 */ /* 0x000fe200078e0a1d */
[----:B------:R-:W-:Y:S04]  /*7080*/  STL [R1+0x174], R2 ;  /* 0x0001740201007387 */ /* 0x000fe80000100800 */
[----:B------:R0:W-:Y:S04]  /*7090*/  STL [R1+0x12c], R14 ;  /* 0x00012c0e01007387 */ /* 0x0001e80000100800 */
[----:B------:R1:W-:Y:S04]  /*70a0*/  STL [R1+0x14c], R13 ;  /* 0x00014c0d01007387 */ /* 0x0003e80000100800 */
[----:B------:R1:W-:Y:S04]  /*70b0*/  STL [R1+0x154], R12 ;  /* 0x0001540c01007387 */ /* 0x0003e80000100800 */
[----:B0-----:R-:W5:Y:S04]  /*70c0*/  LDL.LU R14, [R1+0x14] ;  /* 0x00001400010e7983 */ /* 0x001f680000300800 */
[----:B------:R0:W-:Y:S04]  /*70d0*/  STL [R1+0x134], R11 ;  /* 0x0001340b01007387 */ /* 0x0001e80000100800 */
[----:B-1----:R-:W5:Y:S04]  /*70e0*/  LDL.LU R13, [R1+0x10] ;  /* 0x00001000010d7983 */ /* 0x002f680000300800 */
[----:B------:R-:W5:Y:S04]  /*70f0*/  LDL.LU R12, [R1+0xc] ;  /* 0x00000c00010c7983 */ /* 0x000f680000300800 */
[----:B------:R1:W-:Y:S04]  /*7100*/  STL [R1+0x13c], R10 ;  /* 0x00013c0a01007387 */ /* 0x0003e80000100800 */
[----:B0-----:R-:W5:Y:S04]  /*7110*/  LDL.LU R11, [R1+0x8] ;  /* 0x00000800010b7983 */ /* 0x001f680000300800 */
[----:B-1----:R-:W5:Y:S04]  /*7120*/  LDL.LU R10, [R1+0x4] ;  /* 0x00000400010a7983 */ /* 0x002f680000300800 */
[----:B------:R-:W5:Y:S01]  /*7130*/  LDL.LU R2, [R1] ;  /* 0x0000000001027983 */ /* 0x000f620000300800 */
[----:B--2---:R-:W-:-:S02]  /*7140*/  ISETP.GT.U32.AND P1, PT, R29, R15, PT ;  /* 0x0000000f1d00720c */ /* 0x004fc40003f24070 */
[C---:B---3--:R-:W-:Y:S02]  /*7150*/  ISETP.GT.U32.AND P2, PT, R29.reuse, R9, PT ;  /* 0x000000091d00720c */ /* 0x048fe40003f44070 */
[----:B----4-:R-:W-:-:S09]  /*7160*/  ISETP.GT.U32.AND P3, PT, R29, R8, PT ;  /* 0x000000081d00720c */ /* 0x010fd20003f64070 */
[--C-:B------:R-:W-:Y:S01]  /*7170*/  @!P1 IMAD.IADD R15, R15, 0x1, -R29.reuse ;  /* 0x000000010f0f9824 */ /* 0x100fe200078e0a1d */
[C---:B-----5:R-:W-:Y:S02]  /*7180*/  ISETP.GT.U32.AND P4, PT, R29.reuse, R7, PT ;  /* 0x000000071d00720c */ /* 0x060fe40003f84070 */
[----:B------:R-:W-:Y:S01]  /*7190*/  ISETP.GT.U32.AND P5, PT, R29, R6, PT ;  /* 0x000000061d00720c */ /* 0x000fe20003fa4070 */
[--C-:B------:R-:W-:Y:S01]  /*71a0*/  @!P2 IMAD.IADD R9, R9, 0x1, -R29.reuse ;  /* 0x000000010909a824 */ /* 0x100fe200078e0a1d */
[C---:B------:R-:W-:Y:S01]  /*71b0*/  ISETP.GT.U32.AND P2, PT, R29.reuse, R20, PT ;  /* 0x000000141d00720c */ /* 0x040fe20003f44070 */
[----:B------:R-:W-:Y:S01]  /*71c0*/  @!P3 IMAD.IADD R8, R8, 0x1, -R29 ;  /* 0x000000010808b824 */ /* 0x000fe200078e0a1d */
[C---:B------:R-:W-:Y:S02]  /*71d0*/  ISETP.GT.U32.AND P3, PT, R29.reuse, R19, PT ;  /* 0x000000131d00720c */ /* 0x040fe40003f64070 */
[C---:B------:R-:W-:Y:S02]  /*71e0*/  ISETP.GT.U32.AND P6, PT, R29.reuse, R5, PT ;  /* 0x000000051d00720c */ /* 0x040fe40003fc4070 */
[----:B------:R-:W-:-:S03]  /*71f0*/  ISETP.GT.U32.AND P0, PT, R29, R4, PT ;  /* 0x000000041d00720c */ /* 0x000fc60003f04070 */
[--C-:B------:R-:W-:Y:S01]  /*7200*/  @!P4 IMAD.IADD R7, R7, 0x1, -R29.reuse ;  /* 0x000000010707c824 */ /* 0x100fe200078e0a1d */
[C---:B------:R-:W-:Y:S01]  /*7210*/  ISETP.GT.U32.AND P4, PT, R29.reuse, R18, PT ;  /* 0x000000121d00720c */ /* 0x040fe20003f84070 */
        /* <DEDUP_REMOVED lines=12> */
[C---:B------:R-:W-:Y:S01]  /*72e0*/  ISETP.GT.U32.AND P1, PT, R29.reuse, R9, PT ;  /* 0x000000091d00720c */ /* 0x040fe20003f24070 */
[--C-:B------:R-:W-:Y:S01]  /*72f0*/  @!P4 IMAD.IADD R18, R18, 0x1, -R29.reuse ;  /* 0x000000011212c824 */ /* 0x100fe200078e0a1d */
[----:B------:R0:W-:Y:S01]  /*7300*/  STL [R1+0xec], R20 ;  /* 0x0000ec1401007387 */ /* 0x0001e20000100800 */
[----:B------:R-:W-:Y:S01]  /*7310*/  ISETP.GT.U32.AND P4, PT, R29, R6, PT ;  /* 0x000000061d00720c */ /* 0x000fe20003f84070 */
[--C-:B------:R-:W-:Y:S01]  /*7320*/  @!P5 IMAD.IADD R17, R17, 0x1, -R29.reuse ;  /* 0x000000011111d824 */ /* 0x100fe200078e0a1d */
[C---:B------:R-:W-:Y:S01]  /*7330*/  ISETP.GT.U32.AND P5, PT, R29.reuse, R5, PT ;  /* 0x000000051d00720c */ /* 0x040fe20003fa4070 */
[--C-:B------:R-:W-:Y:S01]  /*7340*/  @!P6 IMAD.IADD R16, R16, 0x1, -R29.reuse ;  /* 0x000000011010e824 */ /* 0x100fe200078e0a1d */
[----:B------:R-:W-:Y:S01]  /*7350*/  ISETP.GT.U32.AND P6, PT, R29, R4, PT ;  /* 0x000000041d00720c */ /* 0x000fe20003fc4070 */
[--C-:B------:R-:W-:Y:S01]  /*7360*/  @!P0 IMAD.IADD R15, R15, 0x1, -R29.reuse ;  /* 0x000000010f0f8824 */ /* 0x100fe200078e0a1d */
[----:B0-----:R-:W2:Y:S04]  /*7370*/  LDL.LU R20, [R1+0xe54] ;  /* 0x000e540001147983 */ /* 0x001ea80000300800 */
[----:B------:R0:W-:Y:S01]  /*7380*/  STL [R1+0x110], R19 ;  /* 0x0001101301007387 */ /* 0x0001e20000100800 */
[----:B------:R-:W-:Y:S01]  /*7390*/  ISETP.GT.U32.AND P0, PT, R29, R3, PT ;  /* 0x000000031d00720c */ /* 0x000fe20003f04070 */
[----:B------:R-:W-:-:S02]  /*73a0*/  @!P1 IMAD.IADD R9, R9, 0x1, -R29 ;  /* 0x0000000109099824 */ /* 0x000fc400078e0a1d */
[--C-:B------:R-:W-:Y:S01]  /*73b0*/  @!P2 IMAD.IADD R8, R8, 0x1, -R29.reuse ;  /* 0x000000010808a824 */ /* 0x100fe200078e0a1d */
[----:B0-----:R-:W3:Y:S04]  /*73c0*/  LDL.LU R19, [R1+0xe50] ;  /* 0x000e500001137983 */ /* 0x001ee80000300800 */
[----:B------:R0:W-:Y:S01]  /*73d0*/  STL [R1+0x114], R18 ;  /* 0x0001141201007387 */ /* 0x0001e20000100800 */
[----:B------:R-:W-:-:S03]  /*73e0*/  @!P3 IMAD.IADD R7, R7, 0x1, -R29 ;  /* 0x000000010707b824 */ /* 0x000fc600078e0a1d */
[----:B0-----:R-:W4:Y:S04]  /*73f0*/  LDL.LU R18, [R1+0xe4c] ;  /* 0x000e4c0001127983 */ /* 0x001f280000300800 */
[----:B------:R0:W-:Y:S01]  /*7400*/  STL [R1+0xf8], R17 ;  /* 0x0000f81101007387 */ /* 0x0001e20000100800 */
[----:B------:R-:W-:-:S03]  /*7410*/  @!P4 IMAD.IADD R6, R6, 0x1, -R29 ;  /* 0x000000010606c824 */ /* 0x000fc600078e0a1d */
[----:B0-----:R-:W5:Y:S04]  /*7420*/  LDL.LU R17, [R1+0xe48] ;  /* 0x000e480001117983 */ /* 0x001f680000300800 */
[----:B------:R0:W-:Y:S01]  /*7430*/  STL [R1+0xfc], R16 ;  /* 0x0000fc1001007387 */ /* 0x0001e20000100800 */
[----:B------:R-:W-:-:S03]  /*7440*/  @!P5 IMAD.IADD R5, R5, 0x1, -R29 ;  /* 0x000000010505d824 */ /* 0x000fc600078e0a1d */
[----:B0-----:R-:W2:Y:S04]  /*7450*/  LDL.LU R16, [R1+0xe44] ;  /* 0x000e440001107983 */ /* 0x001ea80000300800 */
[----:B------:R0:W-:Y:S01]  /*7460*/  STL [R1+0x30], R15 ;  /* 0x0000300f01007387 */ /* 0x0001e20000100800 */
[----:B------:R-:W-:-:S03]  /*7470*/  @!P6 IMAD.IADD R4, R4, 0x1, -R29 ;  /* 0x000000010404e824 */ /* 0x000fc600078e0a1d */
[----:B0-----:R-:W2:Y:S04]  /*7480*/  LDL.LU R15, [R1+0xe40] ;  /* 0x000e4000010f7983 */ /* 0x001ea80000300800 */
[----:B------:R0:W-:Y:S01]  /*7490*/  STL [R1+0x2c], R9 ;  /* 0x00002c0901007387 */ /* 0x0001e20000100800 */
[----:B------:R-:W-:-:S03]  /*74a0*/  @!P0 IMAD.IADD R3, R3, 0x1, -R29 ;  /* 0x0000000103038824 */ /* 0x000fc600078e0a1d */
[----:B0-----:R-:W2:Y:S04]  /*74b0*/  LDL.LU R9, [R1+0xe3c] ;  /* 0x000e3c0001097983 */ /* 0x001ea80000300800 */
[----:B------:R0:W-:Y:S04]  /*74c0*/  STL [R1+0xe0], R8 ;  /* 0x0000e00801007387 */ /* 0x0001e80000100800 */
[----:B0-----:R-:W3:Y:S04]  /*74d0*/  LDL.LU R8, [R1+0xe38] ;  /* 0x000e380001087983 */ /* 0x001ee80000300800 */
[----:B------:R0:W-:Y:S04]  /*74e0*/  STL [R1+0x28], R7 ;  /* 0x0000280701007387 */ /* 0x0001e80000100800 */
[----:B0-----:R-:W4:Y:S04]  /*74f0*/  LDL.LU R7, [R1+0xe34] ;  /* 0x000e340001077983 */ /* 0x001f280000300800 */
[----:B------:R0:W-:Y:S04]  /*7500*/  STL [R1+0x24], R6 ;  /* 0x0000240601007387 */ /* 0x0001e80000100800 */
[----:B0-----:R-:W5:Y:S04]  /*7510*/  LDL.LU R6, [R1+0xe30] ;  /* 0x000e300001067983 */ /* 0x001f680000300800 */
[----:B------:R0:W-:Y:S04]  /*7520*/  STL [R1+0x20], R5 ;  /* 0x0000200501007387 */ /* 0x0001e80000100800 */
[----:B0-----:R-:W5:Y:S04]  /*7530*/  LDL.LU R5, [R1+0xe2c] ;  /* 0x000e2c0001057983 */ /* 0x001f680000300800 */
[----:B------:R0:W-:Y:S04]  /*7540*/  STL [R1+0x1c], R4 ;  /* 0x00001c0401007387 */ /* 0x0001e80000100800 */
[----:B0-----:R-:W5:Y:S04]  /*7550*/  LDL.LU R4, [R1+0xe28] ;  /* 0x000e280001047983 */ /* 0x001f680000300800 */
[----:B------:R0:W-:Y:S04]  /*7560*/  STL [R1+0x18], R3 ;  /* 0x0000180301007387 */ /* 0x0001e80000100800 */
[----:B0-----:R-:W5:Y:S01]  /*7570*/  LDL.LU R3, [R1+0xe24] ;  /* 0x000e240001037983 */ /* 0x001f620000300800 */
[----:B------:R-:W-:-:S02]  /*7580*/  ISETP.GT.U32.AND P1, PT, R29, R14, PT ;  /* 0x0000000e1d00720c */ /* 0x000fc40003f24070 */
[C---:B------:R-:W-:Y:S02]  /*7590*/  ISETP.GT.U32.AND P2, PT, R29.reuse, R13, PT ;  /* 0x0000000d1d00720c */ /* 0x040fe40003f44070 */
[C---:B------:R-:W-:Y:S02]  /*75a0*/  ISETP.GT.U32.AND P3, PT, R29.reuse, R12, PT ;  /* 0x0000000c1d00720c */ /* 0x040fe40003f64070 */
[C---:B------:R-:W-:Y:S02]  /*75b0*/  ISETP.GT.U32.AND P4, PT, R29.reuse, R11, PT ;  /* 0x0000000b1d00720c */ /* 0x040fe40003f84070 */
[----:B------:R-:W-:-:S05]  /*75c0*/  ISETP.GT.U32.AND P5, PT, R29, R10, PT ;  /* 0x0000000a1d00720c */ /* 0x000fca0003fa4070 */
[--C-:B------:R-:W-:Y:S02]  /*75d0*/  @!P1 IMAD.IADD R14, R14, 0x1, -R29.reuse ;  /* 0x000000010e0e9824 */ /* 0x100fe400078e0a1d */
[--C-:B------:R-:W-:Y:S02]  /*75e0*/  @!P2 IMAD.IADD R13, R13, 0x1, -R29.reuse ;  /* 0x000000010d0da824 */ /* 0x100fe400078e0a1d */
[--C-:B------:R-:W-:Y:S02]  /*75f0*/  @!P3 IMAD.IADD R12, R12, 0x1, -R29.reuse ;  /* 0x000000010c0cb824 */ /* 0x100fe400078e0a1d */
[--C-:B------:R-:W-:Y:S01]  /*7600*/  @!P4 IMAD.IADD R11, R11, 0x1, -R29.reuse ;  /* 0x000000010b0bc824 */ /* 0x100fe200078e0a1d */
[----:B------:R-:W-:Y:S01]  /*7610*/  ISETP.GT.U32.AND P6, PT, R29, R2, PT ;  /* 0x000000021d00720c */ /* 0x000fe20003fc4070 */
[----:B------:R-:W-:-:S12]  /*7620*/  @!P5 IMAD.IADD R10, R10, 0x1, -R29 ;  /* 0x000000010a0ad824 */ /* 0x000fd800078e0a1d */
[----:B------:R-:W-:Y:S01]  /*7630*/  @!P6 IMAD.IADD R2, R2, 0x1, -R29 ;  /* 0x000000010202e824 */ /* 0x000fe200078e0a1d */
[C---:B--2---:R-:W-:Y:S02]  /*7640*/  ISETP.GT.U32.AND P6, PT, R29.reuse, R9, PT ;  /* 0x000000091d00720c */ /* 0x044fe40003fc4070 */
[C---:B---3--:R-:W-:Y:S02]  /*7650*/  ISETP.GT.U32.AND P5, PT, R29.reuse, R8, PT ;  /* 0x000000081d00720c */ /* 0x048fe40003fa4070 */
[C---:B----4-:R-:W-:Y:S02]  /*7660*/  ISETP.GT.U32.AND P4, PT, R29.reuse, R7, PT ;  /* 0x000000071d00720c */ /* 0x050fe40003f84070 */
[C---:B-----5:R-:W-:Y:S02]  /*7670*/  ISETP.GT.U32.AND P3, PT, R29.reuse, R6, PT ;  /* 0x000000061d00720c */ /* 0x060fe40003f64070 */
[C---:B------:R-:W-:Y:S02]  /*7680*/  ISETP.GT.U32.AND P2, PT, R29.reuse, R5, PT ;  /* 0x000000051d00720c */ /* 0x040fe40003f44070 */
[----:B------:R-:W-:-:S02]  /*7690*/  ISETP.GT.U32.AND P1, PT, R29, R4, PT ;  /* 0x000000041d00720c */ /* 0x000fc40003f24070 */
[----:B------:R-:W-:-:S11]  /*76a0*/  ISETP.GT.U32.AND P0, PT, R29, R3, PT ;  /* 0x000000031d00720c */ /* 0x000fd60003f04070 */
[--C-:B------:R-:W-:Y:S01]  /*76b0*/  @!P1 IMAD.IADD R4, R4, 0x1, -R29.reuse ;  /* 0x0000000104049824 */ /* 0x100fe200078e0a1d */
[----:B------:R-:W-:Y:S01]  /*76c0*/  ISETP.GT.U32.AND P1, PT, R29, R13, PT ;  /* 0x0000000d1d00720c */ /* 0x000fe20003f24070 */
[--C-:B------:R-:W-:Y:S01]  /*76d0*/  @!P2 IMAD.IADD R5, R5, 0x1, -R29.reuse ;  /* 0x000000010505a824 */ /* 0x100fe200078e0a1d */
[C---:B------:R-:W-:Y:S01]  /*76e0*/  ISETP.GT.U32.AND P2, PT, R29.reuse, R12, PT ;  /* 0x0000000c1d00720c */ /* 0x040fe20003f44070 */
[--C-:B------:R-:W-:Y:S01]  /*76f0*/  @!P3 IMAD.IADD R6, R6, 0x1, -R29.reuse ;  /* 0x000000010606b824 */ /* 0x100fe200078e0a1d */
[----:B------:R-:W-:Y:S01]  /*7700*/  ISETP.GT.U32.AND P3, PT, R29, R11, PT ;  /* 0x0000000b1d00720c */ /* 0x000fe20003f64070 */
[--C-:B------:R-:W-:Y:S01]  /*7710*/  @!P0 IMAD.IADD R3, R3, 0x1, -R29.reuse ;  /* 0x0000000103038824 */ /* 0x100fe200078e0a1d */
[----:B------:R-:W-:Y:S01]  /*7720*/  ISETP.GT.U32.AND P0, PT, R29, R14, PT ;  /* 0x0000000e1d00720c */ /* 0x000fe20003f04070 */
[----:B------:R-:W-:Y:S01]  /*7730*/  @!P4 IMAD.IADD R7, R7, 0x1, -R29 ;  /* 0x000000010707c824 */ /* 0x000fe200078e0a1d */
[----:B------:R-:W-:-:S05]  /*7740*/  ISETP.GT.U32.AND P4, PT, R29, R10, PT ;  /* 0x0000000a1d00720c */ /* 0x000fca0003f84070 */
[--C-:B------:R-:W-:Y:S02]  /*7750*/  @!P1 IMAD.IADD R13, R13, 0x1, -R29.reuse ;  /* 0x000000010d0d9824 */ /* 0x100fe400078e0a1d */
[--C-:B------:R-:W-:Y:S01]  /*7760*/  @!P5 IMAD.IADD R8, R8, 0x1, -R29.reuse ;  /* 0x000000010808d824 */ /* 0x100fe200078e0a1d */
[----:B------:R-:W-:Y:S01]  /*7770*/  ISETP.GT.U32.AND P5, PT, R29, R2, PT ;  /* 0x000000021d00720c */ /* 0x000fe20003fa4070 */
[--C-:B------:R-:W-:Y:S02]  /*7780*/  @!P2 IMAD.IADD R12, R12, 0x1, -R29.reuse ;  /* 0x000000010c0ca824 */ /* 0x100fe400078e0a1d */
[--C-:B------:R-:W-:Y:S02]  /*7790*/  @!P0 IMAD.IADD R14, R14, 0x1, -R29.reuse ;  /* 0x000000010e0e8824 */ /* 0x100fe400078e0a1d */
[----:B------:R-:W-:-:S03]  /*77a0*/  @!P3 IMAD.IADD R11, R11, 0x1, -R29 ;  /* 0x000000010b0bb824 */ /* 0x000fc600078e0a1d */
[----:B------:R0:W-:Y:S01]  /*77b0*/  STL [R1+0x14], R14 ;  /* 0x0000140e01007387 */ /* 0x0001e20000100800 */
[--C-:B------:R-:W-:Y:S01]  /*77c0*/  @!P4 IMAD.IADD R10, R10, 0x1, -R29.reuse ;  /* 0x000000010a0ac824 */ /* 0x100fe200078e0a1d */
[----:B------:R-:W-:Y:S02]  /*77d0*/  ISETP.GT.U32.AND P0, PT, R29, R3, PT ;  /* 0x000000031d00720c */ /* 0x000fe40003f04070 */
[----:B0-----:R-:W2:Y:S04]  /*77e0*/  LDL.LU R14, [R1+0xe20] ;  /* 0x000e2000010e7983 */ /* 0x001ea80000300800 */
[----:B------:R0:W-:Y:S01]  /*77f0*/  STL [R1+0x10], R13 ;  /* 0x0000100d01007387 */ /* 0x0001e20000100800 */
[----:B------:R-:W-:Y:S01]  /*7800*/  @!P6 IMAD.IADD R9, R9, 0x1, -R29 ;  /* 0x000000010909e824 */ /* 0x000fe200078e0a1d */
[----:B------:R-:W-:-:S02]  /*7810*/  ISETP.GT.U32.AND P1, PT, R29, R4, PT ;  /* 0x000000041d00720c */ /* 0x000fc40003f24070 */
[----:B0-----:R-:W3:Y:S04]  /*7820*/  LDL.LU R13, [R1+0xe1c] ;  /* 0x000e1c00010d7983 */ /* 0x001ee80000300800 */
[----:B------:R0:W-:Y:S01]  /*7830*/  STL [R1+0xc], R12 ;  /* 0x00000c0c01007387 */ /* 0x0001e20000100800 */
[C---:B------:R-:W-:Y:S02]  /*7840*/  ISETP.GT.U32.AND P2, PT, R29.reuse, R5, PT ;  /* 0x000000051d00720c */ /* 0x040fe40003f44070 */
[C---:B------:R-:W-:Y:S01]  /*7850*/  ISETP.GT.U32.AND P3, PT, R29.reuse, R6, PT ;  /* 0x000000061d00720c */ /* 0x040fe20003f64070 */
[----:B0-----:R-:W4:Y:S04]  /*7860*/  LDL.LU R12, [R1+0xe18] ;  /* 0x000e1800010c7983 */ /* 0x001f280000300800 */
[----:B------:R0:W-:Y:S01]  /*7870*/  STL [R1+0x8], R11 ;  /* 0x0000080b01007387 */ /* 0x0001e20000100800 */
[C---:B------:R-:W-:Y:S01]  /*7880*/  ISETP.GT.U32.AND P4, PT, R29.reuse, R7, PT ;  /* 0x000000071d00720c */ /* 0x040fe20003f84070 */
[----:B------:R-:W-:Y:S01]  /*7890*/  @!P5 IMAD.IADD R2, R2, 0x1, -R29 ;  /* 0x000000010202d824 */ /* 0x000fe200078e0a1d */
[C---:B------:R-:W-:Y:S01]  /*78a0*/  ISETP.GT.U32.AND P6, PT, R29.reuse, R8, PT ;  /* 0x000000081d00720c */ /* 0x040fe20003fc4070 */
[----:B0-----:R-:W5:Y:S04]  /*78b0*/  LDL.LU R11, [R1+0xe14] ;  /* 0x000e1400010b7983 */ /* 0x001f680000300800 */
[----:B------:R0:W-:Y:S01]  /*78c0*/  STL [R1+0x4], R10 ;  /* 0x0000040a01007387 */ /* 0x0001e20000100800 */
[----:B------:R-:W-:-:S03]  /*78d0*/  ISETP.GT.U32.AND P5, PT, R29, R9, PT ;  /* 0x000000091d00720c */ /* 0x000fc60003fa4070 */
[----:B0-----:R-:W2:Y:S01]  /*78e0*/  LDL.LU R10, [R1+0xe10] ;  /* 0x000e1000010a7983 */ /* 0x001ea20000300800 */
[--C-:B------:R-:W-:Y:S02]  /*78f0*/  @!P0 IMAD.IADD R3, R3, 0x1, -R29.reuse ;  /* 0x0000000103038824 */ /* 0x100fe400078e0a1d */
[--C-:B------:R-:W-:Y:S02]  /*7900*/  @!P1 IMAD.IADD R4, R4, 0x1, -R29.reuse ;  /* 0x0000000104049824 */ /* 0x100fe400078e0a1d */
[--C-:B------:R-:W-:Y:S01]  /*7910*/  @!P2 IMAD.IADD R5, R5, 0x1, -R29.reuse ;  /* 0x000000010505a824 */ /* 0x100fe200078e0a1d */
[----:B------:R-:W-:Y:S01]  /*7920*/  STL [R1], R2 ;  /* 0x0000000201007387 */ /* 0x000fe20000100800 */
[--C-:B------:R-:W-:Y:S02]  /*7930*/  @!P3 IMAD.IADD R6, R6, 0x1, -R29.reuse ;  /* 0x000000010606b824 */ /* 0x100fe400078e0a1d */
[--C-:B------:R-:W-:Y:S01]  /*7940*/  @!P4 IMAD.IADD R7, R7, 0x1, -R29.reuse ;  /* 0x000000010707c824 */ /* 0x100fe200078e0a1d */
[----:B------:R-:W-:Y:S01]  /*7950*/  STL [R1+0xdf4], R3 ;  /* 0x000df40301007387 */ /* 0x000fe20000100800 */
[----:B------:R-:W-:-:S02]  /*7960*/  @!P6 IMAD.IADD R8, R8, 0x1, -R29 ;  /* 0x000000010808e824 */ /* 0x000fc400078e0a1d */
[----:B------:R-:W-:Y:S01]  /*7970*/  @!P5 IMAD.IADD R9, R9, 0x1, -R29 ;  /* 0x000000010909d824 */ /* 0x000fe200078e0a1d */
[----:B------:R-:W-:Y:S04]  /*7980*/  STL [R1+0xdec], R4 ;  /* 0x000dec0401007387 */ /* 0x000fe80000100800 */
[----:B------:R-:W-:Y:S04]  /*7990*/  STL [R1+0xde8], R5 ;  /* 0x000de80501007387 */ /* 0x000fe80000100800 */
[----:B------:R0:W-:Y:S04]  /*79a0*/  STL [R1+0xdf0], R6 ;  /* 0x000df00601007387 */ /* 0x0001e80000100800 */
[----:B------:R-:W-:Y:S04]  /*79b0*/  STL [R1+0xdf8], R7 ;  /* 0x000df80701007387 */ /* 0x000fe80000100800 */
[----:B------:R-:W-:Y:S04]  /*79c0*/  STL [R1+0xdfc], R8 ;  /* 0x000dfc0801007387 */ /* 0x000fe80000100800 */
[----:B------:R-:W-:Y:S04]  /*79d0*/  STL [R1+0xe00], R9 ;  /* 0x000e000901007387 */ /* 0x000fe80000100800 */
[----:B0-----:R-:W3:Y:S01]  /*79e0*/  LDL R6, [R1+0x370] ;  /* 0x0003700001067983 */ /* 0x001ee20000100800 */
[----:B------:R-:W-:-:S04]  /*79f0*/  IMAD.HI.U32 R0, R0, R28, RZ ;  /* 0x0000001c00007227 */ /* 0x000fc800078e00ff */
[----:B------:R-:W-:-:S04]  /*7a00*/  IMAD.MOV R0, RZ, RZ, -R0 ;  /* 0x000000ffff007224 */ /* 0x000fc800078e0a00 */
[C---:B------:R-:W-:Y:S02]  /*7a10*/  IMAD R28, R29.reuse, R0, R28 ;  /* 0x000000001d1c7224 */ /* 0x040fe400078e021c */
[----:B------:R-:W0:Y:S01]  /*7a20*/  S2R R0, SR_TID.X ;  /* 0x0000000000007919 */ /* 0x000e220000002100 */
[----:B------:R-:W-:-:S13]  /*7a30*/  ISETP.GT.U32.AND P5, PT, R29, R16, PT ;  /* 0x000000101d00720c */ /* 0x000fda0003fa4070 */
[----:B------:R-:W-:Y:S01]  /*7a40*/  @!P5 IMAD.IADD R16, R16, 0x1, -R29 ;  /* 0x000000011010d824 */ /* 0x000fe200078e0a1d */
[C---:B0-----:R-:W-:Y:S02]  /*7a50*/  LOP3.LUT R2, R0.reuse, 0x80, RZ, 0xc0, !PT ;  /* 0x0000008000027812 */ /* 0x041fe400078ec0ff */
[C---:B------:R-:W-:Y:S01]  /*7a60*/  LOP3.LUT R5, R0.reuse, 0x7, RZ, 0xc0, !PT ;  /* 0x0000000700057812 */ /* 0x040fe200078ec0ff */
[----:B------:R-:W-:Y:S01]  /*7a70*/  IMAD.SHL.U32 R0, R0, 0x2, RZ ;  /* 0x0000000200007824 */ /* 0x000fe200078e00ff */
[----:B------:R-:W-:-:S03]  /*7a80*/  ISETP.NE.U32.AND P5, PT, R2, RZ, PT ;  /* 0x000000ff0200720c */ /* 0x000fc60003fa5070 */
[C---:B------:R-:W-:Y:S01]  /*7a90*/  IMAD.SHL.U32 R3, R5.reuse, 0x100, RZ ;  /* 0x0000010005037824 */ /* 0x040fe200078e00ff */
[----:B------:R-:W-:Y:S01]  /*7aa0*/  LOP3.LUT R4, R0, 0x10, RZ, 0xc0, !PT ;  /* 0x0000001000047812 */ /* 0x000fe200078ec0ff */
[----:B------:R-:W-:Y:S01]  /*7ab0*/  IMAD.SHL.U32 R5, R5, 0x10, RZ ;  /* 0x0000001005057824 */ /* 0x000fe200078e00ff */
[----:B------:R-:W-:Y:S02]  /*7ac0*/  SEL R0, RZ, 0x110, !P5 ;  /* 0x00000110ff007807 */ /* 0x000fe40006800000 */
[----:B------:R-:W-:Y:S02]  /*7ad0*/  LEA.HI R2, R2, R4, RZ, 0x1e ;  /* 0x0000000402027211 */ /* 0x000fe400078ff0ff */
[----:B--2---:R-:W-:-:S13]  /*7ae0*/  ISETP.GT.U32.AND P0, PT, R29, R10, PT ;  /* 0x0000000a1d00720c */ /* 0x004fda0003f04070 */
[----:B------:R-:W-:Y:S01]  /*7af0*/  @!P0 IMAD.IADD R10, R10, 0x1, -R29 ;  /* 0x000000010a0a8824 */ /* 0x000fe200078e0a1d */
[----:B------:R-:W-:-:S13]  /*7b00*/  ISETP.GT.U32.AND P0, PT, R29, R17, PT ;  /* 0x000000111d00720c */ /* 0x000fda0003f04070 */
[----:B------:R-:W-:Y:S01]  /*7b10*/  @!P0 IMAD.IADD R17, R17, 0x1, -R29 ;  /* 0x0000000111118824 */ /* 0x000fe200078e0a1d */
[----:B------:R-:W-:Y:S01]  /*7b20*/  ISETP.GT.U32.AND P0, PT, R29, R23, PT ;  /* 0x000000171d00720c */ /* 0x000fe20003f04070 */
[----:B---3--:R0:W-:-:S12]  /*7b30*/  STL [R1+0xe0c], R6 ;  /* 0x000e0c0601007387 */ /* 0x0081d80000100800 */
[----:B------:R-:W-:Y:S01]  /*7b40*/  @!P0 IMAD.IADD R23, R23, 0x1, -R29 ;  /* 0x0000000117178824 */ /* 0x000fe200078e0a1d */
[----:B0-----:R-:W0:Y:S01]  /*7b50*/  S2R R6, SR_TID.X ;  /* 0x0000000000067919 */ /* 0x001e220000002100 */
[----:B------:R-:W-:-:S03]  /*7b60*/  ISETP.GT.U32.AND P0, PT, R29, R10, PT ;  /* 0x0000000a1d00720c */ /* 0x000fc60003f04070 */
[----:B------:R-:W2:Y:S10]  /*7b70*/  LDL R9, [R1+0x98c] ;  /* 0x00098c0001097983 */ /* 0x000eb40000100800 */
[----:B------:R-:W-:Y:S01]  /*7b80*/  @!P0 IMAD.IADD R10, R10, 0x1, -R29 ;  /* 0x000000010a0a8824 */ /* 0x000fe200078e0a1d */
[----:B0-----:R-:W-:-:S05]  /*7b90*/  LOP3.LUT R6, R6, 0x7f, RZ, 0xc0, !PT ;  /* 0x0000007f06067812 */ /* 0x001fca00078ec0ff */
[----:B------:R-:W-:Y:S01]  /*7ba0*/  IMAD.SHL.U32 R6, R6, 0x2, RZ ;  /* 0x0000000206067824 */ /* 0x000fe200078e00ff */
[----:B------:R0:W-:Y:S04]  /*7bb0*/  STL [R1+0xe04], R10 ;  /* 0x000e040a01007387 */ /* 0x0001e80000100800 */
[----:B------:R-:W-:Y:S01]  /*7bc0*/  LOP3.LUT R0, R0, R6, RZ, 0x3c, !PT ;  /* 0x0000000600007212 */ /* 0x000fe200078e3cff */
[----:B------:R-:W3:Y:S04]  /*7bd0*/  LDL R4, [R1+0xb78] ;  /* 0x000b780001047983 */ /* 0x000ee80000100800 */
[----:B------:R-:W2:Y:S01]  /*7be0*/  LDL R8, [R1+0xb84] ;  /* 0x000b840001087983 */ /* 0x000ea20000100800 */
[----:B0-----:R-:W-:-:S03]  /*7bf0*/  IMAD.IADD R10, R3, 0x1, R5 ;  /* 0x00000001030a7824 */ /* 0x001fc600078e0205 */
[----:B------:R-:W2:Y:S04]  /*7c00*/  LDL R5, [R1+0xb88] ;  /* 0x000b880001057983 */ /* 0x000ea80000100800 */
[----:B------:R-:W2:Y:S04]  /*7c10*/  LDL R7, [R1+0xb80] ;  /* 0x000b800001077983 */ /* 0x000ea80000100800 */
[----:B------:R-:W2:Y:S04]  /*7c20*/  LDL R3, [R1+0xb7c] ;  /* 0x000b7c0001037983 */ /* 0x000ea80000100800 */
[----:B------:R-:W2:Y:S04]  /*7c30*/  LDL.LU R6, [R1+0xe0c] ;  /* 0x000e0c0001067983 */ /* 0x000ea80000300800 */
[----:B------:R0:W-:Y:S04]  /*7c40*/  STL [R1+0xc88], R0 ;  /* 0x000c880001007387 */ /* 0x0001e80000100800 */
[----:B0-----:R-:W2:Y:S01]  /*7c50*/  LDL.LU R0, [R1+0x190] ;  /* 0x0001900001007983 */ /* 0x001ea20000300800 */
[----:B------:R-:W-:-:S03]  /*7c60*/  LOP3.LUT R10, R10, R2, RZ, 0x3c, !PT ;  /* 0x000000020a0a7212 */ /* 0x000fc600078e3cff */
[----:B------:R-:W3:Y:S01]  /*7c70*/  LDL.LU R2, [R1+0xe08] ;  /* 0x000e080001027983 */ /* 0x000ee20000300800 */
[C---:B-----5:R-:W-:Y:S02]  /*7c80*/  ISETP.GT.U32.AND P1, PT, R29.reuse, R11, PT ;  /* 0x0000000b1d00720c */ /* 0x060fe40003f24070 */
[C---:B----4-:R-:W-:Y:S02]  /*7c90*/  ISETP.GT.U32.AND P2, PT, R29.reuse, R12, PT ;  /* 0x0000000c1d00720c */ /* 0x050fe40003f44070 */
[C---:B------:R-:W-:Y:S02]  /*7ca0*/  ISETP.GT.U32.AND P3, PT, R29.reuse, R13, PT ;  /* 0x0000000d1d00720c */ /* 0x040fe40003f64070 */
[C---:B------:R-:W-:Y:S02]  /*7cb0*/  ISETP.GT.U32.AND P4, PT, R29.reuse, R14, PT ;  /* 0x0000000e1d00720c */ /* 0x040fe40003f84070 */
[----:B------:R-:W-:-:S05]  /*7cc0*/  ISETP.GT.U32.AND P6, PT, R29, R15, PT ;  /* 0x0000000f1d00720c */ /* 0x000fca0003fc4070 */
        /* <DEDUP_REMOVED lines=8> */
[----:B------:R-:W-:Y:S01]  /*7d50*/  @!P6 IMAD.IADD R15, R15, 0x1, -R29 ;  /* 0x000000010f0fe824 */ /* 0x000fe200078e0a1d */
[----:B------:R-:W-:-:S05]  /*7d60*/  ISETP.GT.U32.AND P6, PT, R29, R22, PT ;  /* 0x000000161d00720c */ /* 0x000fca0003fc4070 */
[--C-:B------:R-:W-:Y:S01]  /*7d70*/  @!P1 IMAD.IADD R18, R18, 0x1, -R29.reuse ;  /* 0x0000000112129824 */ /* 0x100fe200078e0a1d */
[----:B------:R-:W-:Y:S01]  /*7d80*/  ISETP.GT.U32.AND P1, PT, R29, R24, PT ;  /* 0x000000181d00720c */ /* 0x000fe20003f24070 */
[--C-:B------:R-:W-:Y:S01]  /*7d90*/  @!P2 IMAD.IADD R19, R19, 0x1, -R29.reuse ;  /* 0x000000011313a824 */ /* 0x100fe200078e0a1d */
[C---:B------:R-:W-:Y:S01]  /*7da0*/  ISETP.GT.U32.AND P2, PT, R29.reuse, R25, PT ;  /* 0x000000191d00720c */ /* 0x040fe20003f44070 */
[--C-:B------:R-:W-:Y:S01]  /*7db0*/  @!P3 IMAD.IADD R20, R20, 0x1, -R29.reuse ;  /* 0x000000011414b824 */ /* 0x100fe200078e0a1d */
[----:B------:R-:W-:Y:S01]  /*7dc0*/  ISETP.GT.U32.AND P3, PT, R29, R26, PT ;  /* 0x0000001a1d00720c */ /* 0x000fe20003f64070 */
[--C-:B------:R-:W-:Y:S01]  /*7dd0*/  @!P4 IMAD.IADD R21, R21, 0x1, -R29.reuse ;  /* 0x000000011515c824 */ /* 0x100fe200078e0a1d */
[C---:B------:R-:W-:Y:S01]  /*7de0*/  ISETP.GT.U32.AND P4, PT, R29.reuse, R27, PT ;  /* 0x0000001b1d00720c */ /* 0x040fe20003f84070 */
        /* <DEDUP_REMOVED lines=11> */
[C---:B------:R-:W-:Y:S02]  /*7ea0*/  ISETP.GT.U32.AND P6, PT, R29.reuse, R15, PT ;  /* 0x0000000f1d00720c */ /* 0x040fe40003fc4070 */
[----:B------:R-:W-:-:S02]  /*7eb0*/  ISETP.GT.U32.AND P0, PT, R29, R16, PT ;  /* 0x000000101d00720c */ /* 0x000fc40003f04070 */
[----:B------:R-:W-:Y:S01]  /*7ec0*/  ISETP.GT.U32.AND P5, PT, R29, R21, PT ;  /* 0x000000151d00720c */ /* 0x000fe20003fa4070 */
        /* <DEDUP_REMOVED lines=21> */
[----:B------:R-:W-:-:S02]  /*8020*/  ISETP.GT.U32.AND P4, PT, R29, R26, PT ;  /* 0x0000001a1d00720c */ /* 0x000fc40003f84070 */
[----:B------:R-:W0:Y:S02]  /*8030*/  S2R R29, SR_TID.X ;  /* 0x00000000001d7919 */ /* 0x000e240000002100 */
[----:B0-----:R-:W-:-:S05]  /*8040*/  LOP3.LUT R29, R29, 0x7, RZ, 0xc0, !PT ;  /* 0x000000071d1d7812 */ /* 0x001fca00078ec0ff */
[----:B------:R-:W-:Y:S01]  /*8050*/  IMAD.SHL.U32 R29, R29, 0x100, RZ ;  /* 0x000001001d1d7824 */ /* 0x000fe200078e00ff */
[----:B------:R0:W-:Y:S04]  /*8060*/  STL [R1+0x23c], R10 ;  /* 0x00023c0a01007387 */ /* 0x0001e80000100800 */
[----:B0-----:R-:W4:Y:S01]  /*8070*/  LDL R10, [R1+0xb74] ;  /* 0x000b7400010a7983 */ /* 0x001f220000100800 */
[----:B--2---:R-:W-:Y:S02]  /*8080*/  LOP3.LUT R0, R0, R29, RZ, 0xfc, !PT ;  /* 0x0000001d00007212 */ /* 0x004fe400078efcff */
[----:B------:R-:W-:-:S05]  /*8090*/  IABS R29, c[0x0][0x17c] ;  /* 0x00005f00001d7a13 */ /* 0x000fca0000000000 */
[--C-:B------:R-:W-:Y:S01]  /*80a0*/  @!P0 IMAD.IADD R22, R22, 0x1, -R29.reuse ;  /* 0x0000000116168824 */ /* 0x100fe200078e0a1d */
[----:B------:R-:W-:Y:S01]  /*80b0*/  ISETP.GE.AND P0, PT, R6, RZ, PT ;  /* 0x000000ff0600720c */ /* 0x000fe20003f06270 */
[--C-:B------:R-:W-:Y:S01]  /*80c0*/  @!P1 IMAD.IADD R23, R23, 0x1, -R29.reuse ;  /* 0x0000000117179824 */ /* 0x100fe200078e0a1d */
[----:B------:R0:W-:Y:S01]  /*80d0*/  STL [R1+0x360], R0 ;  /* 0x0003600001007387 */ /* 0x0001e20000100800 */
[--C-:B------:R-:W-:Y:S01]  /*80e0*/  @!P2 IMAD.IADD R24, R24, 0x1, -R29.reuse ;  /* 0x000000011818a824 */ /* 0x100fe200078e0a1d */
[----:B------:R-:W-:Y:S01]  /*80f0*/  ISETP.GE.AND P1, PT, R9, RZ, PT ;  /* 0x000000ff0900720c */ /* 0x000fe20003f26270 */
[--C-:B------:R-:W-:Y:S01]  /*8100*/  @!P4 IMAD.IADD R26, R26, 0x1, -R29.reuse ;  /* 0x000000011a1ac824 */ /* 0x100fe200078e0a1d */
[----:B---3--:R-:W-:Y:S01]  /*8110*/  ISETP.GE.AND P2, PT, R4, RZ, PT ;  /* 0x000000ff0400720c */ /* 0x008fe20003f46270 */
[----:B------:R-:W-:Y:S01]  /*8120*/  @!P5 IMAD.IADD R28, R28, 0x1, -R29 ;  /* 0x000000011c1cd824 */ /* 0x000fe200078e0a1d */
[----:B------:R-:W-:Y:S01]  /*8130*/  ISETP.GE.AND P5, PT, R5, RZ, PT ;  /* 0x000000ff0500720c */ /* 0x000fe20003fa6270 */
[----:B------:R-:W2:Y:S01]  /*8140*/  LDL R6, [R1+0xb70] ;  /* 0x000b700001067983 */ /* 0x000ea20000100800 */
[----:B------:R-:W-:Y:S01]  /*8150*/  ISETP.GE.AND P4, PT, R8, RZ, PT ;  /* 0x000000ff0800720c */ /* 0x000fe20003f86270 */
[----:B0-----:R-:W-:-:S02]  /*8160*/  IMAD.MOV.U32 R0, RZ, RZ, R2 ;  /* 0x000000ffff007224 */ /* 0x001fc400078e0002 */
[----:B------:R-:W3:Y:S04]  /*8170*/  LDL R9, [R1+0xb6c] ;  /* 0x000b6c0001097983 */ /* 0x000ee80000100800 */
[----:B------:R-:W5:Y:S04]  /*8180*/  LDL R4, [R1+0xb68] ;  /* 0x000b680001047983 */ /* 0x000f680000100800 */
[----:B------:R-:W2:Y:S04]  /*8190*/  LDL R5, [R1+0xb64] ;  /* 0x000b640001057983 */ /* 0x000ea80000100800 */
[----:B------:R-:W2:Y:S04]  /*81a0*/  LDL R8, [R1+0xb60] ;  /* 0x000b600001087983 */ /* 0x000ea80000100800 */
[----:B------:R-:W2:Y:S01]  /*81b0*/  LDL.LU R2, [R1+0x70] ;  /* 0x0000700001027983 */ /* 0x000ea20000300800 */
[----:B------:R-:W-:Y:S01]  /*81c0*/  @!P0 IMAD.MOV R0, RZ, RZ, -R0 ;  /* 0x000000ffff008224 */ /* 0x000fe200078e0a00 */
[----:B------:R-:W-:-:S02]  /*81d0*/  ISETP.GE.AND P0, PT, R7, RZ, PT ;  /* 0x000000ff0700720c */ /* 0x000fc40003f06270 */
[----:B------:R-:W3:Y:S04]  /*81e0*/  LDL R7, [R1+0xb5c] ;  /* 0x000b5c0001077983 */ /* 0x000ee80000100800 */
[----:B------:R0:W-:Y:S04]  /*81f0*/  STL [R1+0x1e8], R0 ;  /* 0x0001e80001007387 */ /* 0x0001e80000100800 */
[----:B0-----:R-:W3:Y:S01]  /*8200*/  LDL.LU R0, [R1+0x6c] ;  /* 0x00006c0001007983 */ /* 0x001ee20000300800 */
[----:B--2---:R-:W-:Y:S01]  /*8210*/  @!P1 IMAD.MOV R2, RZ, RZ, -R2 ;  /* 0x000000ffff029224 */ /* 0x004fe200078e0a02 */
[----:B------:R-:W-:-:S02]  /*8220*/  ISETP.GE.AND P1, PT, R3, RZ, PT ;  /* 0x000000ff0300720c */ /* 0x000fc40003f26270 */
[----:B------:R-:W2:Y:S04]  /*8230*/  LDL R3, [R1+0xb54] ;  /* 0x000b540001037983 */ /* 0x000ea80000100800 */
[----:B------:R0:W-:Y:S04]  /*8240*/  STL [R1+0x1c8], R2 ;  /* 0x0001c80201007387 */ /* 0x0001e80000100800 */
[----:B0-----:R-:W2:Y:S01]  /*8250*/  LDL.LU R2, [R1+0x68] ;  /* 0x0000680001027983 */ /* 0x001ea20000300800 */
[----:B---3--:R-:W-:Y:S01]  /*8260*/  @!P2 IMAD.MOV R0, RZ, RZ, -R0 ;  /* 0x000000ffff00a224 */ /* 0x008fe200078e0a00 */
[----:B----4-:R-:W-:-:S02]  /*8270*/  ISETP.GE.AND P2, PT, R10, RZ, PT ;  /* 0x000000ff0a00720c */ /* 0x010fc40003f46270 */
[----:B------:R-:W3:Y:S04]  /*8280*/  LDL R10, [R1+0xb58] ;  /* 0x000b5800010a7983 */ /* 0x000ee80000100800 */
[----:B------:R0:W-:Y:S04]  /*8290*/  STL [R1+0x1e4], R0 ;  /* 0x0001e40001007387 */ /* 0x0001e80000100800 */
[----:B0-----:R-:W4:Y:S01]  /*82a0*/  LDL.LU R0, [R1+0x64] ;  /* 0x0000640001007983 */ /* 0x001f220000300800 */
[----:B--2---:R-:W-:Y:S01]  /*82b0*/  @!P5 IMAD.MOV R2, RZ, RZ, -R2 ;  /* 0x000000ffff02d224 */ /* 0x004fe200078e0a02 */
[----:B------:R-:W-:-:S02]  /*82c0*/  ISETP.GE.AND P5, PT, R6, RZ, PT ;  /* 0x000000ff0600720c */ /* 0x000fc40003fa6270 */
[----:B------:R-:W2:Y:S04]  /*82d0*/  LDL R6, [R1+0xb50] ;  /* 0x000b500001067983 */ /* 0x000ea80000100800 */
[----:B------:R0:W-:Y:S04]  /*82e0*/  STL [R1+0x1e0], R2 ;  /* 0x0001e00201007387 */ /* 0x0001e80000100800 */
[----:B0-----:R-:W2:Y:S01]  /*82f0*/  LDL.LU R2, [R1+0x60] ;  /* 0x0000600001027983 */ /* 0x001ea20000300800 */
[----:B----4-:R-:W-:Y:S01]  /*8300*/  @!P4 IMAD.MOV R0, RZ, RZ, -R0 ;  /* 0x000000ffff00c224 */ /* 0x010fe200078e0a00 */
[----:B------:R-:W-:-:S02]  /*8310*/  ISETP.GE.AND P4, PT, R9, RZ, PT ;  /* 0x000000ff0900720c */ /* 0x000fc40003f86270 */
[----:B------:R-:W4:Y:S04]  /*8320*/  LDL R9, [R1+0xb4c] ;  /* 0x000b4c0001097983 */ /* 0x000f280000100800 */
[----:B------:R0:W-:Y:S04]  /*8330*/  STL [R1+0x1dc], R0 ;  /* 0x0001dc0001007387 */ /* 0x0001e80000100800 */
[----:B0-----:R-:W3:Y:S01]  /*8340*/  LDL.LU R0, [R1+0x5c] ;  /* 0x00005c0001007983 */ /* 0x001ee20000300800 */
[----:B--2---:R-:W-:Y:S01]  /*8350*/  @!P0 IMAD.MOV R2, RZ, RZ, -R2 ;  /* 0x000000ffff028224 */ /* 0x004fe200078e0a02 */
[----:B-----5:R-:W-:-:S02]  /*8360*/  ISETP.GE.AND P0, PT, R4, RZ, PT ;  /* 0x000000ff0400720c */ /* 0x020fc40003f06270 */
[----:B------:R-:W2:Y:S04]  /*8370*/  LDL R4, [R1+0xb48] ;  /* 0x000b480001047983 */ /* 0x000ea80000100800 */
[----:B------:R0:W-:Y:S04]  /*8380*/  STL [R1+0x1d8], R2 ;  /* 0x0001d80201007387 */ /* 0x0001e80000100800 */
[----:B0-----:R-:W5:Y:S01]  /*8390*/  LDL.LU R2, [R1+0x58] ;  /* 0x0000580001027983 */ /* 0x001f620000300800 */
[----:B---3--:R-:W-:Y:S01]  /*83a0*/  @!P1 IMAD.MOV R0, RZ, RZ, -R0 ;  /* 0x000000ffff009224 */ /* 0x008fe200078e0a00 */
[----:B------:R-:W-:-:S02]  /*83b0*/  ISETP.GE.AND P1, PT, R5, RZ, PT ;  /* 0x000000ff0500720c */ /* 0x000fc40003f26270 */
[----:B------:R-:W3:Y:S04]  /*83c0*/  LDL R5, [R1+0xb44] ;  /* 0x000b440001057983 */ /* 0x000ee80000100800 */
[----:B------:R0:W-:Y:S04]  /*83d0*/  STL [R1+0x1d4], R0 ;  /* 0x0001d40001007387 */ /* 0x0001e80000100800 */
[----:B0-----:R-:W2:Y:S01]  /*83e0*/  LDL.LU R0, [R1+0x54] ;  /* 0x0000540001007983 */ /* 0x001ea20000300800 */
[----:B-----5:R-:W-:Y:S01]  /*83f0*/  @!P2 IMAD.MOV R2, RZ, RZ, -R2 ;  /* 0x000000ffff02a224 */ /* 0x020fe200078e0a02 */
[----:B------:R-:W-:-:S02]  /*8400*/  ISETP.GE.AND P2, PT, R8, RZ, PT ;  /* 0x000000ff0800720c */ /* 0x000fc40003f46270 */
[----:B------:R-:W5:Y:S04]  /*8410*/  LDL R8, [R1+0xb40] ;  /* 0x000b400001087983 */ /* 0x000f680000100800 */
        /* <DEDUP_REMOVED lines=23> */
[----:B----4-:R-:W-:-:S02]  /*8590*/  ISETP.GE.AND P2, PT, R9, RZ, PT ;  /* 0x000000ff0900720c */ /* 0x010fc40003f46270 */
[----:B------:R-:W2:Y:S04]  /*85a0*/  LDL R9, [R1+0xb2c] ;  /* 0x000b2c0001097983 */ /* 0x000ea80000100800 */
[----:B------:R0:W-:Y:S04]  /*85b0*/  STL [R1+0x1b4], R0 ;  /* 0x0001b40001007387 */ /* 0x0001e80000100800 */
[----:B0-----:R-:W4:Y:S01]  /*85c0*/  LDL.LU R0, [R1+0x3c] ;  /* 0x00003c0001007983 */ /* 0x001f220000300800 */
[----:B---3--:R-:W-:Y:S01]  /*85d0*/  @!P5 IMAD.MOV R2, RZ, RZ, -R2 ;  /* 0x000000ffff02d224 */ /* 0x008fe200078e0a02 */
[----:B------:R-:W-:-:S02]  /*85e0*/  ISETP.GE.AND P5, PT, R4, RZ, PT ;  /* 0x000000ff0400720c */ /* 0x000fc40003fa6270 */
[----:B------:R-:W3:Y:S04]  /*85f0*/  LDL R4, [R1+0xb28] ;  /* 0x000b280001047983 */ /* 0x000ee80000100800 */
        /* <DEDUP_REMOVED lines=337> */
[----:B---3--:R-:W-:-:S05]  /*9b10*/  @!P1 IMAD.MOV R2, RZ, RZ, -R2 ;  /* 0x000000ffff029224 */ /* 0x008fca00078e0a02 */
[----:B------:R0:W-:Y:S01]  /*9b20*/  STL [R1+0x54], R2 ;  /* 0x0000540201007387 */ /* 0x0001e20000100800 */
[----:B------:R-:W-:-:S03]  /*9b30*/  ISETP.GE.AND P1, PT, R3, RZ, PT ;  /* 0x000000ff0300720c */ /* 0x000fc60003f26270 */
[----:B0-----:R-:W3:Y:S01]  /*9b40*/  LDL.LU R2, [R1+0x13c] ;  /* 0x00013c0001027983 */ /* 0x001ee20000300800 */
[----:B--2---:R-:W-:-:S03]  /*9b50*/  @!P2 IMAD.MOV R0, RZ, RZ, -R0 ;  /* 0x000000ffff00a224 */ /* 0x004fc600078e0a00 */
[----:B------:R-:W2:Y:S01]  /*9b60*/  LDL R3, [R1+0xa18] ;  /* 0x000a180001037983 */ /* 0x000ea20000100800 */
[----:B----4-:R-:W-:-:S03]  /*9b70*/  ISETP.GE.AND P2, PT, R10, RZ, PT ;  /* 0x000000ff0a00720c */ /* 0x010fc60003f46270 */
[----:B------:R-:W4:Y:S04]  /*9b80*/  LDL.LU R10, [R1+0xec] ;  /* 0x0000ec00010a7983 */ /* 0x000f280000300800 */
[----:B------:R0:W-:Y:S04]  /*9b90*/  STL [R1+0x50], R0 ;  /* 0x0000500001007387 */ /* 0x0001e80000100800 */
[----:B0-----:R-:W2:Y:S01]  /*9ba0*/  LDL R0, [R1+0xa14] ;  /* 0x000a140001007983 */ /* 0x001ea20000100800 */
[----:B---3--:R-:W-:-:S05]  /*9bb0*/  @!P5 IMAD.MOV R2, RZ, RZ, -R2 ;  /* 0x000000ffff02d224 */ /* 0x008fca00078e0a02 */
[----:B------:R0:W-:Y:S01]  /*9bc0*/  STL [R1+0x4c], R2 ;  /* 0x00004c0201007387 */ /* 0x0001e20000100800 */
[----:B----4-:R-:W-:Y:S01]  /*9bd0*/  @!P4 IMAD.MOV R10, RZ, RZ, -R10 ;  /* 0x000000ffff0ac224 */ /* 0x010fe200078e0a0a */
[----:B------:R-:W-:Y:S02]  /*9be0*/  ISETP.GE.AND P5, PT, R6, RZ, PT ;  /* 0x000000ff0600720c */ /* 0x000fe40003fa6270 */
[----:B0-----:R-:W3:Y:S04]  /*9bf0*/  LDL.LU R2, [R1+0x110] ;  /* 0x0001100001027983 */ /* 0x001ee80000300800 */
[----:B------:R-:W4:Y:S04]  /*9c00*/  LDL R6, [R1+0xa10] ;  /* 0x000a100001067983 */ /* 0x000f280000100800 */
[----:B------:R0:W-:Y:S04]  /*9c10*/  STL [R1+0x48], R10 ;  /* 0x0000480a01007387 */ /* 0x0001e80000100800 */
[----:B0-----:R-:W2:Y:S01]  /*9c20*/  LDL.LU R10, [R1+0x114] ;  /* 0x00011400010a7983 */ /* 0x001ea20000300800 */
[----:B------:R-:W-:-:S03]  /*9c30*/  ISETP.GE.AND P4, PT, R9, RZ, PT ;  /* 0x000000ff0900720c */ /* 0x000fc60003f86270 */
[----:B------:R-:W4:Y:S01]  /*9c40*/  LDL R9, [R1+0xa0c] ;  /* 0x000a0c0001097983 */ /* 0x000f220000100800 */
[----:B---3--:R-:W-:-:S05]  /*9c50*/  @!P0 IMAD.MOV R2, RZ, RZ, -R2 ;  /* 0x000000ffff028224 */ /* 0x008fca00078e0a02 */
[----:B------:R0:W-:Y:S01]  /*9c60*/  STL [R1+0x44], R2 ;  /* 0x0000440201007387 */ /* 0x0001e20000100800 */
[----:B-----5:R-:W-:-:S03]  /*9c70*/  ISETP.GE.AND P0, PT, R4, RZ, PT ;  /* 0x000000ff0400720c */ /* 0x020fc60003f06270 */
[----:B0-----:R-:W3:Y:S01]  /*9c80*/  LDL.LU R2, [R1+0xf8] ;  /* 0x0000f80001027983 */ /* 0x001ee20000300800 */
[----:B--2---:R-:W-:-:S03]  /*9c90*/  @!P1 IMAD.MOV R10, RZ, RZ, -R10 ;  /* 0x000000ffff0a9224 */ /* 0x004fc600078e0a0a */
[----:B------:R-:W2:Y:S04]  /*9ca0*/  LDL R4, [R1+0xa08] ;  /* 0x000a080001047983 */ /* 0x000ea80000100800 */
[----:B------:R0:W-:Y:S04]  /*9cb0*/  STL [R1+0x40], R10 ;  /* 0x0000400a01007387 */ /* 0x0001e80000100800 */
[----:B0-----:R-:W5:Y:S01]  /*9cc0*/  LDL.LU R10, [R1+0xfc] ;  /* 0x0000fc00010a7983 */ /* 0x001f620000300800 */
[----:B------:R-:W-:-:S03]  /*9cd0*/  ISETP.GE.AND P1, PT, R5, RZ, PT ;  /* 0x000000ff0500720c */ /* 0x000fc60003f26270 */
[----:B------:R-:W2:Y:S01]  /*9ce0*/  LDL R5, [R1+0xa04] ;  /* 0x000a040001057983 */ /* 0x000ea20000100800 */
[--C-:B------:R-:W-:Y:S02]  /*9cf0*/  @!P3 IMAD.IADD R25, R25, 0x1, -R29.reuse ;  /* 0x000000011919b824 */ /* 0x100fe400078e0a1d */
[----:B------:R-:W-:Y:S02]  /*9d00*/  @!P6 IMAD.IADD R27, R27, 0x1, -R29 ;  /* 0x000000011b1be824 */ /* 0x000fe400078e0a1d */
[----:B---3--:R-:W-:Y:S01]  /*9d10*/  @!P2 IMAD.MOV R2, RZ, RZ, -R2 ;  /* 0x000000ffff02a224 */ /* 0x008fe200078e0a02 */
[----:B------:R-:W-:-:S04]  /*9d20*/  ISETP.GE.AND P2, PT, R8, RZ, PT ;  /* 0x000000ff0800720c */ /* 0x000fc80003f46270 */
[----:B------:R0:W-:Y:S04]  /*9d30*/  STL [R1+0x3c], R2 ;  /* 0x00003c0201007387 */ /* 0x0001e80000100800 */
[----:B0-----:R-:W3:Y:S01]  /*9d40*/  LDL.LU R2, [R1+0x30] ;  /* 0x0000300001027983 */ /* 0x001ee20000300800 */
[----:B-----5:R-:W-:Y:S01]  /*9d50*/  @!P5 IMAD.MOV R10, RZ, RZ, -R10 ;  /* 0x000000ffff0ad224 */ /* 0x020fe200078e0a0a */
[----:B------:R-:W-:Y:S02]  /*9d60*/  ISETP.GE.AND P5, PT, R7, RZ, PT ;  /* 0x000000ff0700720c */ /* 0x000fe40003fa6270 */
[----:B------:R-:W5:Y:S04]  /*9d70*/  LDL R8, [R1+0xa00] ;  /* 0x000a000001087983 */ /* 0x000f680000100800 */
[----:B------:R-:W2:Y:S04]  /*9d80*/  LDL R7, [R1+0x9fc] ;  /* 0x0009fc0001077983 */ /* 0x000ea80000100800 */
[----:B------:R-:W2:Y:S04]  /*9d90*/  LDL.LU R29, [R1+0x2c] ;  /* 0x00002c00011d7983 */ /* 0x000ea80000300800 */
[----:B------:R-:W-:Y:S01]  /*9da0*/  STL [R1+0x38], R10 ;  /* 0x0000380a01007387 */ /* 0x000fe20000100800 */
[----:B---3--:R-:W-:Y:S01]  /*9db0*/  @!P4 IMAD.MOV R2, RZ, RZ, -R2 ;  /* 0x000000ffff02c224 */ /* 0x008fe200078e0a02 */
[----:B------:R-:W-:-:S04]  /*9dc0*/  ISETP.GE.AND P4, PT, R3, RZ, PT ;  /* 0x000000ff0300720c */ /* 0x000fc80003f86270 */
[----:B------:R0:W-:Y:S01]  /*9dd0*/  STL [R1+0x34], R2 ;  /* 0x0000340201007387 */ /* 0x0001e20000100800 */
[----:B--2---:R-:W-:Y:S01]  /*9de0*/  @!P0 IMAD.MOV R29, RZ, RZ, -R29 ;  /* 0x000000ffff1d8224 */ /* 0x004fe200078e0a1d */
[----:B------:R-:W-:Y:S02]  /*9df0*/  ISETP.GE.AND P0, PT, R0, RZ, PT ;  /* 0x000000ff0000720c */ /* 0x000fe40003f06270 */
[----:B0-----:R-:W2:Y:S04]  /*9e00*/  LDL R2, [R1+0x9f8] ;  /* 0x0009f80001027983 */ /* 0x001ea80000100800 */
[----:B------:R-:W3:Y:S04]  /*9e10*/  LDL.LU R10, [R1+0xe0] ;  /* 0x0000e000010a7983 */ /* 0x000ee80000300800 */
[----:B------:R-:W2:Y:S04]  /*9e20*/  LDL R3, [R1+0x9f4] ;  /* 0x0009f40001037983 */ /* 0x000ea80000100800 */
        /* <DEDUP_REMOVED lines=9> */
[----:B------:R-:W-:-:S04]  /*9ec0*/  ISETP.GE.AND P2, PT, R9, RZ, PT ;  /* 0x000000ff0900720c */ /* 0x000fc80003f46270 */
[----:B------:R0:W-:Y:S04]  /*9ed0*/  STL [R1+0x28], R29 ;  /* 0x0000281d01007387 */ /* 0x0001e80000100800 */
[----:B0-----:R-:W2:Y:S04]  /*9ee0*/  LDL R29, [R1+0x9e8] ;  /* 0x0009e800011d7983 */ /* 0x001ea80000100800 */
[----:B------:R-:W2:Y:S01]  /*9ef0*/  LDL.LU R9, [R1+0x20] ;  /* 0x0000200001097983 */ /* 0x000ea20000300800 */
[----:B----4-:R-:W-:Y:S01]  /*9f00*/  @!P5 IMAD.MOV R10, RZ, RZ, -R10 ;  /* 0x000000ffff0ad224 */ /* 0x010fe200078e0a0a */
[----:B------:R-:W-:-:S02]  /*9f10*/  ISETP.GE.AND P5, PT, R4, RZ, PT ;  /* 0x000000ff0400720c */ /* 0x000fc40003fa6270 */
[----:B------:R-:W4:Y:S04]  /*9f20*/  LDL R4, [R1+0x9e4] ;  /* 0x0009e40001047983 */ /* 0x000f280000100800 */
[----:B------:R0:W-:Y:S04]  /*9f30*/  STL [R1+0x24], R10 ;  /* 0x0000240a01007387 */ /* 0x0001e80000100800 */
[----:B0-----:R-:W3:Y:S01]  /*9f40*/  LDL.LU R10, [R1+0x1c] ;  /* 0x00001c00010a7983 */ /* 0x001ee20000300800 */
[----:B--2---:R-:W-:-:S05]  /*9f50*/  @!P4 IMAD.MOV R9, RZ, RZ, -R9 ;  /* 0x000000ffff09c224 */ /* 0x004fca00078e0a09 */
[----:B------:R0:W-:Y:S04]  /*9f60*/  STL [R1+0x20], R9 ;  /* 0x0000200901007387 */ /* 0x0001e80000100800 */
[----:B0-----:R-:W2:Y:S01]  /*9f70*/  LDL.LU R9, [R1+0x18] ;  /* 0x0000180001097983 */ /* 0x001ea20000300800 */
[----:B------:R-:W-:-:S03]  /*9f80*/  ISETP.GE.AND P4, PT, R5, RZ, PT ;  /* 0x000000ff0500720c */ /* 0x000fc60003f86270 */
[----:B------:R-:W4:Y:S01]  /*9f90*/  LDL R5, [R1+0x9e0] ;  /* 0x0009e00001057983 */ /* 0x000f220000100800 */
[----:B---3--:R-:W-:Y:S01]  /*9fa0*/  @!P0 IMAD.MOV R10, RZ, RZ, -R10 ;  /* 0x000000ffff0a8224 */ /* 0x008fe200078e0a0a */
[----:B-----5:R-:W-:-:S04]  /*9fb0*/  ISETP.GE.AND P0, PT, R8, RZ, PT ;  /* 0x000000ff0800720c */ /* 0x020fc80003f06270 */
[----:B------:R0:W-:Y:S04]  /*9fc0*/  STL [R1+0x1c], R10 ;  /* 0x00001c0a01007387 */ /* 0x0001e80000100800 */
[----:B0-----:R-:W3:Y:S04]  /*9fd0*/  LDL.LU R10, [R1+0xe04] ;  /* 0x000e0400010a7983 */ /* 0x001ee80000300800 */
[----:B------:R-:W5:Y:S01]  /*9fe0*/  LDL.LU R8, [R1+0x14] ;  /* 0x0000140001087983 */ /* 0x000f620000300800 */
[----:B--2---:R-:W-:Y:S01]  /*9ff0*/  @!P1 IMAD.MOV R9, RZ, RZ, -R9 ;  /* 0x000000ffff099224 */ /* 0x004fe200078e0a09 */
[----:B------:R-:W-:-:S04]  /*a000*/  ISETP.GE.AND P1, PT, R7, RZ, PT ;  /* 0x000000ff0700720c */ /* 0x000fc80003f26270 */
[----:B------:R0:W-:Y:S04]  /*a010*/  STL [R1+0x18], R9 ;  /* 0x0000180901007387 */ /* 0x0001e80000100800 */
[----:B0-----:R-:W2:Y:S04]  /*a020*/  LDL.LU R9, [R1+0xe00] ;  /* 0x000e000001097983 */ /* 0x001ea80000300800 */
[----:B------:R-:W2:Y:S01]  /*a030*/  LDL.LU R7, [R1+0x10] ;  /* 0x0000100001077983 */ /* 0x000ea20000300800 */
[----:B-----5:R-:W-:Y:S01]  /*a040*/  @!P2 IMAD.MOV R8, RZ, RZ, -R8 ;  /* 0x000000ffff08a224 */ /* 0x020fe200078e0a08 */
[----:B------:R-:W-:-:S04]  /*a050*/  ISETP.GE.AND P2, PT, R2, RZ, PT ;  /* 0x000000ff0200720c */ /* 0x000fc80003f46270 */
[----:B------:R0:W-:Y:S04]  /*a060*/  STL [R1+0x14], R8 ;  /* 0x0000140801007387 */ /* 0x0001e80000100800 */
[----:B0-----:R-:W5:Y:S04]  /*a070*/  LDL.LU R8, [R1+0xdfc] ;  /* 0x000dfc0001087983 */ /* 0x001f680000300800 */
[----:B------:R-:W3:Y:S01]  /*a080*/  LDL.LU R2, [R1+0xc] ;  /* 0x00000c0001027983 */ /* 0x000ee20000300800 */
[----:B--2---:R-:W-:Y:S01]  /*a090*/  @!P5 IMAD.MOV R7, RZ, RZ, -R7 ;  /* 0x000000ffff07d224 */ /* 0x004fe200078e0a07 */
[----:B------:R-:W-:-:S04]  /*a0a0*/  ISETP.GE.AND P5, PT, R3, RZ, PT ;  /* 0x000000ff0300720c */ /* 0x000fc80003fa6270 */
[----:B------:R0:W-:Y:S04]  /*a0b0*/  STL [R1+0x10], R7 ;  /* 0x0000100701007387 */ /* 0x0001e80000100800 */
[----:B0-----:R-:W2:Y:S04]  /*a0c0*/  LDL.LU R7, [R1+0xdf8] ;  /* 0x000df80001077983 */ /* 0x001ea80000300800 */
[----:B------:R-:W2:Y:S01]  /*a0d0*/  LDL.LU R3, [R1+0x8] ;  /* 0x0000080001037983 */ /* 0x000ea20000300800 */
[----:B---3--:R-:W-:Y:S01]  /*a0e0*/  @!P4 IMAD.MOV R2, RZ, RZ, -R2 ;  /* 0x000000ffff02c224 */ /* 0x008fe200078e0a02 */
[----:B------:R-:W-:-:S02]  /*a0f0*/  ISETP.GE.AND P4, PT, R0, RZ, PT ;  /* 0x000000ff0000720c */ /* 0x000fc40003f86270 */
[----:B------:R-:W3:Y:S04]  /*a100*/  LDL R0, [R1+0x9d4] ;  /* 0x0009d40001007983 */ /* 0x000ee80000100800 */
[----:B------:R0:W-:Y:S04]  /*a110*/  STL [R1+0xc], R2 ;  /* 0x00000c0201007387 */ /* 0x0001e80000100800 */
[----:B0-----:R-:W3:Y:S01]  /*a120*/  LDL.LU R2, [R1+0x4] ;  /* 0x0000040001027983 */ /* 0x001ee20000300800 */
[----:B--2---:R-:W-:Y:S01]  /*a130*/  @!P0 IMAD.MOV R3, RZ, RZ, -R3 ;  /* 0x000000ffff038224 */ /* 0x004fe200078e0a03 */
[----:B------:R-:W-:-:S04]  /*a140*/  ISETP.GE.AND P0, PT, R6, RZ, PT ;  /* 0x000000ff0600720c */ /* 0x000fc80003f06270 */
[----:B------:R0:W-:Y:S04]  /*a150*/  STL [R1+0x8], R3 ;  /* 0x0000080301007387 */ /* 0x0001e80000100800 */
[----:B0-----:R-:W2:Y:S04]  /*a160*/  LDL.LU R3, [R1+0xdf4] ;  /* 0x000df40001037983 */ /* 0x001ea80000300800 */
[----:B------:R-:W4:Y:S01]  /*a170*/  LDL.LU R6, [R1] ;  /* 0x0000000001067983 */ /* 0x000f220000300800 */
[----:B---3--:R-:W-:Y:S01]  /*a180*/  @!P1 IMAD.MOV R2, RZ, RZ, -R2 ;  /* 0x000000ffff029224 */ /* 0x008fe200078e0a02 */
[----:B------:R-:W-:-:S04]  /*a190*/  ISETP.GE.AND P1, PT, R29, RZ, PT ;  /* 0x000000ff1d00720c */ /* 0x000fc80003f26270 */
[----:B------:R0:W-:Y:S04]  /*a1a0*/  STL [R1+0x4], R2 ;  /* 0x0000040201007387 */ /* 0x0001e80000100800 */
[----:B0-----:R-:W3:Y:S01]  /*a1b0*/  LDL R2, [R1+0x9cc] ;  /* 0x0009cc0001027983 */ /* 0x001ee20000100800 */
[----:B--2---:R-:W-:-:S03]  /*a1c0*/  IMAD.MOV.U32 R29, RZ, RZ, R3 ;  /* 0x000000ffff1d7224 */ /* 0x004fc600078e0003 */
[----:B------:R-:W2:Y:S01]  /*a1d0*/  LDL R3, [R1+0x9d8] ;  /* 0x0009d80001037983 */ /* 0x000ea20000100800 */
[----:B----4-:R-:W-:Y:S02]  /*a1e0*/  @!P2 IMAD.MOV R6, RZ, RZ, -R6 ;  /* 0x000000ffff06a224 */ /* 0x010fe400078e0a06 */
[----:B------:R-:W-:Y:S01]  /*a1f0*/  @!P5 IMAD.MOV R29, RZ, RZ, -R29 ;  /* 0x000000ffff1dd224 */ /* 0x000fe200078e0a1d */
[----:B------:R-:W-:Y:S02]  /*a200*/  ISETP.GE.AND P2, PT, R4, RZ, PT ;  /* 0x000000ff0400720c */ /* 0x000fe40003f46270 */
[----:B------:R0:W-:Y:S01]  /*a210*/  STL [R1], R6 ;  /* 0x0000000601007387 */ /* 0x0001e20000100800 */
[----:B------:R-:W-:-:S03]  /*a220*/  ISETP.GE.AND P5, PT, R5, RZ, PT ;  /* 0x000000ff0500720c */ /* 0x000fc60003fa6270 */
[----:B0-----:R-:W4:Y:S04]  /*a230*/  LDL.LU R6, [R1+0xdf0] ;  /* 0x000df00001067983 */ /* 0x001f280000300800 */
[----:B------:R-:W2:Y:S04]  /*a240*/  LDL.LU R4, [R1+0xdec] ;  /* 0x000dec0001047983 */ /* 0x000ea80000300800 */
[----:B------:R0:W-:Y:S04]  /*a250*/  STL [R1+0xd58], R29 ;  /* 0x000d581d01007387 */ /* 0x0001e80000100800 */
[----:B0-----:R-:W3:Y:S04]  /*a260*/  LDL R29, [R1+0x9dc] ;  /* 0x0009dc00011d7983 */ /* 0x001ee80000100800 */
[----:B------:R-:W3:Y:S01]  /*a270*/  LDL.LU R5, [R1+0xde8] ;  /* 0x000de80001057983 */ /* 0x000ee20000300800 */
[----:B----4-:R-:W-:-:S02]  /*a280*/  @!P1 IMAD.MOV R6, RZ, RZ, -R6 ;  /* 0x000000ffff069224 */ /* 0x010fc400078e0a06 */
[----:B--2---:R-:W-:-:S05]  /*a290*/  @!P4 IMAD.MOV R4, RZ, RZ, -R4 ;  /* 0x000000ffff04c224 */ /* 0x004fca00078e0a04 */
[----:B------:R0:W-:Y:S04]  /*a2a0*/  STL [R1+0xd5c], R4 ;  /* 0x000d5c0401007387 */ /* 0x0001e80000100800 */
[----:B0-----:R-:W2:Y:S01]  /*a2b0*/  LDL R4, [R1+0x9c4] ;  /* 0x0009c40001047983 */ /* 0x001ea20000100800 */
[----:B---3--:R-:W-:Y:S01]  /*a2c0*/  @!P0 IMAD.MOV R5, RZ, RZ, -R5 ;  /* 0x000000ffff058224 */ /* 0x008fe200078e0a05 */
[----:B------:R-:W-:-:S04]  /*a2d0*/  ISETP.GE.AND P0, PT, R3, RZ, PT ;  /* 0x000000ff0300720c */ /* 0x000fc80003f06270 */
[----:B------:R0:W-:Y:S04]  /*a2e0*/  STL [R1+0xd60], R5 ;  /* 0x000d600501007387 */ /* 0x0001e80000100800 */
[----:B------:R-:W3:Y:S04]  /*a2f0*/  LDL R3, [R1+0x9c0] ;  /* 0x0009c00001037983 */ /* 0x000ee80000100800 */
[----:B0-----:R-:W4:Y:S04]  /*a300*/  LDL R5, [R1+0x9c8] ;  /* 0x0009c80001057983 */ /* 0x001f280000100800 */
[----:B------:R0:W-:Y:S04]  /*a310*/  STL [R1+0xd64], R6 ;  /* 0x000d640601007387 */ /* 0x0001e80000100800 */
[----:B0-----:R-:W2:Y:S01]  /*a320*/  LDL R6, [R1+0x9d0] ;  /* 0x0009d00001067983 */ /* 0x001ea20000100800 */
[----:B------:R-:W-:-:S03]  /*a330*/  ISETP.GE.AND P4, PT, R29, RZ, PT ;  /* 0x000000ff1d00720c */ /* 0x000fc60003f86270 */
[----:B------:R-:W3:Y:S01]  /*a340*/  LDL R29, [R1+0x9bc] ;  /* 0x0009bc00011d7983 */ /* 0x000ee20000100800 */
[----:B------:R-:W-:Y:S02]  /*a350*/  @!P2 IMAD.MOV R7, RZ, RZ, -R7 ;  /* 0x000000ffff07a224 */ /* 0x000fe400078e0a07 */
[----:B-----5:R-:W-:-:S03]  /*a360*/  @!P5 IMAD.MOV R8, RZ, RZ, -R8 ;  /* 0x000000ffff08d224 */ /* 0x020fc600078e0a08 */
[----:B------:R-:W-:Y:S04]  /*a370*/  STL [R1+0xd68], R7 ;  /* 0x000d680701007387 */ /* 0x000fe80000100800 */
[----:B------:R-:W-:Y:S01]  /*a380*/  @!P4 IMAD.MOV R9, RZ, RZ, -R9 ;  /* 0x000000ffff09c224 */ /* 0x000fe200078e0a09 */
[----:B------:R-:W-:Y:S01]  /*a390*/  STL [R1+0xd6c], R8 ;  /* 0x000d6c0801007387 */ /* 0x000fe20000100800 */
[----:B------:R-:W-:-:S03]  /*a3a0*/  ISETP.GE.AND P1, PT, R0, RZ, PT ;  /* 0x000000ff0000720c */ /* 0x000fc60003f26270 */
[----:B------:R-:W0:Y:S01]  /*a3b0*/  S2R R0, SR_TID.X ;  /* 0x0000000000007919 */ /* 0x000e220000002100 */
[----:B------:R-:W-:Y:S01]  /*a3c0*/  @!P0 IMAD.MOV R10, RZ, RZ, -R10 ;  /* 0x000000ffff0a8224 */ /* 0x000fe200078e0a0a */
[----:B------:R-:W-:-:S08]  /*a3d0*/  ISETP.GE.AND P5, PT, R2, RZ, PT ;  /* 0x000000ff0200720c */ /* 0x000fd00003fa6270 */
[----:B------:R-:W-:Y:S01]  /*a3e0*/  @!P1 IMAD.MOV R11, RZ, RZ, -R11 ;  /* 0x000000ffff0b9224 */ /* 0x000fe200078e0a0b */
[----:B0-----:R-:W-:-:S04]  /*a3f0*/  SHF.R.U32.HI R0, RZ, 0x7, R0 ;  /* 0x00000007ff007819 */ /* 0x001fc80000011600 */
[----:B------:R-:W-:-:S04]  /*a400*/  SGXT.U32 R0, R0, 0x1 ;  /* 0x000000010000781a */ /* 0x000fc80000000000 */
[----:B------:R-:W-:Y:S02]  /*a410*/  LOP3.LUT R0, R0, 0x7e, RZ, 0xfc, !PT ;  /* 0x0000007e00007812 */ /* 0x000fe400078efcff */
[----:B----4-:R-:W-:Y:S02]  /*a420*/  ISETP.GE.AND P4, PT, R5, RZ, PT ;  /* 0x000000ff0500720c */ /* 0x010fe40003f86270 */
[----:B--2---:R-:W-:Y:S02]  /*a430*/  ISETP.GE.AND P2, PT, R6, RZ, PT ;  /* 0x000000ff0600720c */ /* 0x004fe40003f46270 */
[----:B------:R-:W2:Y:S04]  /*a440*/  LDL R6, [R1+0x9b8] ;  /* 0x0009b80001067983 */ /* 0x000ea80000100800 */
[----:B------:R-:W-:Y:S04]  /*a450*/  STL [R1+0xd70], R9 ;  /* 0x000d700901007387 */ /* 0x000fe80000100800 */
[----:B------:R-:W4:Y:S01]  /*a460*/  LDL R5, [R1+0x9b4] ;  /* 0x0009b40001057983 */ /* 0x000f220000100800 */
[----:B------:R-:W-:-:S03]  /*a470*/  ISETP.GE.AND P0, PT, R4, RZ, PT ;  /* 0x000000ff0400720c */ /* 0x000fc60003f06270 */
[----:B------:R-:W-:Y:S01]  /*a480*/  STL [R1+0xd74], R10 ;  /* 0x000d740a01007387 */ /* 0x000fe20000100800 */
[----:B---3--:R-:W-:-:S03]  /*a490*/  ISETP.GE.AND P1, PT, R3, RZ, PT ;  /* 0x000000ff0300720c */ /* 0x008fc60003f26270 */
[----:B------:R-:W3:Y:S01]  /*a4a0*/  LDL R4, [R1+0x9b0] ;  /* 0x0009b00001047983 */ /* 0x000ee20000100800 */
[----:B------:R-:W-:-:S03]  /*a4b0*/  IMAD R2, R0, c[0x0][0x188], RZ ;  /* 0x0000620000027a24 */ /* 0x000fc600078e02ff */
[----:B------:R-:W-:Y:S01]  /*a4c0*/  STL [R1+0xd78], R11 ;  /* 0x000d780b01007387 */ /* 0x000fe20000100800 */
[----:B------:R-:W-:-:S03]  /*a4d0*/  IMAD.MOV R0, RZ, RZ, -c[0x0][0x188] ;  /* 0x80006200ff007624 */ /* 0x000fc600078e02ff */
[----:B------:R-:W5:Y:S01]  /*a4e0*/  LDL R3, [R1+0x9ac] ;  /* 0x0009ac0001037983 */ /* 0x000f620000100800 */
[----:B------:R-:W-:-:S04]  /*a4f0*/  IMAD R2, R0, 0x2, R2 ;  /* 0x0000000200027824 */ /* 0x000fc800078e0202 */
[C---:B------:R-:W-:Y:S02]  /*a500*/  IMAD R2, R0.reuse, 0x2, R2 ;  /* 0x0000000200027824 */ /* 0x040fe400078e0202 */
[----:B------:R-:W-:Y:S02]  /*a510*/  @!P2 IMAD.MOV R12, RZ, RZ, -R12 ;  /* 0x000000ffff0ca224 */ /* 0x000fe400078e0a0c */
[----:B------:R-:W-:Y:S01]  /*a520*/  IMAD R2, R0, 0x2, R2 ;  /* 0x0000000200027824 */ /* 0x000fe200078e0202 */
[----:B------:R-:W-:Y:S02]  /*a530*/  ISETP.GE.AND P2, PT, R29, RZ, PT ;  /* 0x000000ff1d00720c */ /* 0x000fe40003f46270 */
[----:B------:R-:W-:Y:S04]  /*a540*/  STL [R1+0xd7c], R12 ;  /* 0x000d7c0c01007387 */ /* 0x000fe80000100800 */
[----:B------:R0:W-:Y:S04]  /*a550*/  STL [R1+0x228], R2 ;  /* 0x0002280201007387 */ /* 0x0001e80000100800 */
[----:B------:R-:W5:Y:S01]  /*a560*/  LDL R29, [R1+0x9a8] ;  /* 0x0009a800011d7983 */ /* 0x000f620000100800 */
[----:B------:R-:W-:-:S02]  /*a570*/  @!P5 IMAD.MOV R13, RZ, RZ, -R13 ;  /* 0x000000ffff0dd224 */ /* 0x000fc400078e0a0d */
[----:B0-----:R-:W-:-:S03]  /*a580*/  IMAD R2, R0, 0x2, R2 ;  /* 0x0000000200027824 */ /* 0x001fc600078e0202 */
[----:B------:R-:W-:Y:S04]  /*a590*/  STL [R1+0xd80], R13 ;  /* 0x000d800d01007387 */ /* 0x000fe80000100800 */
[----:B------:R0:W-:Y:S04]  /*a5a0*/  STL [R1+0x234], R2 ;  /* 0x0002340201007387 */ /* 0x0001e80000100800 */
[----:B------:R-:W5:Y:S01]  /*a5b0*/  LDL R7, [R1+0x9a4] ;  /* 0x0009a40001077983 */ /* 0x000f620000100800 */
[----:B------:R-:W-:Y:S02]  /*a5c0*/  @!P4 IMAD.MOV R14, RZ, RZ, -R14 ;  /* 0x000000ffff0ec224 */ /* 0x000fe400078e0a0e */
[----:B0-----:R-:W-:-:S02]  /*a5d0*/  IMAD R2, R0, 0x2, R2 ;  /* 0x0000000200027824 */ /* 0x001fc400078e0202 */
[----:B------:R-:W-:Y:S01]  /*a5e0*/  @!P0 IMAD.MOV R15, RZ, RZ, -R15 ;  /* 0x000000ffff0f8224 */ /* 0x000fe200078e0a0f */
[----:B--2---:R-:W-:Y:S02]  /*a5f0*/  ISETP.GE.AND P5, PT, R6, RZ, PT ;  /* 0x000000ff0600720c */ /* 0x004fe40003fa6270 */
[----:B------:R-:W2:Y:S04]  /*a600*/  LDL R6, [R1+0x9a0] ;  /* 0x0009a00001067983 */ /* 0x000ea80000100800 */
[----:B------:R0:W-:Y:S01]  /*a610*/  STL [R1+0x1ec], R2 ;  /* 0x0001ec0201007387 */ /* 0x0001e20000100800 */
[----:B----4-:R-:W-:-:S03]  /*a620*/  ISETP.GE.AND P4, PT, R5, RZ, PT ;  /* 0x000000ff0500720c */ /* 0x010fc60003f86270 */
[----:B------:R-:W-:Y:S04]  /*a630*/  STL [R1+0xd84], R14 ;  /* 0x000d840e01007387 */ /* 0x000fe80000100800 */
[----:B------:R-:W4:Y:S01]  /*a640*/  LDL R5, [R1+0x99c] ;  /* 0x00099c0001057983 */ /* 0x000f220000100800 */
[----:B0-----:R-:W-:Y:S02]  /*a650*/  IMAD R2, R0, 0x2, R2 ;  /* 0x0000000200027824 */ /* 0x001fe400078e0202 */
[----:B------:R-:W-:-:S03]  /*a660*/  @!P1 IMAD.MOV R16, RZ, RZ, -R16 ;  /* 0x000000ffff109224 */ /* 0x000fc600078e0a10 */
[----:B------:R0:W-:Y:S01]  /*a670*/  STL [R1+0x1f0], R2 ;  /* 0x0001f00201007387 */ /* 0x0001e20000100800 */
[----:B---3--:R-:W-:-:S03]  /*a680*/  ISETP.GE.AND P0, PT, R4, RZ, PT ;  /* 0x000000ff0400720c */ /* 0x008fc60003f06270 */
[----:B------:R-:W-:Y:S01]  /*a690*/  STL [R1+0xd88], R15 ;  /* 0x000d880f01007387 */ /* 0x000fe20000100800 */
[----:B-----5:R-:W-:-:S03]  /*a6a0*/  ISETP.GE.AND P1, PT, R3, RZ, PT ;  /* 0x000000ff0300720c */ /* 0x020fc60003f26270 */
[----:B------:R-:W3:Y:S01]  /*a6b0*/  LDL R4, [R1+0x998] ;  /* 0x0009980001047983 */ /* 0x000ee20000100800 */
[----:B0-----:R-:W-:-:S04]  /*a6c0*/  IMAD R2, R0, 0x2, R2 ;  /* 0x0000000200027824 */ /* 0x001fc800078e0202 */
[----:B------:R-:W-:Y:S01]  /*a6d0*/  IMAD R3, R0, 0x2, R2 ;  /* 0x0000000200037824 */ /* 0x000fe200078e0202 */
[----:B------:R0:W-:Y:S04]  /*a6e0*/  STL [R1+0x1f4], R2 ;  /* 0x0001f40201007387 */ /* 0x0001e80000100800 */
[----:B------:R-:W-:Y:S04]  /*a6f0*/  STL [R1+0xd8c], R16 ;  /* 0x000d8c1001007387 */ /* 0x000fe80000100800 */
[----:B0-----:R-:W5:Y:S01]  /*a700*/  LDL R2, [R1+0x994] ;  /* 0x0009940001027983 */ /* 0x001f620000100800 */
[----:B------:R-:W-:-:S03]  /*a710*/  @!P2 IMAD.MOV R17, RZ, RZ, -R17 ;  /* 0x000000ffff11a224 */ /* 0x000fc600078e0a11 */
[----:B------:R0:W-:Y:S01]  /*a720*/  STL [R1+0x1f8], R3 ;  /* 0x0001f80301007387 */ /* 0x0001e20000100800 */
[----:B------:R-:W-:Y:S01]  /*a730*/  ISETP.GE.AND P2, PT, R29, RZ, PT ;  /* 0x000000ff1d00720c */ /* 0x000fe20003f46270 */
[----:B------:R-:W-:Y:S02]  /*a740*/  @!P5 IMAD.MOV R18, RZ, RZ, -R18 ;  /* 0x000000ffff12d224 */ /* 0x000fe400078e0a12 */
[----:B------:R-:W-:Y:S01]  /*a750*/  STL [R1+0xd90], R17 ;  /* 0x000d901101007387 */ /* 0x000fe20000100800 */
[----:B------:R-:W-:-:S03]  /*a760*/  @!P4 IMAD.MOV R19, RZ, RZ, -R19 ;  /* 0x000000ffff13c224 */ /* 0x000fc600078e0a13 */
[----:B------:R-:W3:Y:S01]  /*a770*/  LDL R29, [R1+0x990] ;  /* 0x00099000011d7983 */ /* 0x000ee20000100800 */
[----:B0-----:R-:W-:-:S05]  /*a780*/  IMAD R3, R0, 0x2, R3 ;  /* 0x0000000200037824 */ /* 0x001fca00078e0203 */
[----:B------:R0:W-:Y:S01]  /*a790*/  STL [R1+0x1fc], R3 ;  /* 0x0001fc0301007387 */ /* 0x0001e20000100800 */
[----:B------:R-:W-:-:S03]  /*a7a0*/  @!P0 IMAD.MOV R20, RZ, RZ, -R20 ;  /* 0x000000ffff148224 */ /* 0x000fc600078e0a14 */
[----:B------:R-:W-:Y:S01]  /*a7b0*/  STL [R1+0xd94], R18 ;  /* 0x000d941201007387 */ /* 0x000fe20000100800 */
[----:B0-----:R-:W-:-:S03]  /*a7c0*/  IMAD R3, R0, 0x2, R3 ;  /* 0x0000000200037824 */ /* 0x001fc600078e0203 */
[----:B------:R-:W-:Y:S04]  /*a7d0*/  STL [R1+0xd98], R19 ;  /* 0x000d981301007387 */ /* 0x000fe80000100800 */
[----:B------:R0:W-:Y:S01]  /*a7e0*/  STL [R1+0x200], R3 ;  /* 0x0002000301007387 */ /* 0x0001e20000100800 */
[----:B------:R-:W-:Y:S01]  /*a7f0*/  ISETP.GE.AND P5, PT, R7, RZ, PT ;  /* 0x000000ff0700720c */ /* 0x000fe20003fa6270 */
[----:B------:R-:W-:Y:S02]  /*a800*/  @!P1 IMAD.MOV R21, RZ, RZ, -R21 ;  /* 0x000000ffff159224 */ /* 0x000fe400078e0a15 */
[----:B------:R-:W-:Y:S01]  /*a810*/  STL [R1+0xd9c], R20 ;  /* 0x000d9c1401007387 */ /* 0x000fe20000100800 */
[----:B0-----:R-:W-:-:S05]  /*a820*/  IMAD R3, R0, 0x2, R3 ;  /* 0x0000000200037824 */ /* 0x001fca00078e0203 */
[----:B------:R0:W-:Y:S01]  /*a830*/  STL [R1+0x204], R3 ;  /* 0x0002040301007387 */ /* 0x0001e20000100800 */
[----:B------:R-:W-:-:S03]  /*a840*/  @!P2 IMAD.MOV R22, RZ, RZ, -R22 ;  /* 0x000000ffff16a224 */ /* 0x000fc600078e0a16 */
[----:B------:R-:W-:Y:S01]  /*a850*/  STL [R1+0xda0], R21 ;  /* 0x000da01501007387 */ /* 0x000fe20000100800 */
[----:B0-----:R-:W-:-:S05]  /*a860*/  IMAD R3, R0, 0x2, R3 ;  /* 0x0000000200037824 */ /* 0x001fca00078e0203 */
[----:B------:R0:W-:Y:S01]  /*a870*/  STL [R1+0x208], R3 ;  /* 0x0002080301007387 */ /* 0x0001e20000100800 */
[----:B------:R-:W-:-:S03]  /*a880*/  @!P5 IMAD.MOV R23, RZ, RZ, -R23 ;  /* 0x000000ffff17d224 */ /* 0x000fc600078e0a17 */
[----:B------:R-:W-:Y:S01]  /*a890*/  STL [R1+0xda4], R22 ;  /* 0x000da41601007387 */ /* 0x000fe20000100800 */
[----:B0-----:R-:W-:-:S05]  /*a8a0*/  IMAD R3, R0, 0x2, R3 ;  /* 0x0000000200037824 */ /* 0x001fca00078e0203 */
[----:B------:R0:W-:Y:S04]  /*a8b0*/  STL [R1+0x20c], R3 ;  /* 0x00020c0301007387 */ /* 0x0001e80000100800 */
[----:B------:R-:W-:Y:S01]  /*a8c0*/  STL [R1+0xda8], R23 ;  /* 0x000da81701007387 */ /* 0x000fe20000100800 */
[----:B0-----:R-:W-:-:S04]  /*a8d0*/  IMAD R3, R0, 0x2, R3 ;  /* 0x0000000200037824 */ /* 0x001fc800078e0203 */
[----:B------:R-:W-:Y:S01]  /*a8e0*/  IMAD R13, R0, 0x2, R3 ;  /* 0x00000002000d7824 */ /* 0x000fe200078e0203 */
[----:B------:R-:W-:Y:S04]  /*a8f0*/  STL [R1+0x210], R3 ;  /* 0x0002100301007387 */ /* 0x000fe80000100800 */
[----:B------:R-:W3:Y:S04]  /*a900*/  LDL.LU R12, [R1+0x1e8] ;  /* 0x0001e800010c7983 */ /* 0x000ee80000300800 */
[----:B------:R0:W3:Y:S04]  /*a910*/  LDL R11, [R1+0x1c8] ;  /* 0x0001c800010b7983 */ /* 0x0000e80000100800 */
[----:B------:R-:W3:Y:S04]  /*a920*/  LDL.LU R10, [R1+0x1e4] ;  /* 0x0001e400010a7983 */ /* 0x000ee80000300800 */
[----:B------:R1:W-:Y:S04]  /*a930*/  STL [R1+0x214], R13 ;  /* 0x0002140d01007387 */ /* 0x0003e80000100800 */
[----:B------:R-:W3:Y:S04]  /*a940*/  LDL.LU R9, [R1+0x1e0] ;  /* 0x0001e00001097983 */ /* 0x000ee80000300800 */
[----:B------:R-:W3:Y:S04]  /*a950*/  LDL.LU R8, [R1+0x1dc] ;  /* 0x0001dc0001087983 */ /* 0x000ee80000300800 */
[----:B------:R-:W3:Y:S01]  /*a960*/  LDL.LU R7, [R1+0x1d8] ;  /* 0x0001d80001077983 */ /* 0x000ee20000300800 */
[----:B--2---:R-:W-:-:S03]  /*a970*/  ISETP.GE.AND P4, PT, R6, RZ, PT ;  /* 0x000000ff0600720c */ /* 0x004fc60003f86270 */
[----:B------:R-:W2:Y:S01]  /*a980*/  LDL.LU R6, [R1+0x1d4] ;  /* 0x0001d40001067983 */ /* 0x000ea20000300800 */
[----:B----4-:R-:W-:-:S03]  /*a990*/  ISETP.GE.AND P0, PT, R5, RZ, PT ;  /* 0x000000ff0500720c */ /* 0x010fc60003f06270 */
[----:B------:R-:W4:Y:S01]  /*a9a0*/  LDL.LU R5, [R1+0x1d0] ;  /* 0x0001d00001057983 */ /* 0x000f220000300800 */
[----:B-----5:R-:W-:-:S03]  /*a9b0*/  ISETP.GE.AND P2, PT, R2, RZ, PT ;  /* 0x000000ff0200720c */ /* 0x020fc60003f46270 */
[----:B------:R-:W5:Y:S01]  /*a9c0*/  S2R R2, SR_TID.X ;  /* 0x0000000000027919 */ /* 0x000f620000002100 */
[----:B---3--:R-:W-:Y:S01]  /*a9d0*/  ISETP.GE.AND P1, PT, R4, RZ, PT ;  /* 0x000000ff0400720c */ /* 0x008fe20003f26270 */
[----:B------:R-:W-:Y:S02]  /*a9e0*/  @!P4 IMAD.MOV R24, RZ, RZ, -R24 ;  /* 0x000000ffff18c224 */ /* 0x000fe400078e0a18 */
[----:B------:R-:W3:Y:S01]  /*a9f0*/  LDL.LU R4, [R1+0x1cc] ;  /* 0x0001cc0001047983 */ /* 0x000ee20000300800 */
[----:B------:R-:W-:Y:S01]  /*aa00*/  ISETP.GE.AND P5, PT, R29, RZ, PT ;  /* 0x000000ff1d00720c */ /* 0x000fe20003fa6270 */
[----:B-1----:R-:W-:Y:S02]  /*aa10*/  IMAD R13, R0, 0x2, R13 ;  /* 0x00000002000d7824 */ /* 0x002fe400078e020d */
[----:B------:R-:W3:Y:S01]  /*aa20*/  LDL.LU R29, [R1+0x1c4] ;  /* 0x0001c400011d7983 */ /* 0x000ee20000300800 */
[----:B-----5:R-:W-:-:S05]  /*aa30*/  LOP3.LUT R2, R2, 0x7f, RZ, 0xc0, !PT ;  /* 0x0000007f02027812 */ /* 0x020fca00078ec0ff */
[----:B------:R-:W-:Y:S01]  /*aa40*/  IMAD R2, R2, c[0x0][0x18c], RZ ;  /* 0x0000630002027a24 */ /* 0x000fe200078e02ff */
[----:B------:R-:W-:Y:S04]  /*aa50*/  STL [R1+0xdac], R24 ;  /* 0x000dac1801007387 */ /* 0x000fe80000100800 */
[----:B------:R-:W-:Y:S01]  /*aa60*/  LEA R2, P6, R2, c[0x0][0x168], 0x1 ;  /* 0x00005a0002027a11 */ /* 0x000fe200078c08ff */
[----:B------:R-:W-:Y:S01]  /*aa70*/  @!P0 IMAD.MOV R25, RZ, RZ, -R25 ;  /* 0x000000ffff198224 */ /* 0x000fe200078e0a19 */
[----:B------:R-:W-:Y:S01]  /*aa80*/  ISETP.NE.AND P4, PT, RZ, c[0x0][0x178], PT ;  /* 0x00005e00ff007a0c */ /* 0x000fe20003f85270 */
[----:B------:R-:W-:Y:S02]  /*aa90*/  @!P1 IMAD.MOV R26, RZ, RZ, -R26 ;  /* 0x000000ffff1a9224 */ /* 0x000fe400078e0a1a */
[----:B------:R1:W-:Y:S01]  /*aaa0*/  STL [R1+0xcc8], R2 ;  /* 0x000cc80201007387 */ /* 0x0003e20000100800 */
[----:B------:R-:W-:-:S02]  /*aab0*/  @!P2 IMAD.MOV R27, RZ, RZ, -R27 ;  /* 0x000000ffff1ba224 */ /* 0x000fc400078e0a1b */
[----:B------:R-:W-:Y:S01]  /*aac0*/  @!P5 IMAD.MOV R28, RZ, RZ, -R28 ;  /* 0x000000ffff1cd224 */ /* 0x000fe200078e0a1c */
[----:B------:R-:W-:Y:S01]  /*aad0*/  STL [R1+0x220], R13 ;  /* 0x0002200d01007387 */ /* 0x000fe20000100800 */
[----:B-1----:R-:W-:-:S03]  /*aae0*/  IMAD R2, R0, 0x2, R13 ;  /* 0x0000000200027824 */ /* 0x002fc600078e020d */
[----:B------:R-:W-:Y:S01]  /*aaf0*/  STL [R1+0xdb0], R25 ;  /* 0x000db01901007387 */ /* 0x000fe20000100800 */
[----:B------:R-:W-:Y:S02]  /*ab00*/  ISETP.NE.AND P3, PT, RZ, c[0x0][0x17c], PT ;  /* 0x00005f00ff007a0c */ /* 0x000fe40003f65270 */
[----:B------:R-:W-:Y:S01]  /*ab10*/  LOP3.LUT R3, RZ, c[0x0][0x17c], RZ, 0x33, !PT ;  /* 0x00005f00ff037a12 */ /* 0x000fe200078e33ff */
[----:B------:R1:W-:Y:S04]  /*ab20*/  STL [R1+0x218], R2 ;  /* 0x0002180201007387 */ /* 0x0003e80000100800 */
[----:B------:R-:W-:Y:S04]  /*ab30*/  STL [R1+0xdb4], R26 ;  /* 0x000db41a01007387 */ /* 0x000fe80000100800 */
[----:B------:R-:W-:Y:S01]  /*ab40*/  STL [R1+0xdb8], R27 ;  /* 0x000db81b01007387 */ /* 0x000fe20000100800 */
[----:B-1----:R-:W-:-:S03]  /*ab50*/  IMAD R2, R0, 0x2, R2 ;  /* 0x0000000200027824 */ /* 0x002fc600078e0202 */
[----:B------:R-:W-:Y:S04]  /*ab60*/  STL [R1+0xdbc], R28 ;  /* 0x000dbc1c01007387 */ /* 0x000fe80000100800 */
[----:B------:R1:W-:Y:S04]  /*ab70*/  STL [R1+0xdc0], R0 ;  /* 0x000dc00001007387 */ /* 0x0003e80000100800 */
[----:B------:R5:W-:Y:S01]  /*ab80*/  STL [R1+0x21c], R2 ;  /* 0x00021c0201007387 */ /* 0x000be20000100800 */
[----:B-1----:R-:W-:Y:S02]  /*ab90*/  SEL R0, R3, R12, !P3 ;  /* 0x0000000c03007207 */ /* 0x002fe40005800000 */
[----:B------:R-:W-:-:S03]  /*aba0*/  @!P4 LOP3.LUT R11, RZ, c[0x0][0x178], RZ, 0x33, !PT ;  /* 0x00005e00ff0bca12 */ /* 0x000fc600078e33ff */
[----:B------:R1:W-:Y:S01]  /*abb0*/  STL [R1+0x1e8], R0 ;  /* 0x0001e80001007387 */ /* 0x0003e20000100800 */
[----:B------:R-:W-:-:S03]  /*abc0*/  SEL R10, R3, R10, !P3 ;  /* 0x0000000a030a7207 */ /* 0x000fc60005800000 */
[----:B------:R-:W-:Y:S01]  /*abd0*/  @!P4 STL [R1+0x1c8], R11 ;  /* 0x0001c80b0100c387 */ /* 0x000fe20000100800 */
[----:B-----5:R-:W-:-:S03]  /*abe0*/  SEL R2, R3, R9, !P3 ;  /* 0x0000000903027207 */ /* 0x020fc60005800000 */
[----:B------:R-:W-:Y:S01]  /*abf0*/  STL [R1+0x1e4], R10 ;  /* 0x0001e40a01007387 */ /* 0x000fe20000100800 */
[----:B-1----:R-:W-:-:S03]  /*ac00*/  SEL R0, R3, R8, !P3 ;  /* 0x0000000803007207 */ /* 0x002fc60005800000 */
[----:B------:R2:W-:Y:S01]  /*ac10*/  STL [R1+0x1e0], R2 ;  /* 0x0001e00201007387 */ /* 0x0005e20000100800 */
[----:B------:R-:W-:-:S03]  /*ac20*/  SEL R7, R3, R7, !P3 ;  /* 0x0000000703077207 */ /* 0x000fc60005800000 */
[----:B------:R4:W-:Y:S04]  /*ac30*/  STL [R1+0x1dc], R0 ;  /* 0x0001dc0001007387 */ /* 0x0009e80000100800 */
[----:B------:R-:W-:Y:S01]  /*ac40*/  STL [R1+0x1d8], R7 ;  /* 0x0001d80701007387 */ /* 0x000fe20000100800 */
[----:B--2---:R-:W-:-:S05]  /*ac50*/  SEL R2, R3, R6, !P3 ;  /* 0x0000000603027207 */ /* 0x004fca0005800000 */
[----:B------:R-:W-:Y:S01]  /*ac60*/  STL [R1+0x1d4], R2 ;  /* 0x0001d40201007387 */ /* 0x000fe20000100800 */
[----:B----4-:R-:W-:-:S05]  /*ac70*/  SEL R0, R3, R5, !P3 ;  /* 0x0000000503007207 */ /* 0x010fca0005800000 */
[----:B------:R1:W-:Y:S04]  /*ac80*/  STL [R1+0x1d0], R0 ;  /* 0x0001d00001007387 */ /* 0x0003e80000100800 */
[----:B-1----:R-:W2:Y:S01]  /*ac90*/  LDL.LU R0, [R1+0x1b0] ;  /* 0x0001b00001007983 */ /* 0x002ea20000300800 */
[----:B---3--:R-:W-:-:S05]  /*aca0*/  SEL R4, R3, R4, !P3 ;  /* 0x0000000403047207 */ /* 0x008fca0005800000 */
[----:B------:R-:W-:Y:S01]  /*acb0*/  STL [R1+0x1cc], R4 ;  /* 0x0001cc0401007387 */ /* 0x000fe20000100800 */
[----:B------:R-:W-:-:S03]  /*acc0*/  SEL R2, R3, R29, !P3 ;  /* 0x0000001d03027207 */ /* 0x000fc60005800000 */
[----:B--2---:R1:W-:Y:S04]  /*acd0*/  STL [R1+0xddc], R0 ;  /* 0x000ddc0001007387 */ /* 0x0043e80000100800 */
[----:B------:R-:W-:Y:S04]  /*ace0*/  STL [R1+0x1c4], R2 ;  /* 0x0001c40201007387 */ /* 0x000fe80000100800 */
[----:B-1----:R-:W2:Y:S04]  /*acf0*/  LDL.LU R0, [R1+0x1b4] ;  /* 0x0001b40001007983 */ /* 0x002ea80000300800 */
[----:B--2---:R1:W-:Y:S04]  /*ad00*/  STL [R1+0xde0], R0 ;  /* 0x000de00001007387 */ /* 0x0043e80000100800 */
[----:B-1----:R-:W2:Y:S04]  /*ad10*/  LDL.LU R0, [R1+0x1bc] ;  /* 0x0001bc0001007983 */ /* 0x002ea80000300800 */
[----:B--2---:R1:W-:Y:S04]  /*ad20*/  STL [R1+0xde4], R0 ;  /* 0x000de40001007387 */ /* 0x0043e80000100800 */
[----:B-1----:R-:W2:Y:S04]  /*ad30*/  LDL.LU R0, [R1+0x1c0] ;  /* 0x0001c00001007983 */ /* 0x002ea80000300800 */
[----:B------:R-:W3:Y:S04]  /*ad40*/  LDL.LU R28, [R1+0x1a8] ;  /* 0x0001a800011c7983 */ /* 0x000ee80000300800 */
[----:B------:R-:W4:Y:S04]  /*ad50*/  LDL.LU R27, [R1+0x19c] ;  /* 0x00019c00011b7983 */ /* 0x000f280000300800 */
[----:B------:R-:W5:Y:S04]  /*ad60*/  LDL.LU R26, [R1+0x198] ;  /* 0x00019800011a7983 */ /* 0x000f680000300800 */
[----:B------:R-:W3:Y:S04]  /*ad70*/  LDL.LU R25, [R1+0x194] ;  /* 0x0001940001197983 */ /* 0x000ee80000300800 */
        /* <DEDUP_REMOVED lines=22> */
[----:B------:R-:W3:Y:S01]  /*aee0*/  LDL.LU R29, [R1+0x108] ;  /* 0x00010800011d7983 */ /* 0x000ee20000300800 */
[----:B--2---:R-:W-:-:S05]  /*aef0*/  SEL R0, R3, R0, !P3 ;  /* 0x0000000003007207 */ /* 0x004fca0005800000 */
[----:B------:R1:W-:Y:S04]  /*af00*/  STL [R1+0x1c0], R0 ;  /* 0x0001c00001007387 */ /* 0x0003e80000100800 */
[----:B-1----:R-:W2:Y:S02]  /*af10*/  LDL.LU R0, [R1+0xde4] ;  /* 0x000de40001007983 */ /* 0x002ea40000300800 */
[----:B--2---:R-:W-:-:S05]  /*af20*/  SEL R0, R3, R0, !P3 ;  /* 0x0000000003007207 */ /* 0x004fca0005800000 */
[----:B------:R1:W-:Y:S04]  /*af30*/  STL [R1+0x1b8], R0 ;  /* 0x0001b80001007387 */ /* 0x0003e80000100800 */
[----:B-1----:R-:W2:Y:S02]  /*af40*/  LDL.LU R0, [R1+0xde0] ;  /* 0x000de00001007983 */ /* 0x002ea40000300800 */
[----:B--2---:R-:W-:-:S05]  /*af50*/  SEL R0, R3, R0, !P3 ;  /* 0x0000000003007207 */ /* 0x004fca0005800000 */
[----:B------:R1:W-:Y:S04]  /*af60*/  STL [R1+0x1ac], R0 ;  /* 0x0001ac0001007387 */ /* 0x0003e80000100800 */
[----:B-1----:R-:W2:Y:S01]  /*af70*/  LDL.LU R0, [R1+0xddc] ;  /* 0x000ddc0001007983 */ /* 0x002ea20000300800 */
[C---:B----4-:R-:W-:Y:S02]  /*af80*/  SEL R27, R3.reuse, R27, !P3 ;  /* 0x0000001b031b7207 */ /* 0x050fe40005800000 */
[C---:B-----5:R-:W-:Y:S02]  /*af90*/  SEL R26, R3.reuse, R26, !P3 ;  /* 0x0000001a031a7207 */ /* 0x060fe40005800000 */
[C---:B---3--:R-:W-:Y:S02]  /*afa0*/  SEL R22, R3.reuse, R22, !P3 ;  /* 0x0000001603167207 */ /* 0x048fe40005800000 */
[----:B------:R-:W-:-:S02]  /*afb0*/  SEL R19, R3, R19, !P3 ;  /* 0x0000001303137207 */ /* 0x000fc40005800000 */
[C---:B------:R-:W-:Y:S02]  /*afc0*/  SEL R16, R3.reuse, R16, !P3 ;  /* 0x0000001003107207 */ /* 0x040fe40005800000 */
[C---:B------:R-:W-:Y:S02]  /*afd0*/  SEL R13, R3.reuse, R13, !P3 ;  /* 0x0000000d030d7207 */ /* 0x040fe40005800000 */
[C---:B------:R-:W-:Y:S02]  /*afe0*/  SEL R10, R3.reuse, R10, !P3 ;  /* 0x0000000a030a7207 */ /* 0x040fe40005800000 */
[C---:B------:R-:W-:Y:S02]  /*aff0*/  SEL R7, R3.reuse, R7, !P3 ;  /* 0x0000000703077207 */ /* 0x040fe40005800000 */
[----:B--2---:R-:W-:-:S05]  /*b000*/  SEL R0, R3, R0, !P3 ;  /* 0x0000000003007207 */ /* 0x004fca0005800000 */
[----:B------:R1:W-:Y:S02]  /*b010*/  STL [R1+0x1a4], R0 ;  /* 0x0001a40001007387 */ /* 0x0003e40000100800 */
[----:B-1----:R-:W-:-:S05]  /*b020*/  SEL R0, R3, R28, !P3 ;  /* 0x0000001c03007207 */ /* 0x002fca0005800000 */
[----:B------:R1:W-:Y:S04]  /*b030*/  STL [R1+0x1a0], R0 ;  /* 0x0001a00001007387 */ /* 0x0003e80000100800 */
[----:B------:R-:W-:Y:S01]  /*b040*/  STL [R1+0xe0], R27 ;  /* 0x0000e01b01007387 */ /* 0x000fe20000100800 */
[----:B-1----:R-:W-:-:S03]  /*b050*/  SEL R0, R3, R25, !P3 ;  /* 0x0000001903007207 */ /* 0x002fc60005800000 */
[----:B------:R-:W-:Y:S01]  /*b060*/  STL [R1+0xfc], R26 ;  /* 0x0000fc1a01007387 */ /* 0x000fe20000100800 */
[C---:B------:R-:W-:Y:S02]  /*b070*/  SEL R25, R3.reuse, R2, !P3 ;  /* 0x0000000203197207 */ /* 0x040fe40005800000 */
[C---:B------:R-:W-:Y:S01]  /*b080*/  SEL R2, R3.reuse, R24, !P3 ;  /* 0x0000001803027207 */ /* 0x040fe20005800000 */
[----:B------:R1:W-:Y:S04]  /*b090*/  STL [R1+0x110], R0 ;  /* 0x0001100001007387 */ /* 0x0003e80000100800 */
[----:B------:R-:W-:Y:S01]  /*b0a0*/  STL [R1+0x198], R25 ;  /* 0x0001981901007387 */ /* 0x000fe20000100800 */
[----:B-1----:R-:W-:-:S03]  /*b0b0*/  SEL R0, R3, R23, !P3 ;  /* 0x0000001703007207 */ /* 0x002fc60005800000 */
[----:B------:R1:W-:Y:S04]  /*b0c0*/  STL [R1+0x13c], R2 ;  /* 0x00013c0201007387 */ /* 0x0003e80000100800 */
[----:B------:R2:W-:Y:S01]  /*b0d0*/  STL [R1+0x14c], R0 ;  /* 0x00014c0001007387 */ /* 0x0005e20000100800 */
[----:B-1----:R-:W-:-:S03]  /*b0e0*/  SEL R2, R3, R21, !P3 ;  /* 0x0000001503027207 */ /* 0x002fc60005800000 */
[----:B------:R-:W-:Y:S01]  /*b0f0*/  STL [R1+0x164], R22 ;  /* 0x0001641601007387 */ /* 0x000fe20000100800 */
[----:B--2---:R-:W-:-:S03]  /*b100*/  SEL R0, R3, R20, !P3 ;  /* 0x0000001403007207 */ /* 0x004fc60005800000 */
        /* <DEDUP_REMOVED lines=25> */
[----:B------:R-:W-:Y:S04]  /*b2a0*/  STL [R1+0x150], R2 ;  /* 0x0001500201007387 */ /* 0x000fe80000100800 */
[----:B------:R1:W-:Y:S04]  /*b2b0*/  STL [R1+0x148], R0 ;  /* 0x0001480001007387 */ /* 0x0003e80000100800 */
[----:B-1----:R-:W2:Y:S01]  /*b2c0*/  LDL.LU R0, [R1+0xf0] ;  /* 0x0000f00001007983 */ /* 0x002ea20000300800 */
[C---:B------:R-:W-:Y:S02]  /*b2d0*/  SEL R4, R3.reuse, R4, !P3 ;  /* 0x0000000403047207 */ /* 0x040fe40005800000 */
[----:B------:R-:W-:-:S03]  /*b2e0*/  SEL R2, R3, R29, !P3 ;  /* 0x0000001d03027207 */ /* 0x000fc60005800000 */
[----:B------:R-:W-:Y:S04]  /*b2f0*/  STL [R1+0x144], R4 ;  /* 0x0001440401007387 */ /* 0x000fe80000100800 */
        /* <DEDUP_REMOVED lines=132> */
[----:B------:R-:W3:Y:S01]  /*bb40*/  LDL.LU R2, [R1] ;  /* 0x0000000001027983 */ /* 0x000ee20000300800 */
        /* <DEDUP_REMOVED lines=9> */
[C---:B---3--:R-:W-:Y:S02]  /*bbe0*/  SEL R28, R3.reuse, R28, !P3 ;  /* 0x0000001c031c7207 */ /* 0x048fe40005800000 */
[C---:B----4-:R-:W-:Y:S02]  /*bbf0*/  SEL R27, R3.reuse, R27, !P3 ;  /* 0x0000001b031b7207 */ /* 0x050fe40005800000 */
[C---:B-----5:R-:W-:Y:S02]  /*bc00*/  SEL R26, R3.reuse, R26, !P3 ;  /* 0x0000001a031a7207 */ /* 0x060fe40005800000 */
[----:B------:R-:W-:-:S02]  /*bc10*/  SEL R25, R3, R25, !P3 ;  /* 0x0000001903197207 */ /* 0x000fc40005800000 */
[C---:B------:R-:W-:Y:S02]  /*bc20*/  SEL R24, R3.reuse, R24, !P3 ;  /* 0x0000001803187207 */ /* 0x040fe40005800000 */
[C---:B------:R-:W-:Y:S02]  /*bc30*/  SEL R23, R3.reuse, R23, !P3 ;  /* 0x0000001703177207 */ /* 0x040fe40005800000 */
[C---:B------:R-:W-:Y:S02]  /*bc40*/  SEL R22, R3.reuse, R22, !P3 ;  /* 0x0000001603167207 */ /* 0x040fe40005800000 */
[C---:B------:R-:W-:Y:S02]  /*bc50*/  SEL R21, R3.reuse, R21, !P3 ;  /* 0x0000001503157207 */ /* 0x040fe40005800000 */
[C---:B------:R-:W-:Y:S02]  /*bc60*/  SEL R20, R3.reuse, R20, !P3 ;  /* 0x0000001403147207 */ /* 0x040fe40005800000 */
        /* <DEDUP_REMOVED lines=17> */
[----:B--2---:R-:W-:-:S05]  /*bd80*/  SEL R0, R3, R0, !P3 ;  /* 0x0000000003007207 */ /* 0x004fca0005800000 */
[----:B------:R1:W-:Y:S04]  /*bd90*/  STL [R1+0x94], R0 ;  /* 0x0000940001007387 */ /* 0x0003e80000100800 */
[----:B-1----:R-:W2:Y:S04]  /*bda0*/  LDL.LU R0, [R1+0xdc0] ;  /* 0x000dc00001007983 */ /* 0x002ea80000300800 */
[----:B------:R1:W-:Y:S04]  /*bdb0*/  STL [R1+0x90], R28 ;  /* 0x0000901c01007387 */ /* 0x0003e80000100800 */
[----:B-1----:R-:W3:Y:S04]  /*bdc0*/  LDL.LU R28, [R1+0xdbc] ;  /* 0x000dbc00011c7983 */ /* 0x002ee80000300800 */
[----:B------:R1:W-:Y:S04]  /*bdd0*/  STL [R1+0x88], R27 ;  /* 0x0000881b01007387 */ /* 0x0003e80000100800 */
[----:B-1----:R-:W4:Y:S04]  /*bde0*/  LDL.LU R27, [R1+0xdb8] ;  /* 0x000db800011b7983 */ /* 0x002f280000300800 */
[----:B------:R1:W-:Y:S04]  /*bdf0*/  STL [R1+0x84], R26 ;  /* 0x0000841a01007387 */ /* 0x0003e80000100800 */
[----:B-1----:R-:W5:Y:S04]  /*be00*/  LDL.LU R26, [R1+0xdb4] ;  /* 0x000db400011a7983 */ /* 0x002f680000300800 */
[----:B------:R1:W-:Y:S04]  /*be10*/  STL [R1+0x80], R25 ;  /* 0x0000801901007387 */ /* 0x0003e80000100800 */
[----:B-1----:R-:W2:Y:S04]  /*be20*/  LDL.LU R25, [R1+0xdb0] ;  /* 0x000db00001197983 */ /* 0x002ea80000300800 */
        /* <DEDUP_REMOVED lines=43> */
[----:B-1----:R-:W5:Y:S01]  /*c0e0*/  LDL.LU R29, [R1+0xd58] ;  /* 0x000d5800011d7983 */ /* 0x002f620000300800 */
[----:B------:R-:W-:-:S05]  /*c0f0*/  SEL R2, R3, R2, !P3 ;  /* 0x0000000203027207 */ /* 0x000fca0005800000 */
[----:B------:R1:W-:Y:S01]  /*c100*/  STL [R1+0x1c], R2 ;  /* 0x00001c0201007387 */ /* 0x0003e20000100800 */
[C---:B--2---:R-:W-:Y:S02]  /*c110*/  SEL R19, R3.reuse, R19, !P3 ;  /* 0x0000001303137207 */ /* 0x044fe40005800000 */
[C---:B---3--:R-:W-:Y:S02]  /*c120*/  SEL R18, R3.reuse, R18, !P3 ;  /* 0x0000001203127207 */ /* 0x048fe40005800000 */
[C---:B----4-:R-:W-:Y:S02]  /*c130*/  SEL R17, R3.reuse, R17, !P3 ;  /* 0x0000001103117207 */ /* 0x050fe40005800000 */
[C---:B-----5:R-:W-:Y:S02]  /*c140*/  SEL R16, R3.reuse, R16, !P3 ;  /* 0x0000001003107207 */ /* 0x060fe40005800000 */
[C---:B------:R-:W-:Y:S02]  /*c150*/  SEL R15, R3.reuse, R15, !P3 ;  /* 0x0000000f030f7207 */ /* 0x040fe40005800000 */
[----:B------:R-:W-:-:S02]  /*c160*/  SEL R14, R3, R14, !P3 ;  /* 0x0000000e030e7207 */ /* 0x000fc40005800000 */
[C---:B------:R-:W-:Y:S02]  /*c170*/  SEL R13, R3.reuse, R13, !P3 ;  /* 0x0000000d030d7207 */ /* 0x040fe40005800000 */
[C---:B------:R-:W-:Y:S02]  /*c180*/  SEL R12, R3.reuse, R12, !P3 ;  /* 0x0000000c030c7207 */ /* 0x040fe40005800000 */
[C---:B------:R-:W-:Y:S02]  /*c190*/  SEL R11, R3.reuse, R11, !P3 ;  /* 0x0000000b030b7207 */ /* 0x040fe40005800000 */
[C---:B-1----:R-:W-:Y:S02]  /*c1a0*/  SEL R2, R3.reuse, R5, !P3 ;  /* 0x0000000503027207 */ /* 0x042fe40005800000 */
[C---:B------:R-:W-:Y:S02]  /*c1b0*/  SEL R5, R3.reuse, R6, !P3 ;  /* 0x0000000603057207 */ /* 0x040fe40005800000 */
[----:B------:R-:W-:-:S02]  /*c1c0*/  SEL R4, R3, R4, !P3 ;  /* 0x0000000403047207 */ /* 0x000fc40005800000 */
[----:B------:R-:W-:-:S05]  /*c1d0*/  SEL R29, R3, R29, !P3 ;  /* 0x0000001d031d7207 */ /* 0x000fca0005800000 */
[----:B------:R-:W-:Y:S04]  /*c1e0*/  STL [R1+0x18], R29 ;  /* 0x0000181d01007387 */ /* 0x000fe80000100800 */
[----:B------:R1:W-:Y:S04]  /*c1f0*/  STL [R1+0x14], R4 ;  /* 0x0000140401007387 */ /* 0x0003e80000100800 */
[----:B------:R2:W-:Y:S01]  /*c200*/  STL [R1+0x10], R2 ;  /* 0x0000100201007387 */ /* 0x0005e20000100800 */
[----:B-1----:R-:W-:-:S03]  /*c210*/  SEL R4, R3, R7, !P3 ;  /* 0x0000000703047207 */ /* 0x002fc60005800000 */
[----:B------:R1:W-:Y:S01]  /*c220*/  STL [R1+0xc], R5 ;  /* 0x00000c0501007387 */ /* 0x0003e20000100800 */
[----:B--2---:R-:W-:-:S03]  /*c230*/  SEL R2, R3, R8, !P3 ;  /* 0x0000000803027207 */ /* 0x004fc60005800000 */
[----:B-1----:R-:W2:Y:S04]  /*c240*/  LDL.LU R5, [R1+0x1e4] ;  /* 0x0001e40001057983 */ /* 0x002ea80000300800 */
[----:B------:R-:W-:Y:S04]  /*c250*/  STL [R1+0x8], R4 ;  /* 0x0000080401007387 */ /* 0x000fe80000100800 */
[----:B------:R-:W3:Y:S04]  /*c260*/  LDL.LU R6, [R1+0x1e0] ;  /* 0x0001e00001067983 */ /* 0x000ee80000300800 */
[----:B------:R1:W-:Y:S01]  /*c270*/  STL [R1+0x4], R2 ;  /* 0x0000040201007387 */ /* 0x0003e20000100800 */
[----:B------:R-:W-:-:S03]  /*c280*/  SEL R29, R3, R10, !P3 ;  /* 0x0000000a031d7207 */ /* 0x000fc60005800000 */
[----:B------:R-:W4:Y:S04]  /*c290*/  LDL.LU R7, [R1+0x1dc] ;  /* 0x0001dc0001077983 */ /* 0x000f280000300800 */
[----:B------:R-:W5:Y:S01]  /*c2a0*/  LDL.LU R8, [R1+0x1d8] ;  /* 0x0001d80001087983 */ /* 0x000f620000300800 */
[----:B-1----:R-:W-:-:S03]  /*c2b0*/  SEL R2, R3, R9, !P3 ;  /* 0x0000000903027207 */ /* 0x002fc60005800000 */
[----:B------:R-:W5:Y:S04]  /*c2c0*/  LDL.LU R9, [R1+0x1d4] ;  /* 0x0001d40001097983 */ /* 0x000f680000300800 */
[----:B------:R1:W-:Y:S04]  /*c2d0*/  STL [R1+0xccc], R2 ;  /* 0x000ccc0201007387 */ /* 0x0003e80000100800 */
[----:B-1----:R-:W5:Y:S04]  /*c2e0*/  LDL.LU R2, [R1+0xe0] ;  /* 0x0000e00001027983 */ /* 0x002f680000300800 */
[----:B------:R-:W5:Y:S04]  /*c2f0*/  LDL.LU R10, [R1+0x1d0] ;  /* 0x0001d000010a7983 */ /* 0x000f680000300800 */
        /* <DEDUP_REMOVED lines=19> */
[----:B-1----:R-:W5:Y:S04]  /*c430*/  LDL R19, [R1+0x21c] ;  /* 0x00021c0001137983 */ /* 0x002f680000100800 */
[----:B------:R-:W1:Y:S01]  /*c440*/  S2R R4, SR_TID.X ;  /* 0x0000000000047919 */ /* 0x000e620000002100 */
[----:B------:R-:W-:-:S02]  /*c450*/  SEL R20, R3, R20, !P3 ;  /* 0x0000001403147207 */ /* 0x000fc40005800000 */
[C---:B------:R-:W-:Y:S02]  /*c460*/  SEL R21, R3.reuse, R21, !P3 ;  /* 0x0000001503157207 */ /* 0x040fe40005800000 */
[C---:B------:R-:W-:Y:S02]  /*c470*/  SEL R22, R3.reuse, R22, !P3 ;  /* 0x0000001603167207 */ /* 0x040fe40005800000 */
[C---:B------:R-:W-:Y:S01]  /*c480*/  SEL R23, R3.reuse, R23, !P3 ;  /* 0x0000001703177207 */ /* 0x040fe20005800000 */
[----:B------:R-:W-:Y:S01]  /*c490*/  STL [R1+0xcf8], R20 ;  /* 0x000cf81401007387 */ /* 0x000fe20000100800 */
[C---:B------:R-:W-:Y:S02]  /*c4a0*/  SEL R24, R3.reuse, R24, !P3 ;  /* 0x0000001803187207 */ /* 0x040fe40005800000 */
[C---:B------:R-:W-:Y:S01]  /*c4b0*/  SEL R25, R3.reuse, R25, !P3 ;  /* 0x0000001903197207 */ /* 0x040fe20005800000 */
[----:B------:R-:W-:Y:S01]  /*c4c0*/  STL [R1+0xcfc], R21 ;  /* 0x000cfc1501007387 */ /* 0x000fe20000100800 */
[----:B------:R-:W-:-:S02]  /*c4d0*/  SEL R26, R3, R26, !P3 ;  /* 0x0000001a031a7207 */ /* 0x000fc40005800000 */
[----:B------:R-:W-:Y:S01]  /*c4e0*/  SEL R27, R3, R27, !P3 ;  /* 0x0000001b031b7207 */ /* 0x000fe20005800000 */
[----:B------:R-:W-:Y:S01]  /*c4f0*/  STL [R1+0xd00], R22 ;  /* 0x000d001601007387 */ /* 0x000fe20000100800 */
[----:B-1----:R-:W-:-:S03]  /*c500*/  LOP3.LUT R4, R4, 0x7f, RZ, 0xc0, !PT ;  /* 0x0000007f04047812 */ /* 0x002fc600078ec0ff */
[----:B------:R-:W-:Y:S02]  /*c510*/  STL [R1+0xd04], R23 ;  /* 0x000d041701007387 */ /* 0x000fe40000100800 */
[----:B------:R-:W-:Y:S01]  /*c520*/  IMAD R4, R4, c[0x0][0x18c], RZ ;  /* 0x0000630004047a24 */ /* 0x000fe200078e02ff */
[----:B------:R-:W-:Y:S01]  /*c530*/  SEL R3, R3, R28, !P3 ;  /* 0x0000001c03037207 */ /* 0x000fe20005800000 */
[----:B------:R-:W-:Y:S03]  /*c540*/  STL [R1+0xd08], R24 ;  /* 0x000d081801007387 */ /* 0x000fe60000100800 */
[----:B------:R-:W-:Y:S01]  /*c550*/  LEA.HI.X.SX32 R4, R4, c[0x0][0x16c], 0x1, P6 ;  /* 0x00005b0004047a11 */ /* 0x000fe200030f0eff */
[----:B------:R-:W-:Y:S04]  /*c560*/  STL [R1+0xd0c], R25 ;  /* 0x000d0c1901007387 */ /* 0x000fe80000100800 */
[----:B------:R-:W-:Y:S04]  /*c570*/  STL [R1+0xd10], R26 ;  /* 0x000d101a01007387 */ /* 0x000fe80000100800 */
[----:B------:R-:W-:Y:S04]  /*c580*/  STL [R1+0xd14], R27 ;  /* 0x000d141b01007387 */ /* 0x000fe80000100800 */
[----:B------:R-:W-:Y:S04]  /*c590*/  STL [R1+0xd18], R3 ;  /* 0x000d180301007387 */ /* 0x000fe80000100800 */
[----:B------:R1:W-:Y:S01]  /*c5a0*/  STL [R1+0xd1c], R4 ;  /* 0x000d1c0401007387 */ /* 0x0003e20000100800 */
[----:B--2---:R-:W-:-:S02]  /*c5b0*/  IMAD R5, R5, c[0x0][0x190], RZ ;  /* 0x0000640005057a24 */ /* 0x004fc400078e02ff */
[----:B---3--:R-:W-:Y:S02]  /*c5c0*/  IMAD R6, R6, c[0x0][0x190], RZ ;  /* 0x0000640006067a24 */ /* 0x008fe400078e02ff */
[----:B----4-:R-:W-:Y:S02]  /*c5d0*/  IMAD R7, R7, c[0x0][0x190], RZ ;  /* 0x0000640007077a24 */ /* 0x010fe400078e02ff */
[----:B-----5:R-:W-:Y:S02]  /*c5e0*/  IMAD R8, R8, c[0x0][0x190], RZ ;  /* 0x0000640008087a24 */ /* 0x020fe400078e02ff */
[----:B------:R-:W-:Y:S02]  /*c5f0*/  IMAD R9, R9, c[0x0][0x190], RZ ;  /* 0x0000640009097a24 */ /* 0x000fe400078e02ff */
[----:B------:R-:W-:Y:S02]  /*c600*/  IMAD R10, R10, c[0x0][0x190], RZ ;  /* 0x000064000a0a7a24 */ /* 0x000fe400078e02ff */
[----:B-1----:R-:W-:-:S02]  /*c610*/  IMAD R4, R14, c[0x0][0x190], RZ ;  /* 0x000064000e047a24 */ /* 0x002fc400078e02ff */
[----:B------:R-:W-:Y:S02]  /*c620*/  IMAD R28, R16, c[0x0][0x190], RZ ;  /* 0x00006400101c7a24 */ /* 0x000fe400078e02ff */
[----:B------:R-:W-:Y:S02]  /*c630*/  IMAD R3, R18, c[0x0][0x190], RZ ;  /* 0x0000640012037a24 */ /* 0x000fe400078e02ff */
[----:B------:R-:W-:-:S05]  /*c640*/  IMAD R0, R0, 0x2, R19 ;  /* 0x0000000200007824 */ /* 0x000fca00078e0213 */
[----:B------:R1:W-:Y:S04]  /*c650*/  STL [R1+0xd20], R0 ;  /* 0x000d200001007387 */ /* 0x0003e80000100800 */
[----:B------:R-:W-:Y:S01]  /*c660*/  STL [R1+0x1a8], R3 ;  /* 0x0001a80301007387 */ /* 0x000fe20000100800 */
[----:B-1----:R-:W-:-:S03]  /*c670*/  IMAD R0, R17, c[0x0][0x184], RZ ;  /* 0x0000610011007a24 */ /* 0x002fc600078e02ff */
[----:B------:R-:W-:Y:S04]  /*c680*/  STL [R1+0xd24], R5 ;  /* 0x000d240501007387 */ /* 0x000fe80000100800 */
[----:B------:R1:W-:Y:S04]  /*c690*/  STL [R1+0x19c], R0 ;  /* 0x00019c0001007387 */ /* 0x0003e80000100800 */
[----:B------:R-:W-:Y:S04]  /*c6a0*/  STL [R1+0xd28], R6 ;  /* 0x000d280601007387 */ /* 0x000fe80000100800 */
[----:B------:R-:W-:Y:S01]  /*c6b0*/  STL [R1+0xd2c], R7 ;  /* 0x000d2c0701007387 */ /* 0x000fe20000100800 */
[----:B-1----:R-:W-:-:S03]  /*c6c0*/  IMAD R0, R15, c[0x0][0x190], RZ ;  /* 0x000064000f007a24 */ /* 0x002fc600078e02ff */
[----:B------:R-:W-:Y:S01]  /*c6d0*/  STL [R1+0xd30], R8 ;  /* 0x000d300801007387 */ /* 0x000fe20000100800 */
[----:B------:R-:W-:-:S03]  /*c6e0*/  IMAD R3, R13, c[0x0][0x190], RZ ;  /* 0x000064000d037a24 */ /* 0x000fc600078e02ff */
[----:B------:R-:W-:Y:S04]  /*c6f0*/  STL [R1+0xd34], R9 ;  /* 0x000d340901007387 */ /* 0x000fe80000100800 */
[----:B------:R-:W-:Y:S04]  /*c700*/  STL [R1+0xd38], R10 ;  /* 0x000d380a01007387 */ /* 0x000fe80000100800 */
[----:B------:R-:W-:Y:S04]  /*c710*/  STL [R1+0xd3c], R28 ;  /* 0x000d3c1c01007387 */ /* 0x000fe80000100800 */
[----:B------:R1:W-:Y:S04]  /*c720*/  STL [R1+0x60], R0 ;  /* 0x0000600001007387 */ /* 0x0003e80000100800 */
[----:B------:R2:W-:Y:S01]  /*c730*/  STL [R1+0x78], R4 ;  /* 0x0000780401007387 */ /* 0x0005e20000100800 */
[----:B-1----:R-:W-:-:S03]  /*c740*/  IMAD R0, R12, c[0x0][0x190], RZ ;  /* 0x000064000c007a24 */ /* 0x002fc600078e02ff */
[----:B------:R1:W-:Y:S01]  /*c750*/  STL [R1+0x8c], R3 ;  /* 0x00008c0301007387 */ /* 0x0003e20000100800 */
[----:B--2---:R-:W-:-:S03]  /*c760*/  IMAD R4, R11, c[0x0][0x190], RZ ;  /* 0x000064000b047a24 */ /* 0x004fc600078e02ff */
[----:B------:R2:W-:Y:S04]  /*c770*/  STL [R1+0xa0], R0 ;  /* 0x0000a00001007387 */ /* 0x0005e80000100800 */
[----:B------:R-:W-:Y:S04]  /*c780*/  STL [R1+0xb8], R4 ;  /* 0x0000b80401007387 */ /* 0x000fe80000100800 */
[----:B------:R-:W3:Y:S01]  /*c790*/  LDL.LU R28, [R1+0x198] ;  /* 0x00019800011c7983 */ /* 0x000ee20000300800 */
[----:B-1----:R-:W-:Y:S02]  /*c7a0*/  IMAD R3, R29, c[0x0][0x190], RZ ;  /* 0x000064001d037a24 */ /* 0x002fe400078e02ff */
[----:B--2---:R-:W-:-:S03]  /*c7b0*/  IMAD R0, R2, c[0x0][0x190], RZ ;  /* 0x0000640002007a24 */ /* 0x004fc600078e02ff */
[----:B------:R-:W-:Y:S04]  /*c7c0*/  STL [R1+0xc8], R3 ;  /* 0x0000c80301007387 */ /* 0x000fe80000100800 */
[----:B---3--:R1:W-:Y:S04]  /*c7d0*/  STL [R1+0xd50], R28 ;  /* 0x000d501c01007387 */ /* 0x0083e80000100800 */
[----:B------:R-:W-:Y:S04]  /*c7e0*/  STL [R1+0xe0], R0 ;  /* 0x0000e00001007387 */ /* 0x000fe80000100800 */
        /* <DEDUP_REMOVED lines=31> */
[----:B--2---:R-:W-:-:S05]  /*c9e0*/  IMAD R28, R28, c[0x0][0x190], RZ ;  /* 0x000064001c1c7a24 */ /* 0x004fca00078e02ff */
[----:B------:R1:W-:Y:S04]  /*c9f0*/  STL [R1+0xfc], R28 ;  /* 0x0000fc1c01007387 */ /* 0x0003e80000100800 */
[----:B-1----:R-:W2:Y:S02]  /*ca00*/  LDL.LU R28, [R1+0xd54] ;  /* 0x000d5400011c7983 */ /* 0x002ea40000300800 */
[----:B--2---:R-:W-:-:S05]  /*ca10*/  IMAD R28, R28, c[0x0][0x190], RZ ;  /* 0x000064001c1c7a24 */ /* 0x004fca00078e02ff */
[----:B------:R1:W-:Y:S04]  /*ca20*/  STL [R1+0x110], R28 ;  /* 0x0001101c01007387 */ /* 0x0003e80000100800 */
[----:B-1----:R-:W2:Y:S01]  /*ca30*/  LDL.LU R28, [R1+0xd50] ;  /* 0x000d5000011c7983 */ /* 0x002ea20000300800 */
[----:B---3--:R-:W-:Y:S02]  /*ca40*/  IMAD R10, R10, c[0x0][0x190], RZ ;  /* 0x000064000a0a7a24 */ /* 0x008fe400078e02ff */
[----:B----4-:R-:W-:Y:S02]  /*ca50*/  IMAD R9, R9, c[0x0][0x190], RZ ;  /* 0x0000640009097a24 */ /* 0x010fe400078e02ff */
[----:B-----5:R-:W-:Y:S02]  /*ca60*/  IMAD R8, R8, c[0x0][0x190], RZ ;  /* 0x0000640008087a24 */ /* 0x020fe400078e02ff */
[----:B------:R-:W-:-:S02]  /*ca70*/  IMAD R7, R7, c[0x0][0x190], RZ ;  /* 0x0000640007077a24 */ /* 0x000fc400078e02ff */
[----:B------:R-:W-:Y:S02]  /*ca80*/  IMAD R6, R6, c[0x0][0x190], RZ ;  /* 0x0000640006067a24 */ /* 0x000fe400078e02ff */
[----:B------:R-:W-:Y:S02]  /*ca90*/  IMAD R5, R5, c[0x0][0x190], RZ ;  /* 0x0000640005057a24 */ /* 0x000fe400078e02ff */
[----:B------:R-:W-:Y:S02]  /*caa0*/  IMAD R0, R0, c[0x0][0x190], RZ ;  /* 0x0000640000007a24 */ /* 0x000fe400078e02ff */
[----:B------:R-:W-:Y:S02]  /*cab0*/  IMAD R4, R4, c[0x0][0x190], RZ ;  /* 0x0000640004047a24 */ /* 0x000fe400078e02ff */
[----:B------:R-:W-:Y:S02]  /*cac0*/  IMAD R3, R3, c[0x0][0x190], RZ ;  /* 0x0000640003037a24 */ /* 0x000fe400078e02ff */
[----:B--2---:R-:W-:-:S05]  /*cad0*/  IMAD R28, R28, c[0x0][0x190], RZ ;  /* 0x000064001c1c7a24 */ /* 0x004fca00078e02ff */
[----:B------:R-:W-:Y:S04]  /*cae0*/  STL [R1+0x124], R28 ;  /* 0x0001241c01007387 */ /* 0x000fe80000100800 */
[----:B------:R-:W-:Y:S04]  /*caf0*/  STL [R1+0x13c], R10 ;  /* 0x00013c0a01007387 */ /* 0x000fe80000100800 */
[----:B------:R-:W-:Y:S04]  /*cb00*/  STL [R1+0x14c], R9 ;  /* 0x00014c0901007387 */ /* 0x000fe80000100800 */
[----:B------:R-:W-:Y:S04]  /*cb10*/  STL [R1+0x164], R8 ;  /* 0x0001640801007387 */ /* 0x000fe80000100800 */
        /* <DEDUP_REMOVED lines=9> */
[----:B------:R3:W-:Y:S01]  /*cbb0*/  STL [R1+0x178], R4 ;  /* 0x0001780401007387 */ /* 0x0007e20000100800 */
[----:B-1----:R-:W-:Y:S02]  /*cbc0*/  IMAD R3, R25, c[0x0][0x190], RZ ;  /* 0x0000640019037a24 */ /* 0x002fe400078e02ff */
[----:B--2---:R-:W-:-:S03]  /*cbd0*/  IMAD R0, R24, c[0x0][0x190], RZ ;  /* 0x0000640018007a24 */ /* 0x004fc600078e02ff */
[----:B------:R1:W-:Y:S01]  /*cbe0*/  STL [R1+0x174], R3 ;  /* 0x0001740301007387 */ /* 0x0003e20000100800 */
[----:B---3--:R-:W-:-:S03]  /*cbf0*/  IMAD R4, R23, c[0x0][0x190], RZ ;  /* 0x0000640017047a24 */ /* 0x008fc600078e02ff */
        /* <DEDUP_REMOVED lines=194> */
[----:B--2---:R-:W-:-:S05]  /*d820*/  IMAD R28, R28, c[0x0][0x190], RZ ;  /* 0x000064001c1c7a24 */ /* 0x004fca00078e02ff */
        /* <DEDUP_REMOVED lines=57> */
[----:B-1----:R-:W4:Y:S01]  /*dbc0*/  LDL.LU R2, [R1+0xccc] ;  /* 0x000ccc0001027983 */ /* 0x002f220000300800 */
[----:B--2---:R-:W-:-:S02]  /*dbd0*/  IMAD R16, R16, c[0x0][0x190], RZ ;  /* 0x0000640010107a24 */ /* 0x004fc400078e02ff */
[----:B---3--:R-:W-:Y:S02]  /*dbe0*/  IMAD R15, R15, c[0x0][0x190], RZ ;  /* 0x000064000f0f7a24 */ /* 0x008fe400078e02ff */
[----:B----4-:R-:W-:-:S05]  /*dbf0*/  IMAD R2, R2, c[0x0][0x190], RZ ;  /* 0x0000640002027a24 */ /* 0x010fca00078e02ff */
[----:B------:R1:W-:Y:S04]  /*dc00*/  STL [R1], R2 ;  /* 0x0000000201007387 */ /* 0x0003e80000100800 */
[----:B-1----:R-:W2:Y:S01]  /*dc10*/  LDL.LU R2, [R1+0xcc8] ;  /* 0x000cc80001027983 */ /* 0x002ea20000300800 */
[----:B------:R-:W-:Y:S02]  /*dc20*/  IMAD R29, R29, c[0x0][0x190], RZ ;  /* 0x000064001d1d7a24 */ /* 0x000fe400078e02ff */
[----:B------:R-:W-:Y:S02]  /*dc30*/  IMAD R11, R11, c[0x0][0x190], RZ ;  /* 0x000064000b0b7a24 */ /* 0x000fe400078e02ff */
[----:B------:R-:W-:Y:S01]  /*dc40*/  IMAD R12, R12, c[0x0][0x190], RZ ;  /* 0x000064000c0c7a24 */ /* 0x000fe200078e02ff */
[----:B------:R-:W-:Y:S01]  /*dc50*/  STL [R1+0xc90], R29 ;  /* 0x000c901d01007387 */ /* 0x000fe20000100800 */
[----:B------:R-:W-:-:S02]  /*dc60*/  IMAD R13, R13, c[0x0][0x190], RZ ;  /* 0x000064000d0d7a24 */ /* 0x000fc400078e02ff */
[----:B------:R-:W-:Y:S01]  /*dc70*/  IMAD R14, R14, c[0x0][0x190], RZ ;  /* 0x000064000e0e7a24 */ /* 0x000fe200078e02ff */
[----:B------:R1:W-:Y:S04]  /*dc80*/  STL [R1+0xc8c], R11 ;  /* 0x000c8c0b01007387 */ /* 0x0003e80000100800 */
[----:B-1----:R-:W3:Y:S04]  /*dc90*/  LDL.LU R11, [R1+0xb8] ;  /* 0x0000b800010b7983 */ /* 0x002ee80000300800 */
[----:B------:R-:W4:Y:S04]  /*dca0*/  LDL.LU R29, [R1+0xc8] ;  /* 0x0000c800011d7983 */ /* 0x000f280000300800 */
[----:B------:R-:W-:Y:S04]  /*dcb0*/  STL [R1+0x198], R12 ;  /* 0x0001980c01007387 */ /* 0x000fe80000100800 */
[----:B------:R1:W-:Y:S04]  /*dcc0*/  STL [R1+0xc94], R13 ;  /* 0x000c940d01007387 */ /* 0x0003e80000100800 */
[----:B-1----:R-:W3:Y:S04]  /*dcd0*/  LDL.LU R13, [R1+0xa0] ;  /* 0x0000a000010d7983 */ /* 0x002ee80000300800 */
[----:B------:R1:W-:Y:S04]  /*dce0*/  STL [R1+0xc98], R14 ;  /* 0x000c980e01007387 */ /* 0x0003e80000100800 */
[----:B-1----:R-:W3:Y:S04]  /*dcf0*/  LDL.LU R14, [R1+0x8c] ;  /* 0x00008c00010e7983 */ /* 0x002ee80000300800 */
[----:B------:R1:W-:Y:S04]  /*dd00*/  STL [R1+0xc9c], R15 ;  /* 0x000c9c0f01007387 */ /* 0x0003e80000100800 */
[----:B-1----:R-:W3:Y:S04]  /*dd10*/  LDL.LU R15, [R1+0x78] ;  /* 0x00007800010f7983 */ /* 0x002ee80000300800 */
[----:B------:R1:W-:Y:S04]  /*dd20*/  STL [R1+0xca0], R16 ;  /* 0x000ca01001007387 */ /* 0x0003e80000100800 */
[----:B-1----:R-:W3:Y:S01]  /*dd30*/  LDL.LU R16, [R1+0x60] ;  /* 0x0000600001107983 */ /* 0x002ee20000300800 */
[----:B------:R-:W-:-:S02]  /*dd40*/  IMAD R17, R17, c[0x0][0x190], RZ ;  /* 0x0000640011117a24 */ /* 0x000fc400078e02ff */
[----:B------:R-:W-:Y:S02]  /*dd50*/  IMAD R18, R18, c[0x0][0x190], RZ ;  /* 0x0000640012127a24 */ /* 0x000fe400078e02ff */
[----:B------:R-:W-:Y:S02]  /*dd60*/  IMAD R19, R19, c[0x0][0x190], RZ ;  /* 0x0000640013137a24 */ /* 0x000fe400078e02ff */
[----:B------:R-:W-:Y:S01]  /*dd70*/  IMAD R20, R20, c[0x0][0x190], RZ ;  /* 0x0000640014147a24 */ /* 0x000fe200078e02ff */
[----:B------:R2:W-:Y:S01]  /*dd80*/  STL [R1+0xca4], R17 ;  /* 0x000ca41101007387 */ /* 0x0005e20000100800 */
[----:B------:R-:W-:Y:S02]  /*dd90*/  IMAD R21, R21, c[0x0][0x190], RZ ;  /* 0x0000640015157a24 */ /* 0x000fe400078e02ff */
[----:B------:R-:W-:Y:S01]  /*dda0*/  IMAD R22, R22, c[0x0][0x190], RZ ;  /* 0x0000640016167a24 */ /* 0x000fe200078e02ff */
[----:B------:R-:W-:Y:S01]  /*ddb0*/  STL [R1+0xca8], R18 ;  /* 0x000ca81201007387 */ /* 0x000fe20000100800 */
[----:B------:R-:W-:-:S02]  /*ddc0*/  IMAD R23, R23, c[0x0][0x190], RZ ;  /* 0x0000640017177a24 */ /* 0x000fc400078e02ff */
[----:B------:R-:W-:Y:S01]  /*ddd0*/  IMAD R24, R24, c[0x0][0x190], RZ ;  /* 0x0000640018187a24 */ /* 0x000fe200078e02ff */
[----:B------:R1:W-:Y:S01]  /*dde0*/  STL [R1+0xcac], R19 ;  /* 0x000cac1301007387 */ /* 0x0003e20000100800 */
[----:B------:R-:W-:-:S03]  /*ddf0*/  IMAD R25, R25, c[0x0][0x190], RZ ;  /* 0x0000640019197a24 */ /* 0x000fc600078e02ff */
[----:B------:R-:W-:Y:S04]  /*de00*/  STL [R1+0xcb0], R20 ;  /* 0x000cb01401007387 */ /* 0x000fe80000100800 */
[----:B------:R-:W-:Y:S04]  /*de10*/  STL [R1+0xcb4], R21 ;  /* 0x000cb41501007387 */ /* 0x000fe80000100800 */
[----:B------:R-:W-:Y:S04]  /*de20*/  STL [R1+0xcb8], R22 ;  /* 0x000cb81601007387 */ /* 0x000fe80000100800 */
[----:B------:R-:W-:Y:S04]  /*de30*/  STL [R1+0xcbc], R23 ;  /* 0x000cbc1701007387 */ /* 0x000fe80000100800 */
[----:B------:R-:W-:Y:S04]  /*de40*/  STL [R1+0xcc0], R24 ;  /* 0x000cc01801007387 */ /* 0x000fe80000100800 */
[----:B------:R0:W-:Y:S01]  /*de50*/  STL [R1+0xcc4], R25 ;  /* 0x000cc41901007387 */ /* 0x0001e20000100800 */
[----:B--2---:R-:W-:-:S02]  /*de60*/  LEA R17, P3, R5, R2, 0x1 ;  /* 0x0000000205117211 */ /* 0x004fc400078608ff */
[-C--:B-1----:R-:W-:Y:S02]  /*de70*/  LEA R19, P2, R6, R2.reuse, 0x1 ;  /* 0x0000000206137211 */ /* 0x082fe400078408ff */
[-C--:B------:R-:W-:Y:S01]  /*de80*/  LEA R18, P1, R7, R2.reuse, 0x1 ;  /* 0x0000000207127211 */ /* 0x080fe200078208ff */
[----:B------:R5:W-:Y:S04]  /*de90*/  STL [R1+0x958], R17 ;  /* 0x0009581101007387 */ /* 0x000be80000100800 */
[----:B------:R-:W-:Y:S04]  /*dea0*/  STL [R1+0x95c], R19 ;  /* 0x00095c1301007387 */ /* 0x000fe80000100800 */
[----:B0-----:R-:W2:Y:S01]  /*deb0*/  LDL.LU R25, [R1+0x110] ;  /* 0x0001100001197983 */ /* 0x001ea20000300800 */
[----:B-----5:R-:W-:-:S03]  /*dec0*/  LEA R17, P0, R8, R2, 0x1 ;  /* 0x0000000208117211 */ /* 0x020fc600078008ff */
[----:B------:R0:W-:Y:S04]  /*ded0*/  STL [R1+0x960], R18 ;  /* 0x0009601201007387 */ /* 0x0001e80000100800 */
[----:B------:R1:W-:Y:S04]  /*dee0*/  STL [R1+0x964], R17 ;  /* 0x0009641101007387 */ /* 0x0003e80000100800 */
[----:B------:R-:W5:Y:S01]  /*def0*/  LDL.LU R24, [R1+0x124] ;  /* 0x0001240001187983 */ /* 0x000f620000300800 */
[-C--:B0-----:R-:W-:Y:S02]  /*df00*/  LEA R18, P6, R9, R2.reuse, 0x1 ;  /* 0x0000000209127211 */ /* 0x081fe400078c08ff */
[----:B-1----:R-:W-:-:S03]  /*df10*/  LEA R17, P5, R10, R2, 0x1 ;  /* 0x000000020a117211 */ /* 0x002fc600078a08ff */
[----:B------:R0:W-:Y:S04]  /*df20*/  STL [R1+0x968], R18 ;  /* 0x0009681201007387 */ /* 0x0001e80000100800 */
[----:B------:R1:W-:Y:S01]  /*df30*/  STL [R1+0x96c], R17 ;  /* 0x00096c1101007387 */ /* 0x0003e20000100800 */
[----:B0-----:R-:W-:Y:S02]  /*df40*/  LEA R18, P4, R28, R2, 0x1 ;  /* 0x000000021c127211 */ /* 0x001fe400078808ff */
[-C--:B-1----:R-:W-:Y:S02]  /*df50*/  LEA.HI.X.SX32 R17, R5, R4.reuse, 0x1, P3 ;  /* 0x0000000405117211 */ /* 0x082fe400018f0eff */
[----:B------:R-:W2:Y:S04]  /*df60*/  LDL.LU R5, [R1+0xfc] ;  /* 0x0000fc0001057983 */ /* 0x000ea80000300800 */
[----:B------:R-:W-:Y:S04]  /*df70*/  STL [R1+0x970], R18 ;  /* 0x0009701201007387 */ /* 0x000fe80000100800 */
[----:B------:R-:W2:Y:S04]  /*df80*/  LDL.LU R23, [R1+0x13c] ;  /* 0x00013c0001177983 */ /* 0x000ea80000300800 */
[----:B------:R0:W-:Y:S02]  /*df90*/  STL [R1+0x950], R17 ;  /* 0x0009501101007387 */ /* 0x0001e40000100800 */
[----:B0-----:R-:W-:-:S02]  /*dfa0*/  LEA.HI.X.SX32 R17, R6, R4, 0x1, P2 ;  /* 0x0000000406117211 */ /* 0x001fc400010f0eff */
[----:B------:R-:W2:Y:S01]  /*dfb0*/  LDL.LU R6, [R1+0xe0] ;  /* 0x0000e00001067983 */ /* 0x000ea20000300800 */
[----:B---3--:R-:W-:-:S05]  /*dfc0*/  LEA R18, P3, R16, R2, 0x1 ;  /* 0x0000000210127211 */ /* 0x008fca00078608ff */
[----:B------:R-:W-:Y:S04]  /*dfd0*/  STL [R1+0x954], R18 ;  /* 0x0009541201007387 */ /* 0x000fe80000100800 */
[----:B------:R-:W3:Y:S04]  /*dfe0*/  LDL.LU R22, [R1+0x14c] ;  /* 0x00014c0001167983 */ /* 0x000ee80000300800 */
[----:B------:R0:W-:Y:S04]  /*dff0*/  STL [R1+0x948], R17 ;  /* 0x0009481101007387 */ /* 0x0001e80000100800 */
[----:B------:R-:W3:Y:S01]  /*e000*/  LDL.LU R21, [R1+0x164] ;  /* 0x0001640001157983 */ /* 0x000ee20000300800 */
[----:B------:R-:W-:-:S02]  /*e010*/  LEA.HI.X.SX32 R7, R7, R4, 0x1, P1 ;  /* 0x0000000407077211 */ /* 0x000fc400008f0eff */
[----:B0-----:R-:W-:-:S05]  /*e020*/  LEA R17, P2, R15, R2, 0x1 ;  /* 0x000000020f117211 */ /* 0x001fca00078408ff */
[----:B------:R0:W-:Y:S04]  /*e030*/  STL [R1+0x94c], R17 ;  /* 0x00094c1101007387 */ /* 0x0001e80000100800 */
[----:B------:R1:W-:Y:S04]  /*e040*/  STL [R1+0x940], R7 ;  /* 0x0009400701007387 */ /* 0x0003e80000100800 */
[----:B------:R-:W3:Y:S01]  /*e050*/  LDL.LU R20, [R1+0x17c] ;  /* 0x00017c0001147983 */ /* 0x000ee20000300800 */
[----:B0-----:R-:W-:Y:S02]  /*e060*/  LEA R17, P1, R14, R2, 0x1 ;  /* 0x000000020e117211 */ /* 0x001fe400078208ff */
[----:B-1----:R-:W-:-:S03]  /*e070*/  LEA.HI.X.SX32 R7, R8, R4, 0x1, P0 ;  /* 0x0000000408077211 */ /* 0x002fc600000f0eff */
[----:B------:R-:W-:Y:S01]  /*e080*/  STL [R1+0x944], R17 ;  /* 0x0009441101007387 */ /* 0x000fe20000100800 */
[----:B------:R-:W-:-:S03]  /*e090*/  LEA R8, P0, R13, R2, 0x1 ;  /* 0x000000020d087211 */ /* 0x000fc600078008ff */
[----:B------:R0:W-:Y:S04]  /*e0a0*/  STL [R1+0x938], R7 ;  /* 0x0009380701007387 */ /* 0x0001e80000100800 */
[----:B------:R-:W3:Y:S01]  /*e0b0*/  LDL.LU R19, [R1+0x194] ;  /* 0x0001940001137983 */ /* 0x000ee20000300800 */
[----:B0-----:R-:W-:-:S03]  /*e0c0*/  LEA.HI.X.SX32 R7, R9, R4, 0x1, P6 ;  /* 0x0000000409077211 */ /* 0x001fc600030f0eff */
[----:B------:R0:W-:Y:S04]  /*e0d0*/  STL [R1+0x93c], R8 ;  /* 0x00093c0801007387 */ /* 0x0001e80000100800 */
[----:B------:R1:W-:Y:S04]  /*e0e0*/  STL [R1+0x930], R7 ;  /* 0x0009300701007387 */ /* 0x0003e80000100800 */
[----:B------:R-:W3:Y:S01]  /*e0f0*/  LDL.LU R18, [R1+0x190] ;  /* 0x0001900001127983 */ /* 0x000ee20000300800 */
[----:B0-----:R-:W-:Y:S02]  /*e100*/  LEA R8, P6, R11, R2, 0x1 ;  /* 0x000000020b087211 */ /* 0x001fe400078c08ff */
[----:B-1----:R-:W-:-:S03]  /*e110*/  LEA.HI.X.SX32 R7, R10, R4, 0x1, P5 ;  /* 0x000000040a077211 */ /* 0x002fc600028f0eff */
[----:B------:R4:W-:Y:S04]  /*e120*/  STL [R1+0x934], R8 ;  /* 0x0009340801007387 */ /* 0x0009e80000100800 */
[----:B------:R0:W-:Y:S04]  /*e130*/  STL [R1+0x594], R7 ;  /* 0x0005940701007387 */ /* 0x0001e80000100800 */
[----:B------:R-:W3:Y:S01]  /*e140*/  LDL.LU R17, [R1+0x18c] ;  /* 0x00018c0001117983 */ /* 0x000ee20000300800 */
[----:B----4-:R-:W-:Y:S02]  /*e150*/  LEA R8, P5, R29, R2, 0x1 ;  /* 0x000000021d087211 */ /* 0x010fe400078a08ff */
[----:B0-----:R-:W-:-:S03]  /*e160*/  LEA.HI.X.SX32 R7, R28, R4, 0x1, P4 ;  /* 0x000000041c077211 */ /* 0x001fc600020f0eff */
[----:B------:R-:W-:Y:S04]  /*e170*/  STL [R1+0x5b4], R8 ;  /* 0x0005b40801007387 */ /* 0x000fe80000100800 */
[----:B------:R0:W-:Y:S02]  /*e180*/  STL [R1+0x598], R7 ;  /* 0x0005980701007387 */ /* 0x0001e40000100800 */
[----:B0-----:R-:W-:Y:S02]  /*e190*/  LEA.HI.X.SX32 R7, R16, R4, 0x1, P3 ;  /* 0x0000000410077211 */ /* 0x001fe400018f0eff */
[----:B------:R-:W4:Y:S01]  /*e1a0*/  LDL.LU R16, [R1+0x188] ;  /* 0x0001880001107983 */ /* 0x000f220000300800 */
[----:B--2---:R-:W-:-:S05]  /*e1b0*/  LEA R8, P4, R6, R2, 0x1 ;  /* 0x0000000206087211 */ /* 0x004fca00078808ff */
[----:B------:R0:W-:Y:S04]  /*e1c0*/  STL [R1+0x5bc], R8 ;  /* 0x0005bc0801007387 */ /* 0x0001e80000100800 */
[----:B------:R1:W-:Y:S01]  /*e1d0*/  STL [R1+0x59c], R7 ;  /* 0x00059c0701007387 */ /* 0x0003e20000100800 */
[----:B0-----:R-:W-:Y:S02]  /*e1e0*/  LEA R8, P3, R5, R2, 0x1 ;  /* 0x0000000205087211 */ /* 0x001fe400078608ff */
[-C--:B-1----:R-:W-:Y:S02]  /*e1f0*/  LEA.HI.X.SX32 R7, R15, R4.reuse, 0x1, P2 ;  /* 0x000000040f077211 */ /* 0x082fe400010f0eff */
[----:B------:R-:W2:Y:S04]  /*e200*/  LDL.LU R15, [R1+0x184] ;  /* 0x00018400010f7983 */ /* 0x000ea80000300800 */
[----:B------:R-:W-:Y:S04]  /*e210*/  STL [R1+0x5c4], R8 ;  /* 0x0005c40801007387 */ /* 0x000fe80000100800 */
[----:B------:R0:W-:Y:S02]  /*e220*/  STL [R1+0x5a0], R7 ;  /* 0x0005a00701007387 */ /* 0x0001e40000100800 */
[----:B0-----:R-:W-:-:S02]  /*e230*/  LEA.HI.X.SX32 R7, R14, R4, 0x1, P1 ;  /* 0x000000040e077211 */ /* 0x001fc400008f0eff */
[----:B------:R-:W2:Y:S01]  /*e240*/  LDL.LU R14, [R1+0x180] ;  /* 0x00018000010e7983 */ /* 0x000ea20000300800 */
[----:B------:R-:W-:-:S05]  /*e250*/  LEA R8, P2, R25, R2, 0x1 ;  /* 0x0000000219087211 */ /* 0x000fca00078408ff */
[----:B------:R5:W-:Y:S04]  /*e260*/  STL [R1+0x5cc], R8 ;  /* 0x0005cc0801007387 */ /* 0x000be80000100800 */
[----:B------:R0:W-:Y:S01]  /*e270*/  STL [R1+0x5a4], R7 ;  /* 0x0005a40701007387 */ /* 0x0001e20000100800 */
[----:B-----5:R-:W-:Y:S02]  /*e280*/  LEA R8, P1, R24, R2, 0x1 ;  /* 0x0000000218087211 */ /* 0x020fe400078208ff */
[-C--:B0-----:R-:W-:Y:S02]  /*e290*/  LEA.HI.X.SX32 R7, R13, R4.reuse, 0x1, P0 ;  /* 0x000000040d077211 */ /* 0x081fe400000f0eff */
[----:B------:R-:W5:Y:S04]  /*e2a0*/  LDL.LU R13, [R1+0x178] ;  /* 0x00017800010d7983 */ /* 0x000f680000300800 */
[----:B------:R-:W-:Y:S04]  /*e2b0*/  STL [R1+0x5d4], R8 ;  /* 0x0005d40801007387 */ /* 0x000fe80000100800 */
[----:B------:R0:W-:Y:S02]  /*e2c0*/  STL [R1+0x5a8], R7 ;  /* 0x0005a80701007387 */ /* 0x0001e40000100800 */
[----:B0-----:R-:W-:-:S02]  /*e2d0*/  LEA.HI.X.SX32 R7, R11, R4, 0x1, P6 ;  /* 0x000000040b077211 */ /* 0x001fc400030f0eff */
[----:B------:R-:W5:Y:S01]  /*e2e0*/  LDL.LU R11, [R1+0x174] ;  /* 0x00017400010b7983 */ /* 0x000f620000300800 */
[----:B------:R-:W-:-:S05]  /*e2f0*/  LEA R8, P0, R23, R2, 0x1 ;  /* 0x0000000217087211 */ /* 0x000fca00078008ff */
[----:B------:R-:W-:Y:S04]  /*e300*/  STL [R1+0x5dc], R8 ;  /* 0x0005dc0801007387 */ /* 0x000fe80000100800 */
[----:B------:R0:W-:Y:S02]  /*e310*/  STL [R1+0x5ac], R7 ;  /* 0x0005ac0701007387 */ /* 0x0001e40000100800 */
[----:B0-----:R-:W-:Y:S02]  /*e320*/  LEA.HI.X.SX32 R7, R29, R4, 0x1, P5 ;  /* 0x000000041d077211 */ /* 0x001fe400028f0eff */
[----:B------:R-:W5:Y:S01]  /*e330*/  LDL.LU R29, [R1+0x170] ;  /* 0x00017000011d7983 */ /* 0x000f620000300800 */
[----:B---3--:R-:W-:-:S05]  /*e340*/  LEA R8, P6, R22, R2, 0x1 ;  /* 0x0000000216087211 */ /* 0x008fca00078c08ff */
[----:B------:R-:W-:Y:S04]  /*e350*/  STL [R1+0x5e4], R8 ;  /* 0x0005e40801007387 */ /* 0x000fe80000100800 */
[----:B------:R0:W-:Y:S02]  /*e360*/  STL [R1+0x5b0], R7 ;  /* 0x0005b00701007387 */ /* 0x0001e40000100800 */
[----:B0-----:R-:W-:Y:S02]  /*e370*/  LEA.HI.X.SX32 R7, R6, R4, 0x1, P4 ;  /* 0x0000000406077211 */ /* 0x001fe400020f0eff */
[----:B------:R-:W3:Y:S01]  /*e380*/  LDL.LU R6, [R1+0x16c] ;  /* 0x00016c0001067983 */ /* 0x000ee20000300800 */
[----:B------:R-:W-:-:S05]  /*e390*/  LEA R8, P5, R21, R2, 0x1 ;  /* 0x0000000215087211 */ /* 0x000fca00078a08ff */
[----:B------:R-:W-:Y:S04]  /*e3a0*/  STL [R1+0x5ec], R8 ;  /* 0x0005ec0801007387 */ /* 0x000fe80000100800 */
[----:B------:R0:W-:Y:S02]  /*e3b0*/  STL [R1+0x5b8], R7 ;  /* 0x0005b80701007387 */ /* 0x0001e40000100800 */
[----:B0-----:R-:W-:Y:S02]  /*e3c0*/  LEA.HI.X.SX32 R7, R5, R4, 0x1, P3 ;  /* 0x0000000405077211 */ /* 0x001fe400018f0eff */
[----:B------:R-:W3:Y:S01]  /*e3d0*/  LDL.LU R5, [R1+0x160] ;  /* 0x0001600001057983 */ /* 0x000ee20000300800 */
[----:B------:R-:W-:-:S05]  /*e3e0*/  LEA R8, P4, R20, R2, 0x1 ;  /* 0x0000000214087211 */ /* 0x000fca00078808ff */
[----:B------:R0:W-:Y:S04]  /*e3f0*/  STL [R1+0x5f4], R8 ;  /* 0x0005f40801007387 */ /* 0x0001e80000100800 */
[----:B------:R1:W-:Y:S01]  /*e400*/  STL [R1+0x5c0], R7 ;  /* 0x0005c00701007387 */ /* 0x0003e20000100800 */
[----:B0-----:R-:W-:Y:S02]  /*e410*/  LEA R8, P3, R19, R2, 0x1 ;  /* 0x0000000213087211 */ /* 0x001fe400078608ff */
[----:B-1----:R-:W-:Y:S02]  /*e420*/  LEA.HI.X.SX32 R7, R25, R4, 0x1, P2 ;  /* 0x0000000419077211 */ /* 0x002fe400010f0eff */
[----:B------:R-:W3:Y:S04]  /*e430*/  LDL.LU R25, [R1+0x15c] ;  /* 0x00015c0001197983 */ /* 0x000ee80000300800 */
[----:B------:R0:W-:Y:S04]  /*e440*/  STL [R1+0x5fc], R8 ;  /* 0x0005fc0801007387 */ /* 0x0001e80000100800 */
[----:B------:R1:W-:Y:S01]  /*e450*/  STL [R1+0x5c8], R7 ;  /* 0x0005c80701007387 */ /* 0x0003e20000100800 */
[----:B0-----:R-:W-:-:S02]  /*e460*/  LEA R8, P2, R18, R2, 0x1 ;  /* 0x0000000212087211 */ /* 0x001fc400078408ff */
[-C--:B-1----:R-:W-:Y:S02]  /*e470*/  LEA.HI.X.SX32 R7, R24, R4.reuse, 0x1, P1 ;  /* 0x0000000418077211 */ /* 0x082fe400008f0eff */
[----:B------:R-:W3:Y:S04]  /*e480*/  LDL.LU R24, [R1+0x158] ;  /* 0x0001580001187983 */ /* 0x000ee80000300800 */
[----:B------:R-:W-:Y:S04]  /*e490*/  STL [R1+0x604], R8 ;  /* 0x0006040801007387 */ /* 0x000fe80000100800 */
[----:B------:R0:W-:Y:S02]  /*e4a0*/  STL [R1+0x5d0], R7 ;  /* 0x0005d00701007387 */ /* 0x0001e40000100800 */
[----:B0-----:R-:W-:-:S02]  /*e4b0*/  LEA.HI.X.SX32 R7, R23, R4, 0x1, P0 ;  /* 0x0000000417077211 */ /* 0x001fc400000f0eff */
[----:B------:R-:W3:Y:S01]  /*e4c0*/  LDL.LU R23, [R1+0x154] ;  /* 0x0001540001177983 */ /* 0x000ee20000300800 */
[----:B------:R-:W-:-:S05]  /*e4d0*/  LEA R8, P1, R17, R2, 0x1 ;  /* 0x0000000211087211 */ /* 0x000fca00078208ff */
[----:B------:R4:W-:Y:S04]  /*e4e0*/  STL [R1+0x60c], R8 ;  /* 0x00060c0801007387 */ /* 0x0009e80000100800 */
[----:B------:R0:W-:Y:S01]  /*e4f0*/  STL [R1+0x5d8], R7 ;  /* 0x0005d80701007387 */ /* 0x0001e20000100800 */
[----:B----4-:R-:W-:Y:S02]  /*e500*/  LEA R8, P0, R16, R2, 0x1 ;  /* 0x0000000210087211 */ /* 0x010fe400078008ff */
[-C--:B0-----:R-:W-:Y:S02]  /*e510*/  LEA.HI.X.SX32 R7, R22, R4.reuse, 0x1, P6 ;  /* 0x0000000416077211 */ /* 0x081fe400030f0eff */
[----:B------:R-:W4:Y:S04]  /*e520*/  LDL.LU R22, [R1+0x150] ;  /* 0x0001500001167983 */ /* 0x000f280000300800 */
[----:B------:R-:W-:Y:S04]  /*e530*/  STL [R1+0x614], R8 ;  /* 0x0006140801007387 */ /* 0x000fe80000100800 */
[----:B------:R0:W-:Y:S02]  /*e540*/  STL [R1+0x5e0], R7 ;  /* 0x0005e00701007387 */ /* 0x0001e40000100800 */
[----:B0-----:R-:W-:-:S02]  /*e550*/  LEA.HI.X.SX32 R7, R21, R4, 0x1, P5 ;  /* 0x0000000415077211 */ /* 0x001fc400028f0eff */
[----:B------:R-:W4:Y:S01]  /*e560*/  LDL.LU R21, [R1+0x148] ;  /* 0x0001480001157983 */ /* 0x000f220000300800 */
[----:B--2---:R-:W-:-:S05]  /*e570*/  LEA R8, P6, R15, R2, 0x1 ;  /* 0x000000020f087211 */ /* 0x004fca00078c08ff */
[----:B------:R-:W-:Y:S04]  /*e580*/  STL [R1+0x61c], R8 ;  /* 0x00061c0801007387 */ /* 0x000fe80000100800 */
[----:B------:R0:W-:Y:S02]  /*e590*/  STL [R1+0x5e8], R7 ;  /* 0x0005e80701007387 */ /* 0x0001e40000100800 */
[----:B0-----:R-:W-:Y:S02]  /*e5a0*/  LEA.HI.X.SX32 R7, R20, R4, 0x1, P4 ;  /* 0x0000000414077211 */ /* 0x001fe400020f0eff */
[----:B------:R-:W-:Y:S01]  /*e5b0*/  LEA R8, P5, R14, R2, 0x1 ;  /* 0x000000020e087211 */ /* 0x000fe200078a08ff */
[----:B------:R-:W2:Y:S04]  /*e5c0*/  LDL.LU R20, [R1+0x144] ;  /* 0x0001440001147983 */ /* 0x000ea80000300800 */
[----:B------:R-:W-:Y:S04]  /*e5d0*/  STL [R1+0x624], R8 ;  /* 0x0006240801007387 */ /* 0x000fe80000100800 */
[----:B------:R0:W-:Y:S02]  /*e5e0*/  STL [R1+0x5f0], R7 ;  /* 0x0005f00701007387 */ /* 0x0001e40000100800 */
[----:B0-----:R-:W-:-:S02]  /*e5f0*/  LEA.HI.X.SX32 R7, R19, R4, 0x1, P3 ;  /* 0x0000000413077211 */ /* 0x001fc400018f0eff */
[----:B------:R-:W2:Y:S01]  /*e600*/  LDL.LU R19, [R1+0x140] ;  /* 0x0001400001137983 */ /* 0x000ea20000300800 */
[----:B-----5:R-:W-:-:S05]  /*e610*/  LEA R8, P4, R13, R2, 0x1 ;  /* 0x000000020d087211 */ /* 0x020fca00078808ff */
[----:B------:R0:W-:Y:S04]  /*e620*/  STL [R1+0x62c], R8 ;  /* 0x00062c0801007387 */ /* 0x0001e80000100800 */
[----:B------:R1:W-:Y:S01]  /*e630*/  STL [R1+0x5f8], R7 ;  /* 0x0005f80701007387 */ /* 0x0003e20000100800 */
[----:B0-----:R-:W-:Y:S02]  /*e640*/  LEA R8, P3, R11, R2, 0x1 ;  /* 0x000000020b087211 */ /* 0x001fe400078608ff */
[-C--:B-1----:R-:W-:Y:S02]  /*e650*/  LEA.HI.X.SX32 R7, R18, R4.reuse, 0x1, P2 ;  /* 0x0000000412077211 */ /* 0x082fe400010f0eff */
        /* <DEDUP_REMOVED lines=35> */
[----:B----4-:R-:W-:Y:S02]  /*e890*/  LEA R8, P3, R22, R2, 0x1 ;  /* 0x0000000216087211 */ /* 0x010fe400078608ff */
[----:B------:R-:W-:-:S03]  /*e8a0*/  LEA.HI.X.SX32 R6, R6, R4, 0x1, P1 ;  /* 0x0000000406067211 */ /* 0x000fc600008f0eff */
[----:B------:R0:W-:Y:S04]  /*e8b0*/  STL [R1+0x66c], R8 ;  /* 0x00066c0801007387 */ /* 0x0001e80000100800 */
[----:B------:R1:W-:Y:S01]  /*e8c0*/  STL [R1+0x638], R7 ;  /* 0x0006380701007387 */ /* 0x0003e20000100800 */
[----:B0-----:R-:W-:-:S03]  /*e8d0*/  LEA R8, P2, R21, R2, 0x1 ;  /* 0x0000000215087211 */ /* 0x001fc600078408ff */
[----:B-1----:R-:W4:Y:S04]  /*e8e0*/  LDL.LU R7, [R1+0x114] ;  /* 0x0001140001077983 */ /* 0x002f280000300800 */
[----:B------:R-:W-:Y:S04]  /*e8f0*/  STL [R1+0x674], R8 ;  /* 0x0006740801007387 */ /* 0x000fe80000100800 */
[----:B------:R0:W-:Y:S01]  /*e900*/  STL [R1+0x640], R6 ;  /* 0x0006400601007387 */ /* 0x0001e20000100800 */
[----:B------:R-:W-:-:S03]  /*e910*/  LEA.HI.X.SX32 R5, R5, R4, 0x1, P0 ;  /* 0x0000000405057211 */ /* 0x000fc600000f0eff */
[----:B0-----:R-:W4:Y:S01]  /*e920*/  LDL.LU R6, [R1+0x10c] ;  /* 0x00010c0001067983 */ /* 0x001f220000300800 */
[----:B------:R-:W-:Y:S02]  /*e930*/  LEA.HI.X.SX32 R9, R25, R4, 0x1, P6 ;  /* 0x0000000419097211 */ /* 0x000fe400030f0eff */
[----:B--2---:R-:W-:-:S05]  /*e940*/  LEA R8, P1, R20, R2, 0x1 ;  /* 0x0000000214087211 */ /* 0x004fca00078208ff */
[----:B------:R-:W-:Y:S04]  /*e950*/  STL [R1+0x67c], R8 ;  /* 0x00067c0801007387 */ /* 0x000fe80000100800 */
[----:B------:R0:W-:Y:S04]  /*e960*/  STL [R1+0x648], R5 ;  /* 0x0006480501007387 */ /* 0x0001e80000100800 */
[----:B0-----:R-:W2:Y:S01]  /*e970*/  LDL.LU R5, [R1+0x108] ;  /* 0x0001080001057983 */ /* 0x001ea20000300800 */
[----:B------:R-:W-:-:S05]  /*e980*/  LEA R8, P0, R19, R2, 0x1 ;  /* 0x0000000213087211 */ /* 0x000fca00078008ff */
[----:B------:R-:W-:Y:S04]  /*e990*/  STL [R1+0x684], R8 ;  /* 0x0006840801007387 */ /* 0x000fe80000100800 */
[----:B------:R0:W-:Y:S04]  /*e9a0*/  STL [R1+0x650], R9 ;  /* 0x0006500901007387 */ /* 0x0001e80000100800 */
[----:B------:R-:W2:Y:S01]  /*e9b0*/  LDL.LU R25, [R1+0x104] ;  /* 0x0001040001197983 */ /* 0x000ea20000300800 */
[----:B0-----:R-:W-:Y:S02]  /*e9c0*/  LEA.HI.X.SX32 R9, R24, R4, 0x1, P5 ;  /* 0x0000000418097211 */ /* 0x001fe400028f0eff */
[----:B-----5:R-:W-:-:S05]  /*e9d0*/  LEA R8, P6, R18, R2, 0x1 ;  /* 0x0000000212087211 */ /* 0x020fca00078c08ff */
[----:B------:R-:W-:Y:S04]  /*e9e0*/  STL [R1+0x68c], R8 ;  /* 0x00068c0801007387 */ /* 0x000fe80000100800 */
[----:B------:R0:W-:Y:S04]  /*e9f0*/  STL [R1+0x658], R9 ;  /* 0x0006580901007387 */ /* 0x0001e80000100800 */
[----:B------:R-:W5:Y:S01]  /*ea00*/  LDL.LU R24, [R1+0x100] ;  /* 0x0001000001187983 */ /* 0x000f620000300800 */
[----:B0-----:R-:W-:Y:S02]  /*ea10*/  LEA.HI.X.SX32 R9, R23, R4, 0x1, P4 ;  /* 0x0000000417097211 */ /* 0x001fe400020f0eff */
[----:B------:R-:W-:-:S05]  /*ea20*/  LEA R8, P5, R17, R2, 0x1 ;  /* 0x0000000211087211 */ /* 0x000fca00078a08ff */
        /* <DEDUP_REMOVED lines=9> */
[----:B---3--:R-:W-:-:S05]  /*eac0*/  LEA R8, P3, R15, R2, 0x1 ;  /* 0x000000020f087211 */ /* 0x008fca00078608ff */
[----:B------:R-:W-:Y:S04]  /*ead0*/  STL [R1+0x6a4], R8 ;  /* 0x0006a40801007387 */ /* 0x000fe80000100800 */
[----:B------:R0:W-:Y:S04]  /*eae0*/  STL [R1+0x670], R9 ;  /* 0x0006700901007387 */ /* 0x0001e80000100800 */
[----:B------:R-:W3:Y:S01]  /*eaf0*/  LDL.LU R21, [R1+0xf0] ;  /* 0x0000f00001157983 */ /* 0x000ee20000300800 */
[----:B0-----:R-:W-:Y:S02]  /*eb00*/  LEA.HI.X.SX32 R9, R20, R4, 0x1, P1 ;  /* 0x0000000414097211 */ /* 0x001fe400008f0eff */
[----:B------:R-:W-:-:S05]  /*eb10*/  LEA R8, P2, R14, R2, 0x1 ;  /* 0x000000020e087211 */ /* 0x000fca00078408ff */
        /* <DEDUP_REMOVED lines=10> */
[----:B------:R0:W-:Y:S04]  /*ebc0*/  STL [R1+0x6bc], R8 ;  /* 0x0006bc0801007387 */ /* 0x0001e80000100800 */
[----:B------:R1:W-:Y:S04]  /*ebd0*/  STL [R1+0x688], R9 ;  /* 0x0006880901007387 */ /* 0x0003e80000100800 */
[----:B------:R-:W3:Y:S01]  /*ebe0*/  LDL.LU R18, [R1+0xe4] ;  /* 0x0000e40001127983 */ /* 0x000ee20000300800 */
[----:B0-----:R-:W-:Y:S02]  /*ebf0*/  LEA R8, P6, R29, R2, 0x1 ;  /* 0x000000021d087211 */ /* 0x001fe400078c08ff */
[----:B-1----:R-:W-:-:S03]  /*ec00*/  LEA.HI.X.SX32 R9, R17, R4, 0x1, P5 ;  /* 0x0000000411097211 */ /* 0x002fc600028f0eff */
[----:B------:R-:W-:Y:S04]  /*ec10*/  STL [R1+0x6c4], R8 ;  /* 0x0006c40801007387 */ /* 0x000fe80000100800 */
[----:B------:R0:W-:Y:S04]  /*ec20*/  STL [R1+0x690], R9 ;  /* 0x0006900901007387 */ /* 0x0001e80000100800 */
[----:B------:R-:W3:Y:S01]  /*ec30*/  LDL.LU R17, [R1+0xdc] ;  /* 0x0000dc0001117983 */ /* 0x000ee20000300800 */
[----:B0-----:R-:W-:Y:S02]  /*ec40*/  LEA.HI.X.SX32 R9, R16, R4, 0x1, P4 ;  /* 0x0000000410097211 */ /* 0x001fe400020f0eff */
[----:B----4-:R-:W-:-:S05]  /*ec50*/  LEA R8, P5, R7, R2, 0x1 ;  /* 0x0000000207087211 */ /* 0x010fca00078a08ff */
[----:B------:R0:W-:Y:S04]  /*ec60*/  STL [R1+0x6cc], R8 ;  /* 0x0006cc0801007387 */ /* 0x0001e80000100800 */
[----:B------:R1:W-:Y:S04]  /*ec70*/  STL [R1+0x698], R9 ;  /* 0x0006980901007387 */ /* 0x0003e80000100800 */
[----:B------:R-:W4:Y:S01]  /*ec80*/  LDL.LU R16, [R1+0xd8] ;  /* 0x0000d80001107983 */ /* 0x000f220000300800 */
[----:B0-----:R-:W-:Y:S02]  /*ec90*/  LEA R8, P4, R6, R2, 0x1 ;  /* 0x0000000206087211 */ /* 0x001fe400078808ff */
[----:B-1----:R-:W-:-:S03]  /*eca0*/  LEA.HI.X.SX32 R9, R15, R4, 0x1, P3 ;  /* 0x000000040f097211 */ /* 0x002fc600018f0eff */
[----:B------:R-:W-:Y:S04]  /*ecb0*/  STL [R1+0x6d4], R8 ;  /* 0x0006d40801007387 */ /* 0x000fe80000100800 */
[----:B------:R0:W-:Y:S04]  /*ecc0*/  STL [R1+0x6a0], R9 ;  /* 0x0006a00901007387 */ /* 0x0001e80000100800 */
[----:B------:R-:W4:Y:S01]  /*ecd0*/  LDL.LU R15, [R1+0xd4] ;  /* 0x0000d400010f7983 */ /* 0x000f220000300800 */
[-C--:B0-----:R-:W-:Y:S02]  /*ece0*/  LEA.HI.X.SX32 R9, R14, R4.reuse, 0x1, P2 ;  /* 0x000000040e097211 */ /* 0x081fe400010f0eff */
[----:B------:R-:W-:-:S02]  /*ecf0*/  LEA.HI.X.SX32 R6, R6, R4, 0x1, P4 ;  /* 0x0000000406067211 */ /* 0x000fc400020f0eff */
[----:B--2---:R-:W-:-:S05]  /*ed00*/  LEA R8, P3, R5, R2, 0x1 ;  /* 0x0000000205087211 */ /* 0x004fca00078608ff */
[----:B------:R0:W-:Y:S04]  /*ed10*/  STL [R1+0x6dc], R8 ;  /* 0x0006dc0801007387 */ /* 0x0001e80000100800 */
[----:B------:R1:W-:Y:S04]  /*ed20*/  STL [R1+0x6a8], R9 ;  /* 0x0006a80901007387 */ /* 0x0003e80000100800 */
[----:B------:R-:W2:Y:S01]  /*ed30*/  LDL.LU R14, [R1+0xd0] ;  /* 0x0000d000010e7983 */ /* 0x000ea20000300800 */
[----:B0-----:R-:W-:Y:S02]  /*ed40*/  LEA R8, P2, R25, R2, 0x1 ;  /* 0x0000000219087211 */ /* 0x001fe400078408ff */
[----:B-1----:R-:W-:-:S03]  /*ed50*/  LEA.HI.X.SX32 R9, R13, R4, 0x1, P1 ;  /* 0x000000040d097211 */ /* 0x002fc600008f0eff */
[----:B------:R5:W-:Y:S04]  /*ed60*/  STL [R1+0x6e4], R8 ;  /* 0x0006e40801007387 */ /* 0x000be80000100800 */
[----:B------:R-:W2:Y:S04]  /*ed70*/  LDL.LU R13, [R1+0xcc] ;  /* 0x0000cc00010d7983 */ /* 0x000ea80000300800 */
[----:B------:R0:W-:Y:S01]  /*ed80*/  STL [R1+0x6b0], R9 ;  /* 0x0006b00901007387 */ /* 0x0001e20000100800 */
[----:B-----5:R-:W-:Y:S02]  /*ed90*/  LEA R8, P1, R24, R2, 0x1 ;  /* 0x0000000218087211 */ /* 0x020fe400078208ff */
[----:B0-----:R-:W-:-:S03]  /*eda0*/  LEA.HI.X.SX32 R9, R11, R4, 0x1, P0 ;  /* 0x000000040b097211 */ /* 0x001fc600000f0eff */
[----:B------:R0:W-:Y:S04]  /*edb0*/  STL [R1+0x6ec], R8 ;  /* 0x0006ec0801007387 */ /* 0x0001e80000100800 */
[----:B------:R-:W5:Y:S04]  /*edc0*/  LDL.LU R11, [R1+0xc4] ;  /* 0x0000c400010b7983 */ /* 0x000f680000300800 */
[----:B------:R1:W-:Y:S01]  /*edd0*/  STL [R1+0x6b8], R9 ;  /* 0x0006b80901007387 */ /* 0x0003e20000100800 */
[----:B0-----:R-:W-:Y:S02]  /*ede0*/  LEA R8, P0, R23, R2, 0x1 ;  /* 0x0000000217087211 */ /* 0x001fe400078008ff */
[----:B-1----:R-:W-:-:S03]  /*edf0*/  LEA.HI.X.SX32 R9, R29, R4, 0x1, P6 ;  /* 0x000000041d097211 */ /* 0x002fc600030f0eff */
[----:B------:R0:W-:Y:S04]  /*ee00*/  STL [R1+0x6f4], R8 ;  /* 0x0006f40801007387 */ /* 0x0001e80000100800 */
[----:B------:R-:W5:Y:S04]  /*ee10*/  LDL.LU R29, [R1+0xc0] ;  /* 0x0000c000011d7983 */ /* 0x000f680000300800 */
[----:B------:R1:W-:Y:S01]  /*ee20*/  STL [R1+0x6c0], R9 ;  /* 0x0006c00901007387 */ /* 0x0003e20000100800 */
[----:B0-----:R-:W-:Y:S02]  /*ee30*/  LEA R8, P6, R22, R2, 0x1 ;  /* 0x0000000216087211 */ /* 0x001fe400078c08ff */
[----:B-1----:R-:W-:-:S03]  /*ee40*/  LEA.HI.X.SX32 R9, R7, R4, 0x1, P5 ;  /* 0x0000000407097211 */ /* 0x002fc600028f0eff */
[----:B------:R3:W-:Y:S04]  /*ee50*/  STL [R1+0x6fc], R8 ;  /* 0x0006fc0801007387 */ /* 0x0007e80000100800 */
[----:B------:R-:W5:Y:S04]  /*ee60*/  LDL.LU R7, [R1+0xbc] ;  /* 0x0000bc0001077983 */ /* 0x000f680000300800 */
[----:B------:R-:W-:Y:S01]  /*ee70*/  STL [R1+0x6c8], R9 ;  /* 0x0006c80901007387 */ /* 0x000fe20000100800 */
[----:B---3--:R-:W-:-:S05]  /*ee80*/  LEA R8, P5, R21, R2, 0x1 ;  /* 0x0000000215087211 */ /* 0x008fca00078a08ff */
[----:B------:R-:W-:Y:S04]  /*ee90*/  STL [R1+0x704], R8 ;  /* 0x0007040801007387 */ /* 0x000fe80000100800 */
[----:B------:R0:W-:Y:S01]  /*eea0*/  STL [R1+0x6d0], R6 ;  /* 0x0006d00601007387 */ /* 0x0001e20000100800 */
[----:B------:R-:W-:-:S03]  /*eeb0*/  LEA.HI.X.SX32 R5, R5, R4, 0x1, P3 ;  /* 0x0000000405057211 */ /* 0x000fc600018f0eff */
[----:B0-----:R-:W3:Y:S01]  /*eec0*/  LDL.LU R6, [R1+0xb4] ;  /* 0x0000b40001067983 */ /* 0x001ee20000300800 */
[----:B------:R-:W-:-:S05]  /*eed0*/  LEA R8, P4, R20, R2, 0x1 ;  /* 0x0000000214087211 */ /* 0x000fca00078808ff */
[----:B------:R-:W-:Y:S04]  /*eee0*/  STL [R1+0x70c], R8 ;  /* 0x00070c0801007387 */ /* 0x000fe80000100800 */
[----:B------:R0:W-:Y:S04]  /*eef0*/  STL [R1+0x6d8], R5 ;  /* 0x0006d80501007387 */ /* 0x0001e80000100800 */
[----:B0-----:R-:W3:Y:S01]  /*ef00*/  LDL.LU R5, [R1+0xb0] ;  /* 0x0000b00001057983 */ /* 0x001ee20000300800 */
[----:B------:R-:W-:Y:S02]  /*ef10*/  LEA.HI.X.SX32 R8, R25, R4, 0x1, P2 ;  /* 0x0000000419087211 */ /* 0x000fe400010f0eff */
        /* <DEDUP_REMOVED lines=16> */
[----:B------:R-:W-:Y:S04]  /*f020*/  STL [R1+0x72c], R9 ;  /* 0x00072c0901007387 */ /* 0x000fe80000100800 */
[----:B------:R0:W-:Y:S01]  /*f030*/  STL [R1+0x6f8], R8 ;  /* 0x0006f80801007387 */ /* 0x0001e20000100800 */
[----:B------:R-:W-:-:S05]  /*f040*/  LEA R10, P6, R15, R2, 0x1 ;  /* 0x000000020f0a7211 */ /* 0x000fca00078c08ff */
[----:B------:R-:W-:Y:S01]  /*f050*/  STL [R1+0x734], R10 ;  /* 0x0007340a01007387 */ /* 0x000fe20000100800 */
[----:B0-----:R-:W-:-:S03]  /*f060*/  LEA.HI.X.SX32 R8, R21, R4, 0x1, P5 ;  /* 0x0000000415087211 */ /* 0x001fc600028f0eff */
[----:B------:R-:W4:Y:S04]  /*f070*/  LDL.LU R22, [R1+0x9c] ;  /* 0x00009c0001167983 */ /* 0x000f280000300800 */
[----:B------:R0:W-:Y:S02]  /*f080*/  STL [R1+0x700], R8 ;  /* 0x0007000801007387 */ /* 0x0001e40000100800 */
[----:B0-----:R-:W-:Y:S02]  /*f090*/  LEA.HI.X.SX32 R8, R20, R4, 0x1, P4 ;  /* 0x0000000414087211 */ /* 0x001fe400020f0eff */
[----:B--2---:R-:W-:-:S05]  /*f0a0*/  LEA R9, P5, R14, R2, 0x1 ;  /* 0x000000020e097211 */ /* 0x004fca00078a08ff */
[----:B------:R0:W-:Y:S04]  /*f0b0*/  STL [R1+0x73c], R9 ;  /* 0x00073c0901007387 */ /* 0x0001e80000100800 */
[----:B------:R-:W2:Y:S01]  /*f0c0*/  LDL.LU R21, [R1+0x98] ;  /* 0x0000980001157983 */ /* 0x000ea20000300800 */
[----:B0-----:R-:W-:-:S03]  /*f0d0*/  LEA R9, P4, R13, R2, 0x1 ;  /* 0x000000020d097211 */ /* 0x001fc600078808ff */
[----:B------:R0:W-:Y:S04]  /*f0e0*/  STL [R1+0x708], R8 ;  /* 0x0007080801007387 */ /* 0x0001e80000100800 */
[----:B------:R5:W-:Y:S04]  /*f0f0*/  STL [R1+0x744], R9 ;  /* 0x0007440901007387 */ /* 0x000be80000100800 */
[----:B------:R-:W2:Y:S01]  /*f100*/  LDL.LU R20, [R1+0x94] ;  /* 0x0000940001147983 */ /* 0x000ea20000300800 */
[----:B0-----:R-:W-:Y:S02]  /*f110*/  LEA.HI.X.SX32 R8, R19, R4, 0x1, P3 ;  /* 0x0000000413087211 */ /* 0x001fe400018f0eff */
[----:B-----5:R-:W-:-:S03]  /*f120*/  LEA R9, P3, R11, R2, 0x1 ;  /* 0x000000020b097211 */ /* 0x020fc600078608ff */
[----:B------:R0:W-:Y:S04]  /*f130*/  STL [R1+0x710], R8 ;  /* 0x0007100801007387 */ /* 0x0001e80000100800 */
[----:B------:R1:W-:Y:S04]  /*f140*/  STL [R1+0x74c], R9 ;  /* 0x00074c0901007387 */ /* 0x0003e80000100800 */
[----:B------:R-:W5:Y:S01]  /*f150*/  LDL.LU R19, [R1+0x90] ;  /* 0x0000900001137983 */ /* 0x000f620000300800 */
[----:B0-----:R-:W-:-:S05]  /*f160*/  LEA.HI.X.SX32 R8, R18, R4, 0x1, P2 ;  /* 0x0000000412087211 */ /* 0x001fca00010f0eff */
[----:B------:R0:W-:Y:S01]  /*f170*/  STL [R1+0x718], R8 ;  /* 0x0007180801007387 */ /* 0x0001e20000100800 */
[----:B-1----:R-:W-:-:S05]  /*f180*/  LEA R9, P2, R29, R2, 0x1 ;  /* 0x000000021d097211 */ /* 0x002fca00078408ff */
[----:B------:R1:W-:Y:S04]  /*f190*/  STL [R1+0x754], R9 ;  /* 0x0007540901007387 */ /* 0x0003e80000100800 */
[----:B------:R-:W5:Y:S01]  /*f1a0*/  LDL.LU R18, [R1+0x88] ;  /* 0x0000880001127983 */ /* 0x000f620000300800 */
[----:B0-----:R-:W-:-:S05]  /*f1b0*/  LEA.HI.X.SX32 R8, R17, R4, 0x1, P1 ;  /* 0x0000000411087211 */ /* 0x001fca00008f0eff */
[----:B------:R0:W-:Y:S01]  /*f1c0*/  STL [R1+0x720], R8 ;  /* 0x0007200801007387 */ /* 0x0001e20000100800 */
[----:B-1----:R-:W-:-:S05]  /*f1d0*/  LEA R9, P1, R7, R2, 0x1 ;  /* 0x0000000207097211 */ /* 0x002fca00078208ff */
[----:B------:R-:W-:Y:S04]  /*f1e0*/  STL [R1+0x75c], R9 ;  /* 0x00075c0901007387 */ /* 0x000fe80000100800 */
[----:B------:R-:W5:Y:S01]  /*f1f0*/  LDL.LU R17, [R1+0x84] ;  /* 0x0000840001117983 */ /* 0x000f620000300800 */
[----:B0-----:R-:W-:-:S05]  /*f200*/  LEA.HI.X.SX32 R8, R16, R4, 0x1, P0 ;  /* 0x0000000410087211 */ /* 0x001fca00000f0eff */
        /* <DEDUP_REMOVED lines=14> */
[----:B------:R0:W-:Y:S04]  /*f2f0*/  STL [R1+0x774], R9 ;  /* 0x0007740901007387 */ /* 0x0001e80000100800 */
[----:B------:R-:W3:Y:S04]  /*f300*/  LDL.LU R13, [R1+0x70] ;  /* 0x00007000010d7983 */ /* 0x000ee80000300800 */
[----:B------:R1:W-:Y:S01]  /*f310*/  STL [R1+0x740], R8 ;  /* 0x0007400801007387 */ /* 0x0003e20000100800 */
[----:B0-----:R-:W-:Y:S02]  /*f320*/  LEA R9, P4, R24, R2, 0x1 ;  /* 0x0000000218097211 */ /* 0x001fe400078808ff */
[----:B-1----:R-:W-:-:S03]  /*f330*/  LEA.HI.X.SX32 R8, R11, R4, 0x1, P3 ;  /* 0x000000040b087211 */ /* 0x002fc600018f0eff */
[----:B------:R0:W-:Y:S04]  /*f340*/  STL [R1+0x77c], R9 ;  /* 0x00077c0901007387 */ /* 0x0001e80000100800 */
[----:B------:R-:W3:Y:S04]  /*f350*/  LDL.LU R11, [R1+0x6c] ;  /* 0x00006c00010b7983 */ /* 0x000ee80000300800 */
[----:B------:R1:W-:Y:S01]  /*f360*/  STL [R1+0x748], R8 ;  /* 0x0007480801007387 */ /* 0x0003e20000100800 */
[----:B0-----:R-:W-:Y:S02]  /*f370*/  LEA R9, P3, R23, R2, 0x1 ;  /* 0x0000000217097211 */ /* 0x001fe400078608ff */
[----:B-1----:R-:W-:-:S03]  /*f380*/  LEA.HI.X.SX32 R8, R29, R4, 0x1, P2 ;  /* 0x000000041d087211 */ /* 0x002fc600010f0eff */
[----:B------:R-:W-:Y:S04]  /*f390*/  STL [R1+0x784], R9 ;  /* 0x0007840901007387 */ /* 0x000fe80000100800 */
[----:B------:R-:W3:Y:S01]  /*f3a0*/  LDL.LU R29, [R1+0x68] ;  /* 0x00006800011d7983 */ /* 0x000ee20000300800 */
[----:B------:R-:W-:-:S03]  /*f3b0*/  LEA.HI.X.SX32 R7, R7, R4, 0x1, P1 ;  /* 0x0000000407077211 */ /* 0x000fc600008f0eff */
[----:B------:R0:W-:Y:S04]  /*f3c0*/  STL [R1+0x750], R8 ;  /* 0x0007500801007387 */ /* 0x0001e80000100800 */
[----:B0-----:R-:W3:Y:S01]  /*f3d0*/  LDL.LU R8, [R1+0x64] ;  /* 0x0000640001087983 */ /* 0x001ee20000300800 */
[----:B----4-:R-:W-:-:S05]  /*f3e0*/  LEA R9, P2, R22, R2, 0x1 ;  /* 0x0000000216097211 */ /* 0x010fca00078408ff */
[----:B------:R-:W-:Y:S04]  /*f3f0*/  STL [R1+0x78c], R9 ;  /* 0x00078c0901007387 */ /* 0x000fe80000100800 */
[----:B------:R0:W-:Y:S02]  /*f400*/  STL [R1+0x758], R7 ;  /* 0x0007580701007387 */ /* 0x0001e40000100800 */
[-C--:B0-----:R-:W-:Y:S02]  /*f410*/  LEA.HI.X.SX32 R7, R6, R4.reuse, 0x1, P0 ;  /* 0x0000000406077211 */ /* 0x081fe400000f0eff */
[----:B------:R-:W4:Y:S01]  /*f420*/  LDL.LU R6, [R1+0x5c] ;  /* 0x00005c0001067983 */ /* 0x000f220000300800 */
[----:B------:R-:W-:Y:S02]  /*f430*/  LEA.HI.X.SX32 R23, R23, R4, 0x1, P3 ;  /* 0x0000000417177211 */ /* 0x000fe400018f0eff */
[----:B--2---:R-:W-:-:S05]  /*f440*/  LEA R9, P1, R21, R2, 0x1 ;  /* 0x0000000215097211 */ /* 0x004fca00078208ff */
[----:B------:R0:W-:Y:S04]  /*f450*/  STL [R1+0x794], R9 ;  /* 0x0007940901007387 */ /* 0x0001e80000100800 */
[----:B------:R1:W-:Y:S01]  /*f460*/  STL [R1+0x760], R7 ;  /* 0x0007600701007387 */ /* 0x0003e20000100800 */
[----:B------:R-:W-:Y:S02]  /*f470*/  LEA R10, P0, R20, R2, 0x1 ;  /* 0x00000002140a7211 */ /* 0x000fe400078008ff */
[-C--:B0-----:R-:W-:Y:S01]  /*f480*/  LEA.HI.X.SX32 R9, R5, R4.reuse, 0x1, P6 ;  /* 0x0000000405097211 */ /* 0x081fe200030f0eff */
[----:B-1----:R-:W2:Y:S04]  /*f490*/  LDL.LU R7, [R1+0x58] ;  /* 0x0000580001077983 */ /* 0x002ea80000300800 */
[----:B------:R-:W-:Y:S04]  /*f4a0*/  STL [R1+0x79c], R10 ;  /* 0x00079c0a01007387 */ /* 0x000fe80000100800 */
[----:B------:R0:W-:Y:S02]  /*f4b0*/  STL [R1+0x768], R9 ;  /* 0x0007680901007387 */ /* 0x0001e40000100800 */
[----:B0-----:R-:W-:-:S02]  /*f4c0*/  LEA.HI.X.SX32 R9, R25, R4, 0x1, P5 ;  /* 0x0000000419097211 */ /* 0x001fc400028f0eff */
[----:B------:R-:W2:Y:S01]  /*f4d0*/  LDL.LU R25, [R1+0x54] ;  /* 0x0000540001197983 */ /* 0x000ea20000300800 */
[----:B-----5:R-:W-:-:S05]  /*f4e0*/  LEA R5, P6, R19, R2, 0x1 ;  /* 0x0000000213057211 */ /* 0x020fca00078c08ff */
[----:B------:R0:W-:Y:S04]  /*f4f0*/  STL [R1+0x7a4], R5 ;  /* 0x0007a40501007387 */ /* 0x0001e80000100800 */
[----:B------:R-:W-:Y:S01]  /*f500*/  STL [R1+0x770], R9 ;  /* 0x0007700901007387 */ /* 0x000fe20000100800 */
[----:B0-----:R-:W-:-:S05]  /*f510*/  LEA R5, P5, R18, R2, 0x1 ;  /* 0x0000000212057211 */ /* 0x001fca00078a08ff */
[----:B------:R0:W-:Y:S01]  /*f520*/  STL [R1+0x7ac], R5 ;  /* 0x0007ac0501007387 */ /* 0x0001e20000100800 */
[----:B------:R-:W-:-:S03]  /*f530*/  LEA.HI.X.SX32 R10, R24, R4, 0x1, P4 ;  /* 0x00000004180a7211 */ /* 0x000fc600020f0eff */
[----:B0-----:R-:W5:Y:S01]  /*f540*/  LDL.LU R5, [R1+0x50] ;  /* 0x0000500001057983 */ /* 0x001f620000300800 */
[----:B------:R-:W-:-:S03]  /*f550*/  LEA R9, P4, R17, R2, 0x1 ;  /* 0x0000000211097211 */ /* 0x000fc600078808ff */
[----:B------:R0:W-:Y:S04]  /*f560*/  STL [R1+0x778], R10 ;  /* 0x0007780a01007387 */ /* 0x0001e80000100800 */
[----:B------:R1:W-:Y:S04]  /*f570*/  STL [R1+0x7b4], R9 ;  /* 0x0007b40901007387 */ /* 0x0003e80000100800 */
[----:B------:R3:W-:Y:S04]  /*f580*/  STL [R1+0x780], R23 ;  /* 0x0007801701007387 */ /* 0x0007e80000100800 */
[----:B------:R-:W5:Y:S01]  /*f590*/  LDL.LU R24, [R1+0x4c] ;  /* 0x00004c0001187983 */ /* 0x000f620000300800 */
[----:B0-----:R-:W-:-:S02]  /*f5a0*/  LEA R10, P3, R16, R2, 0x1 ;  /* 0x00000002100a7211 */ /* 0x001fc400078608ff */
[----:B-1----:R-:W-:-:S03]  /*f5b0*/  LEA.HI.X.SX32 R9, R22, R4, 0x1, P2 ;  /* 0x0000000416097211 */ /* 0x002fc600010f0eff */
[----:B------:R0:W-:Y:S04]  /*f5c0*/  STL [R1+0x7bc], R10 ;  /* 0x0007bc0a01007387 */ /* 0x0001e80000100800 */
[----:B------:R1:W-:Y:S01]  /*f5d0*/  STL [R1+0x788], R9 ;  /* 0x0007880901007387 */ /* 0x0003e20000100800 */
[----:B---3--:R-:W-:-:S05]  /*f5e0*/  LEA R22, P2, R15, R2, 0x1 ;  /* 0x000000020f167211 */ /* 0x008fca00078408ff */
[----:B------:R3:W-:Y:S04]  /*f5f0*/  STL [R1+0x7c4], R22 ;  /* 0x0007c41601007387 */ /* 0x0007e80000100800 */
[----:B------:R-:W5:Y:S01]  /*f600*/  LDL.LU R23, [R1+0x48] ;  /* 0x0000480001177983 */ /* 0x000f620000300800 */
[-C--:B0-----:R-:W-:Y:S02]  /*f610*/  LEA.HI.X.SX32 R10, R21, R4.reuse, 0x1, P1 ;  /* 0x00000004150a7211 */ /* 0x081fe400008f0eff */
[----:B------:R-:W-:-:S03]  /*f620*/  LEA.HI.X.SX32 R20, R20, R4, 0x1, P0 ;  /* 0x0000000414147211 */ /* 0x000fc600000f0eff */
[----:B------:R0:W-:Y:S01]  /*f630*/  STL [R1+0x790], R10 ;  /* 0x0007900a01007387 */ /* 0x0001e20000100800 */
[----:B-1----:R-:W-:-:S05]  /*f640*/  LEA R9, P1, R14, R2, 0x1 ;  /* 0x000000020e097211 */ /* 0x002fca00078208ff */
[----:B------:R1:W-:Y:S04]  /*f650*/  STL [R1+0x7cc], R9 ;  /* 0x0007cc0901007387 */ /* 0x0003e80000100800 */
[----:B------:R-:W-:Y:S04]  /*f660*/  STL [R1+0x798], R20 ;  /* 0x0007981401007387 */ /* 0x000fe80000100800 */
[----:B---3--:R-:W3:Y:S01]  /*f670*/  LDL.LU R22, [R1+0x44] ;  /* 0x0000440001167983 */ /* 0x008ee20000300800 */
[----:B0-----:R-:W-:Y:S02]  /*f680*/  LEA R10, P0, R13, R2, 0x1 ;  /* 0x000000020d0a7211 */ /* 0x001fe400078008ff */
[----:B-1----:R-:W-:-:S03]  /*f690*/  LEA.HI.X.SX32 R9, R19, R4, 0x1, P6 ;  /* 0x0000000413097211 */ /* 0x002fc600030f0eff */
[----:B------:R0:W-:Y:S04]  /*f6a0*/  STL [R1+0x7d4], R10 ;  /* 0x0007d40a01007387 */ /* 0x0001e80000100800 */
[----:B------:R1:W-:Y:S01]  /*f6b0*/  STL [R1+0x7a0], R9 ;  /* 0x0007a00901007387 */ /* 0x0003e20000100800 */
[----:B------:R-:W-:Y:S02]  /*f6c0*/  LEA.HI.X.SX32 R17, R17, R4, 0x1, P4 ;  /* 0x0000000411117211 */ /* 0x000fe400020f0eff */
[----:B------:R-:W-:Y:S02]  /*f6d0*/  LEA R19, P6, R11, R2, 0x1 ;  /* 0x000000020b137211 */ /* 0x000fe400078c08ff */
[----:B0-----:R-:W-:-:S03]  /*f6e0*/  LEA.HI.X.SX32 R10, R18, R4, 0x1, P5 ;  /* 0x00000004120a7211 */ /* 0x001fc600028f0eff */
[----:B------:R-:W-:Y:S04]  /*f6f0*/  STL [R1+0x7dc], R19 ;  /* 0x0007dc1301007387 */ /* 0x000fe80000100800 */
[----:B------:R-:W3:Y:S04]  /*f700*/  LDL.LU R21, [R1+0x40] ;  /* 0x0000400001157983 */ /* 0x000ee80000300800 */
[----:B------:R0:W-:Y:S01]  /*f710*/  STL [R1+0x7a8], R10 ;  /* 0x0007a80a01007387 */ /* 0x0001e20000100800 */
[----:B-1----:R-:W-:-:S05]  /*f720*/  LEA R9, P5, R29, R2, 0x1 ;  /* 0x000000021d097211 */ /* 0x002fca00078a08ff */
[----:B------:R1:W-:Y:S04]  /*f730*/  STL [R1+0x7e4], R9 ;  /* 0x0007e40901007387 */ /* 0x0003e80000100800 */
[----:B------:R-:W-:Y:S04]  /*f740*/  STL [R1+0x7b0], R17 ;  /* 0x0007b01101007387 */ /* 0x000fe80000100800 */
        /* <DEDUP_REMOVED lines=9> */
[----:B------:R0:W-:Y:S04]  /*f7e0*/  STL [R1+0x7c0], R9 ;  /* 0x0007c00901007387 */ /* 0x0001e80000100800 */
[----:B------:R-:W4:Y:S01]  /*f7f0*/  LDL.LU R18, [R1+0x34] ;  /* 0x0000340001127983 */ /* 0x000f220000300800 */
[----:B0-----:R-:W-:Y:S02]  /*f800*/  LEA.HI.X.SX32 R9, R14, R4, 0x1, P1 ;  /* 0x000000040e097211 */ /* 0x001fe400008f0eff */
[----:B--2---:R-:W-:-:S05]  /*f810*/  LEA R10, P2, R7, R2, 0x1 ;  /* 0x00000002070a7211 */ /* 0x004fca00078408ff */
[----:B------:R0:W-:Y:S04]  /*f820*/  STL [R1+0x7fc], R10 ;  /* 0x0007fc0a01007387 */ /* 0x0001e80000100800 */
[----:B------:R-:W2:Y:S04]  /*f830*/  LDL.LU R17, [R1+0x30] ;  /* 0x0000300001117983 */ /* 0x000ea80000300800 */
[----:B------:R1:W-:Y:S01]  /*f840*/  STL [R1+0x7c8], R9 ;  /* 0x0007c80901007387 */ /* 0x0003e20000100800 */
[----:B0-----:R-:W-:-:S05]  /*f850*/  LEA R10, P1, R25, R2, 0x1 ;  /* 0x00000002190a7211 */ /* 0x001fca00078208ff */
[----:B------:R-:W-:Y:S01]  /*f860*/  STL [R1+0x804], R10 ;  /* 0x0008040a01007387 */ /* 0x000fe20000100800 */
[----:B-1----:R-:W-:-:S03]  /*f870*/  LEA.HI.X.SX32 R9, R13, R4, 0x1, P0 ;  /* 0x000000040d097211 */ /* 0x002fc600000f0eff */
[----:B------:R-:W2:Y:S04]  /*f880*/  LDL.LU R16, [R1+0x2c] ;  /* 0x00002c0001107983 */ /* 0x000ea80000300800 */
[----:B------:R0:W-:Y:S04]  /*f890*/  STL [R1+0x7d0], R9 ;  /* 0x0007d00901007387 */ /* 0x0001e80000100800 */
[----:B------:R-:W2:Y:S01]  /*f8a0*/  LDL.LU R15, [R1+0x28] ;  /* 0x00002800010f7983 */ /* 0x000ea20000300800 */
[----:B0-----:R-:W-:Y:S02]  /*f8b0*/  LEA.HI.X.SX32 R9, R11, R4, 0x1, P6 ;  /* 0x000000040b097211 */ /* 0x001fe400030f0eff */
[----:B-----5:R-:W-:-:S05]  /*f8c0*/  LEA R10, P0, R5, R2, 0x1 ;  /* 0x00000002050a7211 */ /* 0x020fca00078008ff */
[----:B------:R0:W-:Y:S04]  /*f8d0*/  STL [R1+0x80c], R10 ;  /* 0x00080c0a01007387 */ /* 0x0001e80000100800 */
[----:B------:R-:W5:Y:S04]  /*f8e0*/  LDL.LU R14, [R1+0x24] ;  /* 0x00002400010e7983 */ /* 0x000f680000300800 */
[----:B------:R1:W-:Y:S04]  /*f8f0*/  STL [R1+0x7d8], R9 ;  /* 0x0007d80901007387 */ /* 0x0003e80000100800 */
[----:B------:R-:W5:Y:S01]  /*f900*/  LDL.LU R13, [R1+0x20] ;  /* 0x00002000010d7983 */ /* 0x000f620000300800 */
[----:B0-----:R-:W-:-:S02]  /*f910*/  LEA R10, P6, R24, R2, 0x1 ;  /* 0x00000002180a7211 */ /* 0x001fc400078c08ff */
[----:B-1----:R-:W-:-:S03]  /*f920*/  LEA.HI.X.SX32 R9, R29, R4, 0x1, P5 ;  /* 0x000000041d097211 */ /* 0x002fc600028f0eff */
[----:B------:R-:W-:Y:S04]  /*f930*/  STL [R1+0x814], R10 ;  /* 0x0008140a01007387 */ /* 0x000fe80000100800 */
[----:B------:R-:W5:Y:S04]  /*f940*/  LDL.LU R29, [R1+0x1c] ;  /* 0x00001c00011d7983 */ /* 0x000f680000300800 */
[----:B------:R0:W-:Y:S04]  /*f950*/  STL [R1+0x7e0], R9 ;  /* 0x0007e00901007387 */ /* 0x0001e80000100800 */
[----:B------:R-:W5:Y:S01]  /*f960*/  LDL.LU R11, [R1+0x18] ;  /* 0x00001800010b7983 */ /* 0x000f620000300800 */
[----:B0-----:R-:W-:-:S02]  /*f970*/  LEA.HI.X.SX32 R9, R8, R4, 0x1, P4 ;  /* 0x0000000408097211 */ /* 0x001fc400020f0eff */
[----:B------:R-:W-:-:S05]  /*f980*/  LEA R10, P5, R23, R2, 0x1 ;  /* 0x00000002170a7211 */ /* 0x000fca00078a08ff */
[----:B------:R0:W-:Y:S04]  /*f990*/  STL [R1+0x81c], R10 ;  /* 0x00081c0a01007387 */ /* 0x0001e80000100800 */
[----:B------:R-:W5:Y:S04]  /*f9a0*/  LDL.LU R28, [R1+0x14] ;  /* 0x00001400011c7983 */ /* 0x000f680000300800 */
[----:B------:R1:W-:Y:S04]  /*f9b0*/  STL [R1+0x7e8], R9 ;  /* 0x0007e80901007387 */ /* 0x0003e80000100800 */
[----:B0-----:R-:W5:Y:S01]  /*f9c0*/  LDL.LU R10, [R1+0x10] ;  /* 0x00001000010a7983 */ /* 0x001f620000300800 */
[----:B---3--:R-:W-:-:S02]  /*f9d0*/  LEA R8, P4, R22, R2, 0x1 ;  /* 0x0000000216087211 */ /* 0x008fc400078808ff */
[----:B-1----:R-:W-:-:S03]  /*f9e0*/  LEA.HI.X.SX32 R9, R6, R4, 0x1, P3 ;  /* 0x0000000406097211 */ /* 0x002fc600018f0eff */
[----:B------:R-:W-:Y:S04]  /*f9f0*/  STL [R1+0x824], R8 ;  /* 0x0008240801007387 */ /* 0x000fe80000100800 */
[----:B------:R-:W3:Y:S04]  /*fa00*/  LDL.LU R6, [R1+0xc] ;  /* 0x00000c0001067983 */ /* 0x000ee80000300800 */
[----:B------:R0:W-:Y:S01]  /*fa10*/  STL [R1+0x7f0], R9 ;  /* 0x0007f00901007387 */ /* 0x0001e20000100800 */
[----:B------:R-:W-:-:S03]  /*fa20*/  LEA.HI.X.SX32 R7, R7, R4, 0x1, P2 ;  /* 0x0000000407077211 */ /* 0x000fc600010f0eff */
[----:B0-----:R-:W3:Y:S01]  /*fa30*/  LDL.LU R9, [R1+0x8] ;  /* 0x0000080001097983 */ /* 0x001ee20000300800 */
[----:B------:R-:W-:-:S05]  /*fa40*/  LEA R8, P3, R21, R2, 0x1 ;  /* 0x0000000215087211 */ /* 0x000fca00078608ff */
[----:B------:R0:W-:Y:S04]  /*fa50*/  STL [R1+0x82c], R8 ;  /* 0x00082c0801007387 */ /* 0x0001e80000100800 */
[----:B0-----:R-:W3:Y:S04]  /*fa60*/  LDL.LU R8, [R1+0x4] ;  /* 0x0000040001087983 */ /* 0x001ee80000300800 */
[----:B------:R0:W-:Y:S02]  /*fa70*/  STL [R1+0x7f8], R7 ;  /* 0x0007f80701007387 */ /* 0x0001e40000100800 */
[----:B0-----:R-:W-:-:S05]  /*fa80*/  LEA R7, P2, R20, R2, 0x1 ;  /* 0x0000000214077211 */ /* 0x001fca00078408ff */
[----:B------:R0:W-:Y:S04]  /*fa90*/  STL [R1+0x834], R7 ;  /* 0x0008340701007387 */ /* 0x0001e80000100800 */
[----:B0-----:R-:W3:Y:S01]  /*faa0*/  LDL.LU R7, [R1] ;  /* 0x0000000001077983 */ /* 0x001ee20000300800 */
[-C--:B------:R-:W-:Y:S02]  /*fab0*/  LEA.HI.X.SX32 R25, R25, R4.reuse, 0x1, P1 ;  /* 0x0000000419197211 */ /* 0x080fe400008f0eff */
[----:B------:R-:W-:-:S03]  /*fac0*/  LEA.HI.X.SX32 R5, R5, R4, 0x1, P0 ;  /* 0x0000000405057211 */ /* 0x000fc600000f0eff */
[----:B------:R0:W-:Y:S02]  /*fad0*/  STL [R1+0x800], R25 ;  /* 0x0008001901007387 */ /* 0x0001e40000100800 */
[----:B0-----:R-:W-:-:S05]  /*fae0*/  LEA R25, P1, R19, R2, 0x1 ;  /* 0x0000000213197211 */ /* 0x001fca00078208ff */
[----:B------:R0:W-:Y:S01]  /*faf0*/  STL [R1+0x83c], R25 ;  /* 0x00083c1901007387 */ /* 0x0001e20000100800 */
[----:B------:R-:W-:-:S03]  /*fb00*/  LEA.HI.X.SX32 R24, R24, R4, 0x1, P6 ;  /* 0x0000000418187211 */ /* 0x000fc600030f0eff */
[----:B0-----:R-:W3:Y:S04]  /*fb10*/  LDL.LU R25, [R1+0xcc4] ;  /* 0x000cc40001197983 */ /* 0x001ee80000300800 */
[----:B------:R4:W-:Y:S02]  /*fb20*/  STL [R1+0x808], R5 ;  /* 0x0008080501007387 */ /* 0x0009e40000100800 */
[----:B----4-:R-:W-:-:S05]  /*fb30*/  LEA R5, P0, R18, R2, 0x1 ;  /* 0x0000000212057211 */ /* 0x010fca00078008ff */
[----:B------:R0:W-:Y:S01]  /*fb40*/  STL [R1+0x844], R5 ;  /* 0x0008440501007387 */ /* 0x0001e20000100800 */
[----:B------:R-:W-:-:S03]  /*fb50*/  LEA.HI.X.SX32 R23, R23, R4, 0x1, P5 ;  /* 0x0000000417177211 */ /* 0x000fc600028f0eff */
[----:B0-----:R-:W4:Y:S04]  /*fb60*/  LDL.LU R5, [R1+0x198] ;  /* 0x0001980001057983 */ /* 0x001f280000300800 */
[----:B------:R2:W-:Y:S01]  /*fb70*/  STL [R1+0x810], R24 ;  /* 0x0008101801007387 */ /* 0x0005e20000100800 */
[-C--:B------:R-:W-:Y:S02]  /*fb80*/  LEA.HI.X.SX32 R22, R22, R4.reuse, 0x1, P4 ;  /* 0x0000000416167211 */ /* 0x080fe400020f0eff */
[-C--:B------:R-:W-:Y:S02]  /*fb90*/  LEA.HI.X.SX32 R21, R21, R4.reuse, 0x1, P3 ;  /* 0x0000000415157211 */ /* 0x080fe400018f0eff */
[-C--:B------:R-:W-:Y:S02]  /*fba0*/  LEA.HI.X.SX32 R20, R20, R4.reuse, 0x1, P2 ;  /* 0x0000000414147211 */ /* 0x080fe400010f0eff */
[----:B------:R-:W-:-:S02]  /*fbb0*/  LEA.HI.X.SX32 R19, R19, R4, 0x1, P1 ;  /* 0x0000000413137211 */ /* 0x000fc400008f0eff */
[----:B--2---:R-:W-:-:S05]  /*fbc0*/  LEA R24, P6, R17, R2, 0x1 ;  /* 0x0000000211187211 */ /* 0x004fca00078c08ff */
[----:B------:R0:W-:Y:S04]  /*fbd0*/  STL [R1+0x84c], R24 ;  /* 0x00084c1801007387 */ /* 0x0001e80000100800 */
[----:B0-----:R-:W2:Y:S04]  /*fbe0*/  LDL.LU R24, [R1+0xcc0] ;  /* 0x000cc00001187983 */ /* 0x001ea80000300800 */
[----:B------:R0:W-:Y:S02]  /*fbf0*/  STL [R1+0x818], R23 ;  /* 0x0008181701007387 */ /* 0x0001e40000100800 */
[----:B0-----:R-:W-:-:S05]  /*fc00*/  LEA R23, P5, R16, R2, 0x1 ;  /* 0x0000000210177211 */ /* 0x001fca00078a08ff */
[----:B------:R0:W-:Y:S04]  /*fc10*/  STL [R1+0x854], R23 ;  /* 0x0008541701007387 */ /* 0x0001e80000100800 */
[----:B0-----:R-:W2:Y:S04]  /*fc20*/  LDL.LU R23, [R1+0xcbc] ;  /* 0x000cbc0001177983 */ /* 0x001ea80000300800 */
[----:B------:R0:W-:Y:S02]  /*fc30*/  STL [R1+0x820], R22 ;  /* 0x0008201601007387 */ /* 0x0001e40000100800 */
[----:B0-----:R-:W-:-:S05]  /*fc40*/  LEA R22, P4, R15, R2, 0x1 ;  /* 0x000000020f167211 */ /* 0x001fca00078808ff */
[----:B------:R0:W-:Y:S04]  /*fc50*/  STL [R1+0x85c], R22 ;  /* 0x00085c1601007387 */ /* 0x0001e80000100800 */
[----:B0-----:R-:W2:Y:S04]  /*fc60*/  LDL.LU R22, [R1+0xcb8] ;  /* 0x000cb80001167983 */ /* 0x001ea80000300800 */
[----:B------:R5:W-:Y:S02]  /*fc70*/  STL [R1+0x828], R21 ;  /* 0x0008281501007387 */ /* 0x000be40000100800 */
[----:B-----5:R-:W-:-:S05]  /*fc80*/  LEA R21, P3, R14, R2, 0x1 ;  /* 0x000000020e157211 */ /* 0x020fca00078608ff */
[----:B------:R0:W-:Y:S04]  /*fc90*/  STL [R1+0x864], R21 ;  /* 0x0008641501007387 */ /* 0x0001e80000100800 */
[----:B0-----:R-:W5:Y:S04]  /*fca0*/  LDL.LU R21, [R1+0xcb4] ;  /* 0x000cb40001157983 */ /* 0x001f680000300800 */
[----:B------:R0:W-:Y:S02]  /*fcb0*/  STL [R1+0x830], R20 ;  /* 0x0008301401007387 */ /* 0x0001e40000100800 */
[----:B0-----:R-:W-:-:S05]  /*fcc0*/  LEA R20, P2, R13, R2, 0x1 ;  /* 0x000000020d147211 */ /* 0x001fca00078408ff */
[----:B------:R0:W-:Y:S01]  /*fcd0*/  STL [R1+0x86c], R20 ;  /* 0x00086c1401007387 */ /* 0x0001e20000100800 */
[----:B------:R-:W-:-:S03]  /*fce0*/  LEA.HI.X.SX32 R18, R18, R4, 0x1, P0 ;  /* 0x0000000412127211 */ /* 0x000fc600000f0eff */
[----:B0-----:R-:W2:Y:S04]  /*fcf0*/  LDL.LU R20, [R1+0xcb0] ;  /* 0x000cb00001147983 */ /* 0x001ea80000300800 */
        /* <DEDUP_REMOVED lines=21> */
[----:B---3--:R-:W-:-:S05]  /*fe50*/  LEA R15, P4, R6, R2, 0x1 ;  /* 0x00000002060f7211 */ /* 0x008fca00078808ff */
[----:B------:R0:W-:Y:S01]  /*fe60*/  STL [R1+0x894], R15 ;  /* 0x0008940f01007387 */ /* 0x0001e20000100800 */
[----:B------:R-:W-:-:S03]  /*fe70*/  LEA.HI.X.SX32 R13, R13, R4, 0x1, P2 ;  /* 0x000000040d0d7211 */ /* 0x000fc600010f0eff */
[----:B0-----:R-:W3:Y:S04]  /*fe80*/  LDL.LU R15, [R1+0xc9c] ;  /* 0x000c9c00010f7983 */ /* 0x001ee80000300800 */
[----:B------:R0:W-:Y:S02]  /*fe90*/  STL [R1+0x860], R14 ;  /* 0x0008600e01007387 */ /* 0x0001e40000100800 */
[----:B0-----:R-:W-:-:S05]  /*fea0*/  LEA R14, P3, R9, R2, 0x1 ;  /* 0x00000002090e7211 */ /* 0x001fca00078608ff */
[----:B------:R0:W-:Y:S01]  /*feb0*/  STL [R1+0x89c], R14 ;  /* 0x00089c0e01007387 */ /* 0x0001e20000100800 */
[----:B------:R-:W-:-:S03]  /*fec0*/  LEA.HI.X.SX32 R29, R29, R4, 0x1, P1 ;  /* 0x000000041d1d7211 */ /* 0x000fc600008f0eff */
        /* <DEDUP_REMOVED lines=8> */
[----:B0-----:R-:W2:Y:S01]  /*ff50*/  LDL.LU R29, [R1+0xc90] ;  /* 0x000c9000011d7983 */ /* 0x001ea20000300800 */
[----:B------:R-:W-:-:S05]  /*ff60*/  LEA.HI.X.SX32 R11, R11, R4, 0x1, P0 ;  /* 0x000000040b0b7211 */ /* 0x000fca00000f0eff */
[----:B------:R2:W-:Y:S02]  /*ff70*/  STL [R1+0x878], R11 ;  /* 0x0008780b01007387 */ /* 0x0005e40000100800 */
[----:B--2---:R-:W-:-:S05]  /*ff80*/  LEA R11, P0, R29, R2, 0x1 ;  /* 0x000000021d0b7211 */ /* 0x004fca00078008ff */
[----:B------:R0:W-:Y:S04]  /*ff90*/  STL [R1+0x8b4], R11 ;  /* 0x0008b40b01007387 */ /* 0x0001e80000100800 */
[----:B0-----:R-:W2:Y:S01]  /*ffa0*/  LDL.LU R11, [R1+0xc8c] ;  /* 0x000c8c00010b7983 */ /* 0x001ea20000300800 */
[----:B------:R-:W-:-:S05]  /*ffb0*/  LEA.HI.X.SX32 R28, R28, R4, 0x1, P6 ;  /* 0x000000041c1c7211 */ /* 0x000fca00030f0eff */
[----:B------:R2:W-:Y:S01]  /*ffc0*/  STL [R1+0x880], R28 ;  /* 0x0008801c01007387 */ /* 0x0005e20000100800 */
[----:B------:R-:W-:Y:S02]  /*ffd0*/  LEA.HI.X.SX32 R7, R7, R4, 0x1, P1 ;  /* 0x0000000407077211 */ /* 0x000fe400008f0eff */
[----:B--2---:R-:W-:-:S05]  /*ffe0*/  LEA R28, P6, R11, R2, 0x1 ;  /* 0x000000020b1c7211 */ /* 0x004fca00078c08ff */
[----:B------:R0:W-:Y:S02]  /*fff0*/  STL [R1+0x8bc], R28 ;  /* 0x0008bc1c01007387 */ /* 0x0001e40000100800 */
[----:B0-----:R-:W-:Y:S02]  /*10000*/  LEA.HI.X.SX32 R28, R10, R4, 0x1, P5 ;  /* 0x000000040a1c7211 */ /* 0x001fe400028f0eff */
[----:B----4-:R-:W-:-:S03]  /*10010*/  LEA R10, P5, R5, R2, 0x1 ;  /* 0x00000002050a7211 */ /* 0x010fc600078a08ff */
[----:B------:R0:W-:Y:S04]  /*10020*/  STL [R1+0x888], R28 ;  /* 0x0008881c01007387 */ /* 0x0001e80000100800 */
[----:B------:R1:W-:Y:S01]  /*10030*/  STL [R1+0x8c4], R10 ;  /* 0x0008c40a01007387 */ /* 0x0003e20000100800 */
[----:B0-----:R-:W-:-:S03]  /*10040*/  LEA.HI.X.SX32 R28, R6, R4, 0x1, P4 ;  /* 0x00000004061c7211 */ /* 0x001fc600020f0eff */
[----:B------:R-:W2:Y:S01]  /*10050*/  LDL.LU R6, [R1+0x1a8] ;  /* 0x0001a80001067983 */ /* 0x000ea20000300800 */
[----:B-1----:R-:W-:-:S03]  /*10060*/  LEA R10, P4, R13, R2, 0x1 ;  /* 0x000000020d0a7211 */ /* 0x002fc600078808ff */
[----:B------:R0:W-:Y:S04]  /*10070*/  STL [R1+0x890], R28 ;  /* 0x0008901c01007387 */ /* 0x0001e80000100800 */
[----:B------:R1:W-:Y:S01]  /*10080*/  STL [R1+0x8cc], R10 ;  /* 0x0008cc0a01007387 */ /* 0x0003e20000100800 */
[-C--:B0-----:R-:W-:Y:S02]  /*10090*/  LEA.HI.X.SX32 R28, R9, R4.reuse, 0x1, P3 ;  /* 0x00000004091c7211 */ /* 0x081fe400018f0eff */
[----:B------:R-:W-:Y:S02]  /*100a0*/  LEA.HI.X.SX32 R9, R8, R4, 0x1, P2 ;  /* 0x0000000408097211 */ /* 0x000fe400010f0eff */
[-C--:B-1----:R-:W-:Y:S02]  /*100b0*/  LEA R10, P3, R14, R2.reuse, 0x1 ;  /* 0x000000020e0a7211 */ /* 0x082fe400078608ff */
[-C--:B---3--:R-:W-:Y:S01]  /*100c0*/  LEA R8, P2, R15, R2.reuse, 0x1 ;  /* 0x000000020f087211 */ /* 0x088fe200078408ff */
[----:B------:R-:W-:Y:S04]  /*100d0*/  STL [R1+0x898], R28 ;  /* 0x0008981c01007387 */ /* 0x000fe80000100800 */
[----:B------:R-:W-:Y:S04]  /*100e0*/  STL [R1+0x8d4], R10 ;  /* 0x0008d40a01007387 */ /* 0x000fe80000100800 */
[----:B------:R0:W-:Y:S04]  /*100f0*/  STL [R1+0x8a0], R9 ;  /* 0x0008a00901007387 */ /* 0x0001e80000100800 */
[----:B------:R1:W-:Y:S01]  /*10100*/  STL [R1+0x8dc], R8 ;  /* 0x0008dc0801007387 */ /* 0x0003e20000100800 */
[----:B0-----:R-:W-:-:S03]  /*10110*/  LEA R9, P1, R16, R2, 0x1 ;  /* 0x0000000210097211 */ /* 0x001fc600078208ff */
[----:B------:R0:W-:Y:S01]  /*10120*/  STL [R1+0x8a8], R7 ;  /* 0x0008a80701007387 */ /* 0x0001e20000100800 */
[----:B-1----:R-:W-:-:S03]  /*10130*/  LEA.HI.X.SX32 R8, R29, R4, 0x1, P0 ;  /* 0x000000041d087211 */ /* 0x002fc600000f0eff */
[----:B------:R1:W-:Y:S04]  /*10140*/  STL [R1+0x8e4], R9 ;  /* 0x0008e40901007387 */ /* 0x0003e80000100800 */
[----:B------:R3:W-:Y:S01]  /*10150*/  STL [R1+0x8b0], R8 ;  /* 0x0008b00801007387 */ /* 0x0007e20000100800 */
[----:B0-----:R-:W-:Y:S02]  /*10160*/  LEA R7, P0, R17, R2, 0x1 ;  /* 0x0000000211077211 */ /* 0x001fe400078008ff */
[----:B-1----:R-:W-:-:S03]  /*10170*/  LEA.HI.X.SX32 R9, R11, R4, 0x1, P6 ;  /* 0x000000040b097211 */ /* 0x002fc600030f0eff */
[----:B------:R0:W-:Y:S01]  /*10180*/  STL [R1+0x8ec], R7 ;  /* 0x0008ec0701007387 */ /* 0x0001e20000100800 */
[----:B---3--:R-:W-:-:S03]  /*10190*/  LEA R8, P6, R18, R2, 0x1 ;  /* 0x0000000212087211 */ /* 0x008fc600078c08ff */
[----:B------:R-:W-:Y:S04]  /*101a0*/  STL [R1+0x8b8], R9 ;  /* 0x0008b80901007387 */ /* 0x000fe80000100800 */
[----:B------:R1:W-:Y:S01]  /*101b0*/  STL [R1+0x8f4], R8 ;  /* 0x0008f40801007387 */ /* 0x0003e20000100800 */
[----:B0-----:R-:W-:Y:S02]  /*101c0*/  LEA.HI.X.SX32 R7, R5, R4, 0x1, P5 ;  /* 0x0000000405077211 */ /* 0x001fe400028f0eff */
[----:B------:R-:W-:-:S03]  /*101d0*/  LEA R5, P5, R19, R2, 0x1 ;  /* 0x0000000213057211 */ /* 0x000fc600078a08ff */
[----:B------:R0:W-:Y:S01]  /*101e0*/  STL [R1+0x8c0], R7 ;  /* 0x0008c00701007387 */ /* 0x0001e20000100800 */
[----:B-1----:R-:W-:-:S03]  /*101f0*/  LEA.HI.X.SX32 R8, R13, R4, 0x1, P4 ;  /* 0x000000040d087211 */ /* 0x002fc600020f0eff */
[----:B------:R1:W-:Y:S04]  /*10200*/  STL [R1+0x8fc], R5 ;  /* 0x0008fc0501007387 */ /* 0x0003e80000100800 */
[----:B------:R5:W-:Y:S01]  /*10210*/  STL [R1+0x8c8], R8 ;  /* 0x0008c80801007387 */ /* 0x000be20000100800 */
[----:B0-----:R-:W-:Y:S02]  /*10220*/  LEA R7, P4, R20, R2, 0x1 ;  /* 0x0000000214077211 */ /* 0x001fe400078808ff */
[----:B-1----:R-:W-:-:S03]  /*10230*/  LEA.HI.X.SX32 R5, R14, R4, 0x1, P3 ;  /* 0x000000040e057211 */ /* 0x002fc600018f0eff */
[----:B------:R0:W-:Y:S01]  /*10240*/  STL [R1+0x904], R7 ;  /* 0x0009040701007387 */ /* 0x0001e20000100800 */
[----:B-----5:R-:W-:-:S03]  /*10250*/  LEA R8, P3, R21, R2, 0x1 ;  /* 0x0000000215087211 */ /* 0x020fc600078608ff */
[----:B------:R1:W-:Y:S04]  /*10260*/  STL [R1+0x8d0], R5 ;  /* 0x0008d00501007387 */ /* 0x0003e80000100800 */
[----:B------:R3:W-:Y:S01]  /*10270*/  STL [R1+0x90c], R8 ;  /* 0x00090c0801007387 */ /* 0x0007e20000100800 */
[----:B0-----:R-:W-:Y:S02]  /*10280*/  LEA.HI.X.SX32 R7, R15, R4, 0x1, P2 ;  /* 0x000000040f077211 */ /* 0x001fe400010f0eff */
[----:B-1----:R-:W-:-:S03]  /*10290*/  LEA R5, P2, R22, R2, 0x1 ;  /* 0x0000000216057211 */ /* 0x002fc600078408ff */
[----:B------:R0:W-:Y:S01]  /*102a0*/  STL [R1+0x8d8], R7 ;  /* 0x0008d80701007387 */ /* 0x0001e20000100800 */
[----:B---3--:R-:W-:-:S03]  /*102b0*/  LEA.HI.X.SX32 R8, R16, R4, 0x1, P1 ;  /* 0x0000000410087211 */ /* 0x008fc600008f0eff */
[----:B------:R1:W-:Y:S01]  /*102c0*/  STL [R1+0x914], R5 ;  /* 0x0009140501007387 */ /* 0x0003e20000100800 */
[----:B------:R-:W-:Y:S02]  /*102d0*/  LEA.HI.X.SX32 R9, R17, R4, 0x1, P0 ;  /* 0x0000000411097211 */ /* 0x000fe400000f0eff */
[----:B0-----:R-:W-:Y:S01]  /*102e0*/  LEA R7, P1, R23, R2, 0x1 ;  /* 0x0000000217077211 */ /* 0x001fe200078208ff */
[----:B-1----:R-:W3:Y:S04]  /*102f0*/  LDL.LU R5, [R1+0x19c] ;  /* 0x00019c0001057983 */ /* 0x002ee80000300800 */
[----:B------:R0:W-:Y:S01]  /*10300*/  STL [R1+0x8e0], R8 ;  /* 0x0008e00801007387 */ /* 0x0001e20000100800 */
[----:B------:R-:W-:-:S03]  /*10310*/  IMAD R26, R26, c[0x0][0x190], RZ ;  /* 0x000064001a1a7a24 */ /* 0x000fc600078e02ff */
[----:B------:R1:W-:Y:S01]  /*10320*/  STL [R1+0x918], R7 ;  /* 0x0009180701007387 */ /* 0x0003e20000100800 */
[----:B0-----:R-:W-:-:S03]  /*10330*/  LEA R8, P0, R24, R2, 0x1 ;  /* 0x0000000218087211 */ /* 0x001fc600078008ff */
[----:B------:R0:W-:Y:S01]  /*10340*/  STL [R1+0x8e8], R9 ;  /* 0x0008e80901007387 */ /* 0x0001e20000100800 */
[----:B-1----:R-:W-:-:S03]  /*10350*/  LEA.HI.X.SX32 R7, R18, R4, 0x1, P6 ;  /* 0x0000000412077211 */ /* 0x002fc600030f0eff */
[----:B------:R1:W-:Y:S01]  /*10360*/  STL [R1+0x91c], R8 ;  /* 0x00091c0801007387 */ /* 0x0003e20000100800 */
[----:B------:R-:W-:Y:S01]  /*10370*/  IMAD R27, R27, c[0x0][0x190], RZ ;  /* 0x000064001b1b7a24 */ /* 0x000fe200078e02ff */
[----:B0-----:R-:W-:Y:S02]  /*10380*/  LEA R9, P6, R25, R2, 0x1 ;  /* 0x0000000219097211 */ /* 0x001fe400078c08ff */
[----:B------:R0:W-:Y:S01]  /*10390*/  STL [R1+0x8f0], R7 ;  /* 0x0008f00701007387 */ /* 0x0001e20000100800 */
[----:B-1----:R-:W-:-:S03]  /*103a0*/  LEA.HI.X.SX32 R8, R19, R4, 0x1, P5 ;  /* 0x0000000413087211 */ /* 0x002fc600028f0eff */
[----:B------:R1:W-:Y:S04]  /*103b0*/  STL [R1+0x920], R9 ;  /* 0x0009200901007387 */ /* 0x0003e80000100800 */
[----:B------:R4:W-:Y:S01]  /*103c0*/  STL [R1+0x8f8], R8 ;  /* 0x0008f80801007387 */ /* 0x0009e20000100800 */
[----:B0-----:R-:W-:Y:S02]  /*103d0*/  LEA R7, P5, R26, R2, 0x1 ;  /* 0x000000021a077211 */ /* 0x001fe400078a08ff */
[----:B-1----:R-:W-:-:S03]  /*103e0*/  LEA.HI.X.SX32 R9, R20, R4, 0x1, P4 ;  /* 0x0000000414097211 */ /* 0x002fc600020f0eff */
[----:B------:R0:W-:Y:S01]  /*103f0*/  STL [R1+0x924], R7 ;  /* 0x0009240701007387 */ /* 0x0001e20000100800 */
[----:B----4-:R-:W-:-:S03]  /*10400*/  LEA R8, P4, R27, R2, 0x1 ;  /* 0x000000021b087211 */ /* 0x010fc600078808ff */
[----:B------:R-:W-:Y:S01]  /*10410*/  STL [R1+0x900], R9 ;  /* 0x0009000901007387 */ /* 0x000fe20000100800 */
[----:B------:R-:W-:-:S03]  /*10420*/  IMAD R3, R3, c[0x0][0x190], RZ ;  /* 0x0000640003037a24 */ /* 0x000fc600078e02ff */
[----:B------:R1:W-:Y:S01]  /*10430*/  STL [R1+0x928], R8 ;  /* 0x0009280801007387 */ /* 0x0003e20000100800 */
[----:B0-----:R-:W-:-:S05]  /*10440*/  LEA.HI.X.SX32 R7, R21, R4, 0x1, P3 ;  /* 0x0000000415077211 */ /* 0x001fca00018f0eff */
[----:B------:R0:W-:Y:S01]  /*10450*/  STL [R1+0x908], R7 ;  /* 0x0009080701007387 */ /* 0x0001e20000100800 */
[----:B-1----:R-:W-:Y:S02]  /*10460*/  LEA.HI.X.SX32 R8, R22, R4, 0x1, P2 ;  /* 0x0000000416087211 */ /* 0x002fe400010f0eff */
[-C--:B0-----:R-:W-:Y:S02]  /*10470*/  LEA R7, P2, R3, R2.reuse, 0x1 ;  /* 0x0000000203077211 */ /* 0x081fe400078408ff */
[----:B--2---:R-:W-:Y:S02]  /*10480*/  LEA R9, P3, R6, R2, 0x1 ;  /* 0x0000000206097211 */ /* 0x004fe400078608ff */
[----:B------:R-:W-:-:S03]  /*10490*/  LEA.HI.X.SX32 R2, R23, R4, 0x1, P1 ;  /* 0x0000000417027211 */ /* 0x000fc600008f0eff */
[----:B------:R-:W-:Y:S04]  /*104a0*/  STL [R1+0x92c], R9 ;  /* 0x00092c0901007387 */ /* 0x000fe80000100800 */
[----:B------:R-:W2:Y:S04]  /*104b0*/  LDL.LU R10, [R1+0x234] ;  /* 0x00023400010a7983 */ /* 0x000ea80000300800 */
[----:B------:R0:W-:Y:S04]  /*104c0*/  STL [R1+0x910], R8 ;  /* 0x0009100801007387 */ /* 0x0001e80000100800 */
[----:B------:R1:W-:Y:S04]  /*104d0*/  STL [R1+0x58c], R7 ;  /* 0x00058c0701007387 */ /* 0x0003e80000100800 */
[----:B------:R-:W4:Y:S01]  /*104e0*/  LDL.LU R11, [R1+0x1ec] ;  /* 0x0001ec00010b7983 */ /* 0x000f220000300800 */
[----:B0-----:R-:W-:-:S03]  /*104f0*/  LEA.HI.X.SX32 R8, R24, R4, 0x1, P0 ;  /* 0x0000000418087211 */ /* 0x001fc600000f0eff */
[----:B------:R0:W-:Y:S01]  /*10500*/  STL [R1+0x578], R2 ;  /* 0x0005780201007387 */ /* 0x0001e20000100800 */
[----:B-1----:R-:W-:-:S03]  /*10510*/  LEA.HI.X.SX32 R7, R26, R4, 0x1, P5 ;  /* 0x000000041a077211 */ /* 0x002fc600028f0eff */
[----:B------:R-:W-:Y:S04]  /*10520*/  STL [R1+0x57c], R8 ;  /* 0x00057c0801007387 */ /* 0x000fe80000100800 */
[----:B------:R-:W5:Y:S01]  /*10530*/  LDL.LU R26, [R1+0x228] ;  /* 0x00022800011a7983 */ /* 0x000f620000300800 */
[----:B0-----:R-:W-:-:S05]  /*10540*/  LEA.HI.X.SX32 R2, R25, R4, 0x1, P6 ;  /* 0x0000000419027211 */ /* 0x001fca00030f0eff */
[----:B------:R0:W-:Y:S04]  /*10550*/  STL [R1+0x580], R2 ;  /* 0x0005800201007387 */ /* 0x0001e80000100800 */
[----:B------:R-:W-:Y:S04]  /*10560*/  STL [R1+0x584], R7 ;  /* 0x0005840701007387 */ /* 0x000fe80000100800 */
[----:B------:R-:W5:Y:S01]  /*10570*/  LDL.LU R25, [R1+0x1f0] ;  /* 0x0001f00001197983 */ /* 0x000f620000300800 */
[-C--:B------:R-:W-:Y:S02]  /*10580*/  LEA.HI.X.SX32 R6, R6, R4.reuse, 0x1, P3 ;  /* 0x0000000406067211 */ /* 0x080fe400018f0eff */
[----:B0-----:R-:W-:-:S05]  /*10590*/  LEA.HI.X.SX32 R2, R27, R4, 0x1, P4 ;  /* 0x000000041b027211 */ /* 0x001fca00020f0eff */
[----:B------:R-:W-:Y:S04]  /*105a0*/  STL [R1+0x588], R2 ;  /* 0x0005880201007387 */ /* 0x000fe80000100800 */
[----:B------:R0:W-:Y:S04]  /*105b0*/  STL [R1+0x590], R6 ;  /* 0x0005900601007387 */ /* 0x0001e80000100800 */
[----:B------:R-:W5:Y:S04]  /*105c0*/  LDL.LU R13, [R1+0x1f4] ;  /* 0x0001f400010d7983 */ /* 0x000f680000300800 */
[----:B0-----:R-:W0:Y:S01]  /*105d0*/  S2R R6, SR_TID.X ;  /* 0x0000000000067919 */ /* 0x001e220000002100 */
[----:B------:R-:W-:-:S05]  /*105e0*/  LEA.HI.X.SX32 R2, R3, R4, 0x1, P2 ;  /* 0x0000000403027211 */ /* 0x000fca00010f0eff */
[----:B------:R-:W-:Y:S04]  /*105f0*/  STL [R1+0x374], R2 ;  /* 0x0003740201007387 */ /* 0x000fe80000100800 */
[----:B------:R-:W5:Y:S04]  /*10600*/  LDL.LU R14, [R1+0x1f8] ;  /* 0x0001f800010e7983 */ /* 0x000f680000300800 */
[----:B------:R-:W5:Y:S04]  /*10610*/  LDL.LU R24, [R1+0x1fc] ;  /* 0x0001fc0001187983 */ /* 0x000f680000300800 */
[----:B------:R-:W5:Y:S04]  /*10620*/  LDL.LU R15, [R1+0x200] ;  /* 0x00020000010f7983 */ /* 0x000f680000300800 */
[----:B------:R-:W5:Y:S01]  /*10630*/  LDL.LU R16, [R1+0x204] ;  /* 0x0002040001107983 */ /* 0x000f620000300800 */
[----:B0-----:R-:W-:-:S03]  /*10640*/  SHF.R.U32.HI R7, RZ, 0x7, R6 ;  /* 0x00000007ff077819 */ /* 0x001fc60000011606 */
[----:B------:R-:W5:Y:S01]  /*10650*/  LDL.LU R23, [R1+0x208] ;  /* 0x0002080001177983 */ /* 0x000f620000300800 */
[----:B------:R-:W-:-:S04]  /*10660*/  SGXT.U32 R7, R7, 0x1 ;  /* 0x000000010707781a */ /* 0x000fc80000000000 */
[C---:B------:R-:W-:Y:S02]  /*10670*/  LOP3.LUT R9, R7.reuse, 0x7e, RZ, 0xfc, !PT ;  /* 0x0000007e07097812 */ /* 0x040fe400078efcff */
[C---:B------:R-:W-:Y:S01]  /*10680*/  LOP3.LUT R8, R7.reuse, 0x7e, RZ, 0xfc, !PT ;  /* 0x0000007e07087812 */ /* 0x040fe200078efcff */
[----:B------:R-:W-:Y:S01]  /*10690*/  IMAD.MOV R6, RZ, RZ, -c[0x0][0x188] ;  /* 0x80006200ff067624 */ /* 0x000fe200078e02ff */
[----:B------:R-:W-:Y:S01]  /*106a0*/  LOP3.LUT R29, R7, 0x7e, RZ, 0xfc, !PT ;  /* 0x0000007e071d7812 */ /* 0x000fe200078efcff */
[----:B------:R-:W-:Y:S02]  /*106b0*/  IMAD R9, R9, c[0x0][0x188], RZ ;  /* 0x0000620009097a24 */ /* 0x000fe400078e02ff */
[----:B------:R-:W-:Y:S02]  /*106c0*/  IMAD R8, R8, c[0x0][0x188], RZ ;  /* 0x0000620008087a24 */ /* 0x000fe400078e02ff */
[C---:B------:R-:W-:Y:S02]  /*106d0*/  IMAD R9, R6.reuse, 0x2, R9 ;  /* 0x0000000206097824 */ /* 0x040fe400078e0209 */
[----:B------:R-:W-:Y:S01]  /*106e0*/  IMAD R29, R29, c[0x0][0x188], RZ ;  /* 0x000062001d1d7a24 */ /* 0x000fe200078e02ff */
[----:B---3--:R-:W-:Y:S01]  /*106f0*/  LEA R3, P0, R5, c[0x0][0x160], 0x1 ;  /* 0x0000580005037a11 */ /* 0x008fe200078008ff */
[----:B------:R-:W-:-:S02]  /*10700*/  IMAD R8, R6, 0x2, R8 ;  /* 0x0000000206087824 */ /* 0x000fc400078e0208 */
[----:B------:R-:W-:Y:S01]  /*10710*/  IMAD R9, R6, 0x2, R9 ;  /* 0x0000000206097824 */ /* 0x000fe200078e0209 */
[-C--:B------:R-:W-:Y:S01]  /*10720*/  LEA R6, P1, R29, R3.reuse, 0x1 ;  /* 0x000000031d067211 */ /* 0x080fe200078208ff */
[----:B------:R-:W-:Y:S01]  /*10730*/  IMAD R21, R7, c[0x0][0x188], RZ ;  /* 0x0000620007157a24 */ /* 0x000fe200078e02ff */
[----:B------:R-:W-:-:S03]  /*10740*/  LEA R7, P2, R8, R3, 0x1 ;  /* 0x0000000308077211 */ /* 0x000fc600078408ff */
[----:B------:R0:W-:Y:S04]  /*10750*/  STL [R1+0x37c], R6 ;  /* 0x00037c0601007387 */ /* 0x0001e80000100800 */
[----:B------:R-:W3:Y:S04]  /*10760*/  LDL.LU R17, [R1+0x20c] ;  /* 0x00020c0001117983 */ /* 0x000ee80000300800 */
[----:B------:R2:W-:Y:S01]  /*10770*/  STL [R1+0x384], R7 ;  /* 0x0003840701007387 */ /* 0x0005e20000100800 */
[----:B0-----:R-:W-:-:S03]  /*10780*/  LEA R6, P5, R9, R3, 0x1 ;  /* 0x0000000309067211 */ /* 0x001fc600078a08ff */
[----:B------:R-:W3:Y:S01]  /*10790*/  LDL.LU R18, [R1+0x210] ;  /* 0x0002100001127983 */ /* 0x000ee20000300800 */
[----:B------:R-:W-:-:S03]  /*107a0*/  LEA.HI.X.SX32 R2, R5, c[0x0][0x164], 0x1, P0 ;  /* 0x0000590005027a11 */ /* 0x000fc600000f0eff */
[----:B------:R-:W-:Y:S04]  /*107b0*/  STL [R1+0x38c], R6 ;  /* 0x00038c0601007387 */ /* 0x000fe80000100800 */
[----:B------:R-:W3:Y:S01]  /*107c0*/  LDL.LU R22, [R1+0x214] ;  /* 0x0002140001167983 */ /* 0x000ee20000300800 */
[----:B------:R-:W-:Y:S02]  /*107d0*/  LEA.HI.X.SX32 R27, R29, R2, 0x1, P1 ;  /* 0x000000021d1b7211 */ /* 0x000fe400008f0eff */
[-C--:B--2---:R-:W-:Y:S02]  /*107e0*/  LEA R7, P3, R10, R3.reuse, 0x1 ;  /* 0x000000030a077211 */ /* 0x084fe400078608ff */
[-C--:B----4-:R-:W-:Y:S02]  /*107f0*/  LEA R20, P0, R11, R3.reuse, 0x1 ;  /* 0x000000030b147211 */ /* 0x090fe400078008ff */
[----:B-----5:R-:W-:-:S05]  /*10800*/  LEA R19, P4, R26, R3, 0x1 ;  /* 0x000000031a137211 */ /* 0x020fca00078808ff */
[----:B------:R0:W-:Y:S04]  /*10810*/  STL [R1+0x394], R19 ;  /* 0x0003941301007387 */ /* 0x0001e80000100800 */
[----:B------:R-:W-:Y:S04]  /*10820*/  STL [R1+0x39c], R7 ;  /* 0x00039c0701007387 */ /* 0x000fe80000100800 */
[----:B0-----:R-:W2:Y:S01]  /*10830*/  LDL.LU R19, [R1+0x220] ;  /* 0x0002200001137983 */ /* 0x001ea20000300800 */
[----:B------:R-:W-:-:S03]  /*10840*/  LEA R29, P1, R25, R3, 0x1 ;  /* 0x00000003191d7211 */ /* 0x000fc600078208ff */
[----:B------:R0:W-:Y:S04]  /*10850*/  STL [R1+0x3a4], R20 ;  /* 0x0003a41401007387 */ /* 0x0001e80000100800 */
[----:B0-----:R-:W4:Y:S04]  /*10860*/  LDL.LU R20, [R1+0x218] ;  /* 0x0002180001147983 */ /* 0x001f280000300800 */
[----:B------:R-:W-:Y:S04]  /*10870*/  STL [R1+0x378], R27 ;  /* 0x0003781b01007387 */ /* 0x000fe80000100800 */
[----:B------:R0:W-:Y:S04]  /*10880*/  STL [R1+0x3ac], R29 ;  /* 0x0003ac1d01007387 */ /* 0x0001e80000100800 */
[----:B0-----:R-:W5:Y:S01]  /*10890*/  LDL.LU R29, [R1+0x21c] ;  /* 0x00021c00011d7983 */ /* 0x001f620000300800 */
[----:B------:R-:W-:-:S05]  /*108a0*/  LEA.HI.X.SX32 R27, R8, R2, 0x1, P2 ;  /* 0x00000002081b7211 */ /* 0x000fca00010f0eff */
[----:B------:R0:W-:Y:S01]  /*108b0*/  STL [R1+0x380], R27 ;  /* 0x0003801b01007387 */ /* 0x0001e20000100800 */
[----:B------:R-:W-:Y:S02]  /*108c0*/  LEA.HI.X.SX32 R9, R9, R2, 0x1, P5 ;  /* 0x0000000209097211 */ /* 0x000fe400028f0eff */
[----:B0-----:R-:W-:-:S05]  /*108d0*/  LEA R27, P2, R13, R3, 0x1 ;  /* 0x000000030d1b7211 */ /* 0x001fca00078408ff */
[----:B------:R0:W-:Y:S04]  /*108e0*/  STL [R1+0x3b4], R27 ;  /* 0x0003b41b01007387 */ /* 0x0001e80000100800 */
[----:B------:R-:W-:Y:S01]  /*108f0*/  STL [R1+0x388], R9 ;  /* 0x0003880901007387 */ /* 0x000fe20000100800 */
[----:B0-----:R-:W-:-:S05]  /*10900*/  LEA R27, P5, R14, R3, 0x1 ;  /* 0x000000030e1b7211 */ /* 0x001fca00078a08ff */
[----:B------:R0:W-:Y:S02]  /*10910*/  STL [R1+0x3bc], R27 ;  /* 0x0003bc1b01007387 */ /* 0x0001e40000100800 */
[----:B0-----:R-:W-:Y:S02]  /*10920*/  LEA.HI.X.SX32 R27, R26, R2, 0x1, P4 ;  /* 0x000000021a1b7211 */ /* 0x001fe400020f0eff */
[----:B------:R-:W-:-:S03]  /*10930*/  LEA R26, P4, R24, R3, 0x1 ;  /* 0x00000003181a7211 */ /* 0x000fc600078808ff */
[----:B------:R0:W-:Y:S04]  /*10940*/  STL [R1+0x390], R27 ;  /* 0x0003901b01007387 */ /* 0x0001e80000100800 */
[----:B------:R1:W-:Y:S01]  /*10950*/  STL [R1+0x3c4], R26 ;  /* 0x0003c41a01007387 */ /* 0x0003e20000100800 */
[----:B0-----:R-:W-:Y:S02]  /*10960*/  LEA.HI.X.SX32 R27, R10, R2, 0x1, P3 ;  /* 0x000000020a1b7211 */ /* 0x001fe400018f0eff */
[----:B-1----:R-:W-:-:S03]  /*10970*/  LEA R26, P3, R15, R3, 0x1 ;  /* 0x000000030f1a7211 */ /* 0x002fc600078608ff */
[----:B------:R0:W-:Y:S04]  /*10980*/  STL [R1+0x398], R27 ;  /* 0x0003981b01007387 */ /* 0x0001e80000100800 */
[----:B------:R1:W-:Y:S01]  /*10990*/  STL [R1+0x3cc], R26 ;  /* 0x0003cc1a01007387 */ /* 0x0003e20000100800 */
[----:B0-----:R-:W-:Y:S02]  /*109a0*/  LEA.HI.X.SX32 R27, R11, R2, 0x1, P0 ;  /* 0x000000020b1b7211 */ /* 0x001fe400000f0eff */
[----:B-1----:R-:W-:-:S03]  /*109b0*/  LEA R26, P0, R16, R3, 0x1 ;  /* 0x00000003101a7211 */ /* 0x002fc600078008ff */
[----:B------:R0:W-:Y:S04]  /*109c0*/  STL [R1+0x3a0], R27 ;  /* 0x0003a01b01007387 */ /* 0x0001e80000100800 */
[----:B------:R1:W-:Y:S01]  /*109d0*/  STL [R1+0x3e8], R26 ;  /* 0x0003e81a01007387 */ /* 0x0003e20000100800 */
[-C--:B0-----:R-:W-:Y:S02]  /*109e0*/  LEA.HI.X.SX32 R27, R25, R2.reuse, 0x1, P1 ;  /* 0x00000002191b7211 */ /* 0x081fe400008f0eff */
[----:B------:R-:W-:Y:S02]  /*109f0*/  LEA.HI.X.SX32 R25, R13, R2, 0x1, P2 ;  /* 0x000000020d197211 */ /* 0x000fe400010f0eff */
[-C--:B-1----:R-:W-:Y:S01]  /*10a00*/  LEA R26, P1, R23, R3.reuse, 0x1 ;  /* 0x00000003171a7211 */ /* 0x082fe200078208ff */
[----:B------:R3:W-:Y:S04]  /*10a10*/  STL [R1+0x3a8], R27 ;  /* 0x0003a81b01007387 */ /* 0x0007e80000100800 */
[----:B------:R0:W-:Y:S04]  /*10a20*/  STL [R1+0x3f0], R26 ;  /* 0x0003f01a01007387 */ /* 0x0001e80000100800 */
[----:B------:R1:W-:Y:S01]  /*10a30*/  STL [R1+0x3b0], R25 ;  /* 0x0003b01901007387 */ /* 0x0003e20000100800 */
[----:B---3--:R-:W-:-:S02]  /*10a40*/  LEA R27, P2, R17, R3, 0x1 ;  /* 0x00000003111b7211 */ /* 0x008fc400078408ff */
[----:B0-----:R-:W-:-:S03]  /*10a50*/  LEA.HI.X.SX32 R26, R14, R2, 0x1, P5 ;  /* 0x000000020e1a7211 */ /* 0x001fc600028f0eff */
[----:B------:R-:W-:Y:S01]  /*10a60*/  STL [R1+0x3f8], R27 ;  /* 0x0003f81b01007387 */ /* 0x000fe20000100800 */
[----:B-1----:R-:W-:-:S03]  /*10a70*/  LEA R25, P5, R18, R3, 0x1 ;  /* 0x0000000312197211 */ /* 0x002fc600078a08ff */
[----:B------:R0:W-:Y:S04]  /*10a80*/  STL [R1+0x3b8], R26 ;  /* 0x0003b81a01007387 */ /* 0x0001e80000100800 */
[----:B------:R1:W-:Y:S01]  /*10a90*/  STL [R1+0x400], R25 ;  /* 0x0004001901007387 */ /* 0x0003e20000100800 */
[-C--:B0-----:R-:W-:Y:S02]  /*10aa0*/  LEA.HI.X.SX32 R26, R24, R2.reuse, 0x1, P4 ;  /* 0x00000002181a7211 */ /* 0x081fe400020f0eff */
[-C--:B------:R-:W-:Y:S02]  /*10ab0*/  LEA.HI.X.SX32 R24, R15, R2.reuse, 0x1, P3 ;  /* 0x000000020f187211 */ /* 0x080fe400018f0eff */
[----:B-1----:R-:W-:Y:S01]  /*10ac0*/  LEA R25, P4, R22, R3, 0x1 ;  /* 0x0000000316197211 */ /* 0x002fe200078808ff */
[----:B------:R-:W-:Y:S04]  /*10ad0*/  STL [R1+0x3c0], R26 ;  /* 0x0003c01a01007387 */ /* 0x000fe80000100800 */
[----:B------:R0:W-:Y:S04]  /*10ae0*/  STL [R1+0x408], R25 ;  /* 0x0004081901007387 */ /* 0x0001e80000100800 */
[----:B------:R4:W-:Y:S01]  /*10af0*/  STL [R1+0x3c8], R24 ;  /* 0x0003c81801007387 */ /* 0x0009e20000100800 */
[----:B------:R-:W-:Y:S01]  /*10b00*/  IMAD.MOV R12, RZ, RZ, -c[0x0][0x188] ;  /* 0x80006200ff0c7624 */ /* 0x000fe200078e02ff */
[----:B0-----:R-:W-:-:S03]  /*10b10*/  LEA.HI.X.SX32 R25, R16, R2, 0x1, P0 ;  /* 0x0000000210197211 */ /* 0x001fc600000f0eff */
[----:B------:R-:W-:Y:S02]  /*10b20*/  IMAD R12, R12, 0x2, R0 ;  /* 0x000000020c0c7824 */ /* 0x000fe400078e0200 */
[----:B------:R-:W-:-:S04]  /*10b30*/  IMAD.MOV R28, RZ, RZ, -c[0x0][0x188] ;  /* 0x80006200ff1c7624 */ /* 0x000fc800078e02ff */
[----:B------:R-:W-:-:S04]  /*10b40*/  IMAD R4, R28, 0x2, R12 ;  /* 0x000000021c047824 */ /* 0x000fc800078e020c */
        /* <DEDUP_REMOVED lines=9> */
[----:B------:R-:W-:Y:S01]  /*10be0*/  IMAD R15, R28, 0x2, R14 ;  /* 0x000000021c0f7824 */ /* 0x000fe200078e020e */
[----:B--2---:R-:W-:-:S05]  /*10bf0*/  LEA R26, P3, R19, R3, 0x1 ;  /* 0x00000003131a7211 */ /* 0x004fca00078608ff */
[----:B------:R-:W-:Y:S04]  /*10c00*/  STL [R1+0x410], R26 ;  /* 0x0004101a01007387 */ /* 0x000fe80000100800 */
[----:B------:R0:W-:Y:S01]  /*10c10*/  STL [R1+0x3e4], R25 ;  /* 0x0003e41901007387 */ /* 0x0001e20000100800 */
[----:B----4-:R-:W-:Y:S02]  /*10c20*/  LEA R24, P0, R20, R3, 0x1 ;  /* 0x0000000314187211 */ /* 0x010fe400078008ff */
[----:B0-----:R-:W-:-:S03]  /*10c30*/  LEA.HI.X.SX32 R25, R23, R2, 0x1, P1 ;  /* 0x0000000217197211 */ /* 0x001fc600008f0eff */
[----:B------:R5:W-:Y:S01]  /*10c40*/  STL [R1+0x418], R24 ;  /* 0x0004181801007387 */ /* 0x000be20000100800 */
[----:B------:R-:W-:-:S03]  /*10c50*/  LEA.HI.X.SX32 R23, R17, R2, 0x1, P2 ;  /* 0x0000000211177211 */ /* 0x000fc600010f0eff */
[----:B------:R0:W-:Y:S01]  /*10c60*/  STL [R1+0x3ec], R25 ;  /* 0x0003ec1901007387 */ /* 0x0001e20000100800 */
[-C--:B-----5:R-:W-:Y:S02]  /*10c70*/  LEA R24, P1, R29, R3.reuse, 0x1 ;  /* 0x000000031d187211 */ /* 0x0a0fe400078208ff */
[----:B0-----:R-:W-:-:S03]  /*10c80*/  LEA R25, P2, R0, R3, 0x1 ;  /* 0x0000000300197211 */ /* 0x001fc600078408ff */
[----:B------:R0:W-:Y:S04]  /*10c90*/  STL [R1+0x420], R24 ;  /* 0x0004201801007387 */ /* 0x0001e80000100800 */
[----:B------:R1:W-:Y:S01]  /*10ca0*/  STL [R1+0x3f4], R23 ;  /* 0x0003f41701007387 */ /* 0x0003e20000100800 */
[----:B0-----:R-:W-:-:S03]  /*10cb0*/  LEA.HI.X.SX32 R24, R18, R2, 0x1, P5 ;  /* 0x0000000212187211 */ /* 0x001fc600028f0eff */
[----:B------:R-:W-:Y:S01]  /*10cc0*/  STL [R1+0x428], R25 ;  /* 0x0004281901007387 */ /* 0x000fe20000100800 */
        /* <DEDUP_REMOVED lines=9> */
[----:B0-----:R-:W-:-:S02]  /*10d60*/  LEA R24, P3, R21, R3, 0x1 ;  /* 0x0000000315187211 */ /* 0x001fc400078608ff */
[----:B-1----:R-:W-:-:S03]  /*10d70*/  LEA.HI.X.SX32 R23, R20, R2, 0x1, P0 ;  /* 0x0000000214177211 */ /* 0x002fc600000f0eff */
[----:B------:R0:W-:Y:S01]  /*10d80*/  STL [R1+0x574], R24 ;  /* 0x0005741801007387 */ /* 0x0001e20000100800 */
[----:B--2---:R-:W-:-:S03]  /*10d90*/  LEA.HI.X.SX32 R22, R29, R2, 0x1, P1 ;  /* 0x000000021d167211 */ /* 0x004fc600008f0eff */
[----:B------:R1:W-:Y:S04]  /*10da0*/  STL [R1+0x414], R23 ;  /* 0x0004141701007387 */ /* 0x0003e80000100800 */
[----:B------:R2:W-:Y:S01]  /*10db0*/  STL [R1+0x41c], R22 ;  /* 0x00041c1601007387 */ /* 0x0005e20000100800 */
[----:B0-----:R-:W-:-:S03]  /*10dc0*/  LEA.HI.X.SX32 R24, R0, R2, 0x1, P2 ;  /* 0x0000000200187211 */ /* 0x001fc600010f0eff */
[----:B------:R-:W3:Y:S01]  /*10dd0*/  LDL.LU R0, [R1+0xc88] ;  /* 0x000c880001007983 */ /* 0x000ee20000300800 */
[----:B-1----:R-:W-:Y:S02]  /*10de0*/  LEA R23, P0, R5, R3, 0x1 ;  /* 0x0000000305177211 */ /* 0x002fe400078008ff */
[-C--:B--2---:R-:W-:Y:S01]  /*10df0*/  LEA.HI.X.SX32 R22, R12, R2.reuse, 0x1, P5 ;  /* 0x000000020c167211 */ /* 0x084fe200028f0eff */
[----:B------:R-:W-:Y:S01]  /*10e00*/  STL [R1+0x424], R24 ;  /* 0x0004241801007387 */ /* 0x000fe20000100800 */
[----:B------:R-:W-:-:S03]  /*10e10*/  LEA.HI.X.SX32 R21, R21, R2, 0x1, P3 ;  /* 0x0000000215157211 */ /* 0x000fc600018f0eff */
[----:B------:R0:W-:Y:S04]  /*10e20*/  STL [R1+0x42c], R22 ;  /* 0x00042c1601007387 */ /* 0x0001e80000100800 */
[----:B------:R-:W-:Y:S01]  /*10e30*/  STL [R1+0x440], R23 ;  /* 0x0004401701007387 */ /* 0x000fe20000100800 */
[-C--:B0-----:R-:W-:Y:S02]  /*10e40*/  LEA.HI.X.SX32 R22, R4, R2.reuse, 0x1, P4 ;  /* 0x0000000204167211 */ /* 0x081fe400020f0eff */
[----:B------:R-:W-:-:S03]  /*10e50*/  LEA.HI.X.SX32 R4, R5, R2, 0x1, P0 ;  /* 0x0000000205047211 */ /* 0x000fc600000f0eff */
[----:B------:R-:W-:Y:S04]  /*10e60*/  STL [R1+0x434], R22 ;  /* 0x0004341601007387 */ /* 0x000fe80000100800 */
[----:B------:R0:W-:Y:S04]  /*10e70*/  STL [R1+0x570], R21 ;  /* 0x0005701501007387 */ /* 0x0001e80000100800 */
[----:B------:R1:W-:Y:S01]  /*10e80*/  STL [R1+0x43c], R4 ;  /* 0x00043c0401007387 */ /* 0x0003e20000100800 */
[-C--:B0-----:R-:W-:Y:S02]  /*10e90*/  LEA R21, P0, R6, R3.reuse, 0x1 ;  /* 0x0000000306157211 */ /* 0x081fe400078008ff */
[----:B-1----:R-:W-:-:S03]  /*10ea0*/  LEA R4, P1, R7, R3, 0x1 ;  /* 0x0000000307047211 */ /* 0x002fc600078208ff */
[----:B------:R-:W-:Y:S01]  /*10eb0*/  STL [R1+0x448], R21 ;  /* 0x0004481501007387 */ /* 0x000fe20000100800 */
[----:B------:R-:W-:-:S03]  /*10ec0*/  LEA R22, P2, R8, R3, 0x1 ;  /* 0x0000000308167211 */ /* 0x000fc600078408ff */
[----:B------:R0:W-:Y:S01]  /*10ed0*/  STL [R1+0x450], R4 ;  /* 0x0004500401007387 */ /* 0x0001e20000100800 */
[----:B------:R-:W-:-:S03]  /*10ee0*/  LEA.HI.X.SX32 R7, R7, R2, 0x1, P1 ;  /* 0x0000000207077211 */ /* 0x000fc600008f0eff */
[----:B------:R-:W-:Y:S01]  /*10ef0*/  STL [R1+0x458], R22 ;  /* 0x0004581601007387 */ /* 0x000fe20000100800 */
[-C--:B0-----:R-:W-:Y:S02]  /*10f00*/  LEA.HI.X.SX32 R4, R6, R2.reuse, 0x1, P0 ;  /* 0x0000000206047211 */ /* 0x081fe400000f0eff */
[----:B------:R-:W-:-:S03]  /*10f10*/  LEA.HI.X.SX32 R6, R8, R2, 0x1, P2 ;  /* 0x0000000208067211 */ /* 0x000fc600010f0eff */
[----:B------:R-:W-:Y:S01]  /*10f20*/  STL [R1+0x444], R4 ;  /* 0x0004440401007387 */ /* 0x000fe20000100800 */
[----:B------:R-:W-:-:S03]  /*10f30*/  LEA R8, P0, R9, R3, 0x1 ;  /* 0x0000000309087211 */ /* 0x000fc600078008ff */
[----:B------:R0:W-:Y:S04]  /*10f40*/  STL [R1+0x44c], R7 ;  /* 0x00044c0701007387 */ /* 0x0001e80000100800 */
[----:B------:R1:W-:Y:S04]  /*10f50*/  STL [R1+0x454], R6 ;  /* 0x0004540601007387 */ /* 0x0003e80000100800 */
[----:B------:R2:W-:Y:S01]  /*10f60*/  STL [R1+0x460], R8 ;  /* 0x0004600801007387 */ /* 0x0005e20000100800 */
[-C--:B0-----:R-:W-:Y:S02]  /*10f70*/  LEA R7, P2, R11, R3.reuse, 0x1 ;  /* 0x000000030b077211 */ /* 0x081fe400078408ff */
[----:B-1----:R-:W-:-:S05]  /*10f80*/  LEA R6, P1, R10, R3, 0x1 ;  /* 0x000000030a067211 */ /* 0x002fca00078208ff */
[----:B------:R0:W-:Y:S01]  /*10f90*/  STL [R1+0x468], R6 ;  /* 0x0004680601007387 */ /* 0x0001e20000100800 */
[----:B--2---:R-:W-:-:S03]  /*10fa0*/  LEA.HI.X.SX32 R8, R10, R2, 0x1, P1 ;  /* 0x000000020a087211 */ /* 0x004fc600008f0eff */
[----:B------:R1:W-:Y:S01]  /*10fb0*/  STL [R1+0x470], R7 ;  /* 0x0004700701007387 */ /* 0x0003e20000100800 */
[-C--:B0-----:R-:W-:Y:S02]  /*10fc0*/  LEA.HI.X.SX32 R6, R9, R2.reuse, 0x1, P0 ;  /* 0x0000000209067211 */ /* 0x081fe400000f0eff */
[----:B-1----:R-:W-:-:S03]  /*10fd0*/  LEA.HI.X.SX32 R7, R11, R2, 0x1, P2 ;  /* 0x000000020b077211 */ /* 0x002fc600010f0eff */
[----:B------:R-:W-:Y:S01]  /*10fe0*/  STL [R1+0x45c], R6 ;  /* 0x00045c0601007387 */ /* 0x000fe20000100800 */
[----:B------:R-:W-:-:S03]  /*10ff0*/  LEA R9, P1, R14, R3, 0x1 ;  /* 0x000000030e097211 */ /* 0x000fc600078208ff */
[----:B------:R0:W-:Y:S01]  /*11000*/  STL [R1+0x464], R8 ;  /* 0x0004640801007387 */ /* 0x0001e20000100800 */
[----:B------:R-:W-:-:S03]  /*11010*/  IMAD R16, R28, 0x2, R15 ;  /* 0x000000021c107824 */ /* 0x000fc600078e020f */
[----:B------:R1:W-:Y:S01]  /*11020*/  STL [R1+0x46c], R7 ;  /* 0x00046c0701007387 */ /* 0x0003e20000100800 */
[-C--:B0-----:R-:W-:Y:S02]  /*11030*/  LEA R8, P0, R13, R3.reuse, 0x1 ;  /* 0x000000030d087211 */ /* 0x081fe400078008ff */
[----:B-1----:R-:W-:-:S03]  /*11040*/  LEA R7, P2, R15, R3, 0x1 ;  /* 0x000000030f077211 */ /* 0x002fc600078408ff */
[----:B------:R-:W-:Y:S01]  /*11050*/  STL [R1+0x478], R8 ;  /* 0x0004780801007387 */ /* 0x000fe20000100800 */
[----:B------:R-:W-:Y:S01]  /*11060*/  IMAD R17, R28, 0x2, R16 ;  /* 0x000000021c117824 */ /* 0x000fe200078e0210 */
[-C--:B------:R-:W-:Y:S02]  /*11070*/  LEA.HI.X.SX32 R10, R14, R2.reuse, 0x1, P1 ;  /* 0x000000020e0a7211 */ /* 0x080fe400008f0eff */
[----:B------:R0:W-:Y:S04]  /*11080*/  STL [R1+0x480], R9 ;  /* 0x0004800901007387 */ /* 0x0001e80000100800 */
[----:B------:R1:W-:Y:S01]  /*11090*/  STL [R1+0x488], R7 ;  /* 0x0004880701007387 */ /* 0x0003e20000100800 */
[----:B------:R-:W-:Y:S01]  /*110a0*/  IMAD R18, R28, 0x2, R17 ;  /* 0x000000021c127824 */ /* 0x000fe200078e0211 */
[----:B0-----:R-:W-:-:S02]  /*110b0*/  LEA.HI.X.SX32 R9, R13, R2, 0x1, P0 ;  /* 0x000000020d097211 */ /* 0x001fc400000f0eff */
[----:B-1----:R-:W-:-:S03]  /*110c0*/  LEA.HI.X.SX32 R7, R15, R2, 0x1, P2 ;  /* 0x000000020f077211 */ /* 0x002fc600010f0eff */
[----:B------:R-:W-:Y:S01]  /*110d0*/  STL [R1+0x474], R9 ;  /* 0x0004740901007387 */ /* 0x000fe20000100800 */
[----:B------:R-:W-:-:S03]  /*110e0*/  LEA R11, P0, R16, R3, 0x1 ;  /* 0x00000003100b7211 */ /* 0x000fc600078008ff */
[----:B------:R0:W-:Y:S04]  /*110f0*/  STL [R1+0x47c], R10 ;  /* 0x00047c0a01007387 */ /* 0x0001e80000100800 */
[----:B------:R1:W-:Y:S01]  /*11100*/  STL [R1+0x484], R7 ;  /* 0x0004840701007387 */ /* 0x0003e20000100800 */
[----:B------:R-:W-:-:S03]  /*11110*/  IMAD R19, R28, 0x2, R18 ;  /* 0x000000021c137824 */ /* 0x000fc600078e0212 */
[----:B------:R-:W-:Y:S01]  /*11120*/  STL [R1+0x490], R11 ;  /* 0x0004900b01007387 */ /* 0x000fe20000100800 */
[-C--:B0-----:R-:W-:Y:S02]  /*11130*/  LEA R10, P2, R18, R3.reuse, 0x1 ;  /* 0x00000003120a7211 */ /* 0x081fe400078408ff */
[----:B-1----:R-:W-:Y:S01]  /*11140*/  LEA R7, P1, R17, R3, 0x1 ;  /* 0x0000000311077211 */ /* 0x002fe200078208ff */
[----:B------:R-:W-:-:S04]  /*11150*/  IMAD R20, R28, 0x2, R19 ;  /* 0x000000021c147824 */ /* 0x000fc800078e0213 */
[----:B------:R0:W-:Y:S01]  /*11160*/  STL [R1+0x498], R7 ;  /* 0x0004980701007387 */ /* 0x0001e20000100800 */
[----:B------:R-:W-:-:S03]  /*11170*/  LEA.HI.X.SX32 R13, R17, R2, 0x1, P1 ;  /* 0x00000002110d7211 */ /* 0x000fc600008f0eff */
[----:B------:R1:W-:Y:S01]  /*11180*/  STL [R1+0x4a0], R10 ;  /* 0x0004a00a01007387 */ /* 0x0003e20000100800 */
[----:B------:R-:W-:Y:S01]  /*11190*/  IMAD R12, R28, 0x2, R20 ;  /* 0x000000021c0c7824 */ /* 0x000fe200078e0214 */
[-C--:B0-----:R-:W-:Y:S02]  /*111a0*/  LEA.HI.X.SX32 R7, R16, R2.reuse, 0x1, P0 ;  /* 0x0000000210077211 */ /* 0x081fe400000f0eff */
[----:B-1----:R-:W-:-:S03]  /*111b0*/  LEA.HI.X.SX32 R10, R18, R2, 0x1, P2 ;  /* 0x00000002120a7211 */ /* 0x002fc600010f0eff */
[----:B------:R-:W-:Y:S01]  /*111c0*/  STL [R1+0x48c], R7 ;  /* 0x00048c0701007387 */ /* 0x000fe20000100800 */
[----:B------:R-:W-:-:S03]  /*111d0*/  IMAD R5, R28, 0x2, R12 ;  /* 0x000000021c057824 */ /* 0x000fc600078e020c */
[----:B------:R0:W-:Y:S01]  /*111e0*/  STL [R1+0x494], R13 ;  /* 0x0004940d01007387 */ /* 0x0001e20000100800 */
[----:B------:R-:W-:-:S03]  /*111f0*/  LEA R14, P2, R12, R3, 0x1 ;  /* 0x000000030c0e7211 */ /* 0x000fc600078408ff */
[----:B------:R1:W-:Y:S01]  /*11200*/  STL [R1+0x49c], R10 ;  /* 0x00049c0a01007387 */ /* 0x0003e20000100800 */
[-C--:B0-----:R-:W-:Y:S02]  /*11210*/  LEA R13, P0, R19, R3.reuse, 0x1 ;  /* 0x00000003130d7211 */ /* 0x081fe400078008ff */
[----:B-1----:R-:W-:-:S03]  /*11220*/  LEA R10, P1, R20, R3, 0x1 ;  /* 0x00000003140a7211 */ /* 0x002fc600078208ff */
[----:B------:R-:W-:Y:S01]  /*11230*/  STL [R1+0x4a8], R13 ;  /* 0x0004a80d01007387 */ /* 0x000fe20000100800 */
[----:B------:R-:W-:-:S03]  /*11240*/  IMAD R21, R28, 0x2, R5 ;  /* 0x000000021c157824 */ /* 0x000fc600078e0205 */
[----:B------:R0:W-:Y:S01]  /*11250*/  STL [R1+0x4b0], R10 ;  /* 0x0004b00a01007387 */ /* 0x0001e20000100800 */
[-C--:B------:R-:W-:Y:S01]  /*11260*/  LEA.HI.X.SX32 R15, R20, R2.reuse, 0x1, P1 ;  /* 0x00000002140f7211 */ /* 0x080fe200008f0eff */
[----:B------:R-:W-:Y:S02]  /*11270*/  IMAD R4, R28, 0x2, R21 ;  /* 0x000000021c047824 */ /* 0x000fe400078e0215 */
        /* <DEDUP_REMOVED lines=8> */
[----:B0-----:R-:W-:-:S03]  /*11300*/  LEA R15, P1, R21, R3, 0x1 ;  /* 0x00000003150f7211 */ /* 0x001fc600078208ff */
[----:B------:R-:W-:Y:S01]  /*11310*/  STL [R1+0x4c0], R12 ;  /* 0x0004c00c01007387 */ /* 0x000fe20000100800 */
[----:B-1----:R-:W-:-:S03]  /*11320*/  LEA R14, P2, R4, R3, 0x1 ;  /* 0x00000003040e7211 */ /* 0x002fc600078408ff */
[----:B------:R-:W-:Y:S01]  /*11330*/  STL [R1+0x4c8], R15 ;  /* 0x0004c80f01007387 */ /* 0x000fe20000100800 */
[----:B------:R-:W-:Y:S01]  /*11340*/  IMAD R6, R28, 0x2, R22 ;  /* 0x000000021c067824 */ /* 0x000fe200078e0216 */
[-C--:B------:R-:W-:Y:S02]  /*11350*/  LEA.HI.X.SX32 R5, R5, R2.reuse, 0x1, P0 ;  /* 0x0000000205057211 */ /* 0x080fe400000f0eff */
[----:B------:R0:W-:Y:S01]  /*11360*/  STL [R1+0x4d0], R14 ;  /* 0x0004d00e01007387 */ /* 0x0001e20000100800 */
[-C--:B------:R-:W-:Y:S01]  /*11370*/  LEA.HI.X.SX32 R4, R4, R2.reuse, 0x1, P2 ;  /* 0x0000000204047211 */ /* 0x080fe200010f0eff */
[----:B------:R-:W-:Y:S02]  /*11380*/  IMAD R8, R28, 0x2, R6 ;  /* 0x000000021c087824 */ /* 0x000fe400078e0206 */
[----:B------:R-:W-:Y:S01]  /*11390*/  STL [R1+0x4bc], R5 ;  /* 0x0004bc0501007387 */ /* 0x000fe20000100800 */
[----:B0-----:R-:W-:Y:S02]  /*113a0*/  LEA.HI.X.SX32 R14, R21, R2, 0x1, P1 ;  /* 0x00000002150e7211 */ /* 0x001fe400008f0eff */
[----:B------:R-:W-:-:S03]  /*113b0*/  LEA R15, P2, R8, R3, 0x1 ;  /* 0x00000003080f7211 */ /* 0x000fc600078408ff */
[----:B------:R0:W-:Y:S04]  /*113c0*/  STL [R1+0x4c4], R14 ;  /* 0x0004c40e01007387 */ /* 0x0001e80000100800 */
[----:B------:R1:W-:Y:S01]  /*113d0*/  STL [R1+0x4cc], R4 ;  /* 0x0004cc0401007387 */ /* 0x0003e20000100800 */
[----:B------:R-:W-:Y:S01]  /*113e0*/  IMAD R9, R28, 0x2, R8 ;  /* 0x000000021c097824 */ /* 0x000fe200078e0208 */
[-C--:B0-----:R-:W-:Y:S02]  /*113f0*/  LEA R14, P0, R22, R3.reuse, 0x1 ;  /* 0x00000003160e7211 */ /* 0x081fe400078008ff */
[----:B-1----:R-:W-:-:S03]  /*11400*/  LEA R4, P1, R6, R3, 0x1 ;  /* 0x0000000306047211 */ /* 0x002fc600078208ff */
[----:B------:R-:W-:Y:S01]  /*11410*/  STL [R1+0x4d8], R14 ;  /* 0x0004d80e01007387 */ /* 0x000fe20000100800 */
[----:B------:R-:W-:-:S03]  /*11420*/  IMAD R11, R28, 0x2, R9 ;  /* 0x000000021c0b7824 */ /* 0x000fc600078e0209 */
[----:B------:R0:W-:Y:S04]  /*11430*/  STL [R1+0x4e0], R4 ;  /* 0x0004e00401007387 */ /* 0x0001e80000100800 */
[----:B------:R1:W-:Y:S01]  /*11440*/  STL [R1+0x4e8], R15 ;  /* 0x0004e80f01007387 */ /* 0x0003e20000100800 */
[----:B------:R-:W-:Y:S01]  /*11450*/  IMAD R7, R28, 0x2, R11 ;  /* 0x000000021c077824 */ /* 0x000fe200078e020b */
[-C--:B0-----:R-:W-:Y:S02]  /*11460*/  LEA.HI.X.SX32 R4, R22, R2.reuse, 0x1, P0 ;  /* 0x0000000216047211 */ /* 0x081fe400000f0eff */
[-C--:B-1----:R-:W-:Y:S02]  /*11470*/  LEA.HI.X.SX32 R15, R6, R2.reuse, 0x1, P1 ;  /* 0x00000002060f7211 */ /* 0x082fe400008f0eff */
[----:B------:R-:W-:Y:S01]  /*11480*/  LEA.HI.X.SX32 R6, R8, R2, 0x1, P2 ;  /* 0x0000000208067211 */ /* 0x000fe200010f0eff */
[----:B------:R-:W-:Y:S04]  /*11490*/  STL [R1+0x4d4], R4 ;  /* 0x0004d40401007387 */ /* 0x000fe80000100800 */
[----:B------:R0:W-:Y:S01]  /*114a0*/  STL [R1+0x4dc], R15 ;  /* 0x0004dc0f01007387 */ /* 0x0001e20000100800 */
[----:B------:R-:W-:-:S03]  /*114b0*/  IMAD R13, R28, 0x2, R7 ;  /* 0x000000021c0d7824 */ /* 0x000fc600078e0207 */
[----:B------:R1:W-:Y:S01]  /*114c0*/  STL [R1+0x4e4], R6 ;  /* 0x0004e40601007387 */ /* 0x0003e20000100800 */
[-C--:B------:R-:W-:Y:S02]  /*114d0*/  LEA R8, P2, R7, R3.reuse, 0x1 ;  /* 0x0000000307087211 */ /* 0x080fe400078408ff */
[-C--:B0-----:R-:W-:Y:S02]  /*114e0*/  LEA R15, P0, R9, R3.reuse, 0x1 ;  /* 0x00000003090f7211 */ /* 0x081fe400078008ff */
[----:B-1----:R-:W-:-:S03]  /*114f0*/  LEA R6, P1, R11, R3, 0x1 ;  /* 0x000000030b067211 */ /* 0x002fc600078208ff */
[----:B------:R-:W-:Y:S01]  /*11500*/  STL [R1+0x4f0], R15 ;  /* 0x0004f00f01007387 */ /* 0x000fe20000100800 */
[----:B------:R-:W-:-:S03]  /*11510*/  IMAD R10, R28, 0x2, R13 ;  /* 0x000000021c0a7824 */ /* 0x000fc600078e020d */
[----:B------:R0:W-:Y:S01]  /*11520*/  STL [R1+0x4f8], R6 ;  /* 0x0004f80601007387 */ /* 0x0001e20000100800 */
[----:B------:R-:W-:-:S03]  /*11530*/  IMAD R12, R28, 0x2, R10 ;  /* 0x000000021c0c7824 */ /* 0x000fc600078e020a */
[----:B------:R1:W-:Y:S01]  /*11540*/  STL [R1+0x500], R8 ;  /* 0x0005000801007387 */ /* 0x0003e20000100800 */
[-C--:B0-----:R-:W-:Y:S02]  /*11550*/  LEA.HI.X.SX32 R6, R9, R2.reuse, 0x1, P0 ;  /* 0x0000000209067211 */ /* 0x081fe400000f0eff */
[-C--:B------:R-:W-:Y:S02]  /*11560*/  LEA.HI.X.SX32 R9, R11, R2.reuse, 0x1, P1 ;  /* 0x000000020b097211 */ /* 0x080fe400008f0eff */
[----:B-1----:R-:W-:Y:S01]  /*11570*/  LEA.HI.X.SX32 R8, R7, R2, 0x1, P2 ;  /* 0x0000000207087211 */ /* 0x002fe200010f0eff */
[----:B------:R-:W-:Y:S01]  /*11580*/  STL [R1+0x4ec], R6 ;  /* 0x0004ec0601007387 */ /* 0x000fe20000100800 */
[----:B------:R-:W-:-:S03]  /*11590*/  LEA R7, P0, R13, R3, 0x1 ;  /* 0x000000030d077211 */ /* 0x000fc600078008ff */
[----:B------:R0:W-:Y:S01]  /*115a0*/  STL [R1+0x4f4], R9 ;  /* 0x0004f40901007387 */ /* 0x0001e20000100800 */
[----:B------:R-:W-:-:S03]  /*115b0*/  IMAD R5, R28, 0x2, R12 ;  /* 0x000000021c057824 */ /* 0x000fc600078e020c */
[----:B------:R1:W-:Y:S01]  /*115c0*/  STL [R1+0x4fc], R8 ;  /* 0x0004fc0801007387 */ /* 0x0003e20000100800 */
[----:B------:R-:W-:Y:S01]  /*115d0*/  IMAD R14, R28, 0x2, R5 ;  /* 0x000000021c0e7824 */ /* 0x000fe200078e0205 */
[-C--:B0-----:R-:W-:Y:S02]  /*115e0*/  LEA R9, P2, R12, R3.reuse, 0x1 ;  /* 0x000000030c097211 */ /* 0x081fe400078408ff */
[----:B-1----:R-:W-:Y:S01]  /*115f0*/  LEA R8, P1, R10, R3, 0x1 ;  /* 0x000000030a087211 */ /* 0x002fe200078208ff */
[----:B------:R-:W-:Y:S04]  /*11600*/  STL [R1+0x508], R7 ;  /* 0x0005080701007387 */ /* 0x000fe80000100800 */
[----:B------:R0:W-:Y:S04]  /*11610*/  STL [R1+0x510], R8 ;  /* 0x0005100801007387 */ /* 0x0001e80000100800 */
[----:B------:R1:W-:Y:S01]  /*11620*/  STL [R1+0x518], R9 ;  /* 0x0005180901007387 */ /* 0x0003e20000100800 */
[----:B------:R-:W-:Y:S01]  /*11630*/  IMAD R4, R28, 0x2, R14 ;  /* 0x000000021c047824 */ /* 0x000fe200078e020e */
[----:B0-----:R-:W-:-:S02]  /*11640*/  LEA.HI.X.SX32 R8, R13, R2, 0x1, P0 ;  /* 0x000000020d087211 */ /* 0x001fc400000f0eff */
[-C--:B-1----:R-:W-:Y:S02]  /*11650*/  LEA.HI.X.SX32 R9, R10, R2.reuse, 0x1, P1 ;  /* 0x000000020a097211 */ /* 0x082fe400008f0eff */
[----:B------:R-:W-:Y:S01]  /*11660*/  LEA.HI.X.SX32 R10, R12, R2, 0x1, P2 ;  /* 0x000000020c0a7211 */ /* 0x000fe200010f0eff */
        /* <DEDUP_REMOVED lines=16> */
[----:B------:R-:W-:-:S03]  /*11770*/  IMAD R8, R28, 0x2, R7 ;  /* 0x000000021c087824 */ /* 0x000fc600078e0207 */
[----:B------:R0:W-:Y:S04]  /*11780*/  STL [R1+0x524], R10 ;  /* 0x0005240a01007387 */ /* 0x0001e80000100800 */
[----:B------:R1:W-:Y:S01]  /*11790*/  STL [R1+0x52c], R5 ;  /* 0x00052c0501007387 */ /* 0x0003e20000100800 */
[----:B------:R-:W-:Y:S01]  /*117a0*/  IMAD R9, R28, 0x2, R8 ;  /* 0x000000021c097824 */ /* 0x000fe200078e0208 */
[-C--:B0-----:R-:W-:Y:S02]  /*117b0*/  LEA R10, P0, R15, R3.reuse, 0x1 ;  /* 0x000000030f0a7211 */ /* 0x081fe400078008ff */
[----:B-1----:R-:W-:-:S03]  /*117c0*/  LEA R5, P1, R6, R3, 0x1 ;  /* 0x0000000306057211 */ /* 0x002fc600078208ff */
[----:B------:R-:W-:Y:S01]  /*117d0*/  STL [R1+0x538], R10 ;  /* 0x0005380a01007387 */ /* 0x000fe20000100800 */
[C---:B------:R-:W-:Y:S01]  /*117e0*/  LEA R11, P2, R7.reuse, R3, 0x1 ;  /* 0x00000003070b7211 */ /* 0x040fe200078408ff */
[----:B------:R-:W-:Y:S02]  /*117f0*/  IMAD R4, R28, 0x2, R9 ;  /* 0x000000021c047824 */ /* 0x000fe400078e0209 */
[----:B------:R0:W-:Y:S01]  /*11800*/  STL [R1+0x540], R5 ;  /* 0x0005400501007387 */ /* 0x0001e20000100800 */
[-C--:B------:R-:W-:Y:S02]  /*11810*/  LEA.HI.X.SX32 R6, R6, R2.reuse, 0x1, P1 ;  /* 0x0000000206067211 */ /* 0x080fe400008f0eff */
[-C--:B------:R-:W-:Y:S01]  /*11820*/  LEA.HI.X.SX32 R7, R7, R2.reuse, 0x1, P2 ;  /* 0x0000000207077211 */ /* 0x080fe200010f0eff */
[----:B------:R1:W-:Y:S01]  /*11830*/  STL [R1+0x548], R11 ;  /* 0x0005480b01007387 */ /* 0x0003e20000100800 */
[----:B0-----:R-:W-:Y:S01]  /*11840*/  LEA.HI.X.SX32 R5, R15, R2, 0x1, P0 ;  /* 0x000000020f057211 */ /* 0x001fe200000f0eff */
[----:B------:R-:W-:-:S04]  /*11850*/  IMAD R10, R28, 0x2, R4 ;  /* 0x000000021c0a7824 */ /* 0x000fc800078e0204 */
[----:B------:R0:W-:Y:S01]  /*11860*/  STL [R1+0x534], R5 ;  /* 0x0005340501007387 */ /* 0x0001e20000100800 */
[----:B-1----:R-:W-:-:S03]  /*11870*/  LEA R11, P1, R9, R3, 0x1 ;  /* 0x00000003090b7211 */ /* 0x002fc600078208ff */
[----:B------:R1:W-:Y:S04]  /*11880*/  STL [R1+0x53c], R6 ;  /* 0x00053c0601007387 */ /* 0x0003e80000100800 */
[----:B------:R2:W-:Y:S01]  /*11890*/  STL [R1+0x544], R7 ;  /* 0x0005440701007387 */ /* 0x0005e20000100800 */
[----:B0-----:R-:W-:Y:S01]  /*118a0*/  IMAD R5, R28, 0x2, R10 ;  /* 0x000000021c057824 */ /* 0x001fe200078e020a */
[-C--:B-1----:R-:W-:Y:S02]  /*118b0*/  LEA R6, P0, R8, R3.reuse, 0x1 ;  /* 0x0000000308067211 */ /* 0x082fe400078008ff */
[----:B--2---:R-:W-:-:S03]  /*118c0*/  LEA R7, P2, R4, R3, 0x1 ;  /* 0x0000000304077211 */ /* 0x004fc600078408ff */
[----:B------:R0:W-:Y:S04]  /*118d0*/  STL [R1+0x550], R6 ;  /* 0x0005500601007387 */ /* 0x0001e80000100800 */
[----:B------:R1:W-:Y:S01]  /*118e0*/  STL [R1+0x558], R11 ;  /* 0x0005580b01007387 */ /* 0x0003e20000100800 */
[----:B0-----:R-:W-:-:S03]  /*118f0*/  IMAD R6, R28, 0x2, R5 ;  /* 0x000000021c067824 */ /* 0x001fc600078e0205 */
[----:B------:R0:W-:Y:S01]  /*11900*/  STL [R1+0x560], R7 ;  /* 0x0005600701007387 */ /* 0x0001e20000100800 */
[-C--:B-1----:R-:W-:Y:S02]  /*11910*/  LEA.HI.X.SX32 R11, R8, R2.reuse, 0x1, P0 ;  /* 0x00000002080b7211 */ /* 0x082fe400000f0eff */
[-C--:B------:R-:W-:Y:S01]  /*11920*/  LEA.HI.X.SX32 R8, R4, R2.reuse, 0x1, P2 ;  /* 0x0000000204087211 */ /* 0x080fe200010f0eff */
[----:B------:R-:W-:Y:S02]  /*11930*/  IMAD R4, R28, 0x2, R6 ;  /* 0x000000021c047824 */ /* 0x000fe400078e0206 */
[----:B------:R-:W1:Y:S01]  /*11940*/  S2R R28, SR_TID.X ;  /* 0x00000000001c7919 */ /* 0x000e620000002100 */
[----:B0-----:R-:W-:-:S03]  /*11950*/  LEA.HI.X.SX32 R7, R9, R2, 0x1, P1 ;  /* 0x0000000209077211 */ /* 0x001fc600008f0eff */
[----:B------:R-:W-:Y:S04]  /*11960*/  STL [R1+0x54c], R11 ;  /* 0x00054c0b01007387 */ /* 0x000fe80000100800 */
[----:B------:R0:W-:Y:S01]  /*11970*/  STL [R1+0x554], R7 ;  /* 0x0005540701007387 */ /* 0x0001e20000100800 */
[----:B------:R-:W-:-:S03]  /*11980*/  LEA R9, P1, R5, R3, 0x1 ;  /* 0x0000000305097211 */ /* 0x000fc600078208ff */
[----:B------:R2:W-:Y:S01]  /*11990*/  STL [R1+0x55c], R8 ;  /* 0x00055c0801007387 */ /* 0x0005e20000100800 */
[-C--:B0-----:R-:W-:Y:S02]  /*119a0*/  LEA R7, P0, R10, R3.reuse, 0x1 ;  /* 0x000000030a077211 */ /* 0x081fe400078008ff */
[----:B--2---:R-:W-:-:S03]  /*119b0*/  LEA R8, P2, R6, R3, 0x1 ;  /* 0x0000000306087211 */ /* 0x004fc600078408ff */
[----:B------:R0:W-:Y:S01]  /*119c0*/  STL [R1+0x564], R7 ;  /* 0x0005640701007387 */ /* 0x0001e20000100800 */
[----:B------:R-:W-:-:S03]  /*119d0*/  LEA.HI.X.SX32 R5, R5, R2, 0x1, P1 ;  /* 0x0000000205057211 */ /* 0x000fc600008f0eff */
[----:B------:R-:W-:Y:S01]  /*119e0*/  STL [R1+0x568], R9 ;  /* 0x0005680901007387 */ /* 0x000fe20000100800 */
[----:B0-----:R-:W-:Y:S02]  /*119f0*/  LEA R7, P3, R4, R3, 0x1 ;  /* 0x0000000304077211 */ /* 0x001fe400078608ff */
[-C--:B------:R-:W-:Y:S01]  /*11a00*/  LEA.HI.X.SX32 R3, R10, R2.reuse, 0x1, P0 ;  /* 0x000000020a037211 */ /* 0x080fe200000f0eff */
[----:B------:R-:W-:Y:S04]  /*11a10*/  STL [R1+0x56c], R8 ;  /* 0x00056c0801007387 */ /* 0x000fe80000100800 */
[----:B------:R-:W-:Y:S04]  /*11a20*/  STL [R1+0x3e0], R7 ;  /* 0x0003e00701007387 */ /* 0x000fe80000100800 */
[----:B------:R0:W-:Y:S04]  /*11a30*/  STL [R1+0x3d0], R3 ;  /* 0x0003d00301007387 */ /* 0x0001e80000100800 */
[----:B------:R-:W-:Y:S01]  /*11a40*/  STL [R1+0x3d8], R5 ;  /* 0x0003d80501007387 */ /* 0x000fe20000100800 */
[----:B0-----:R-:W-:-:S02]  /*11a50*/  LEA.HI.X.SX32 R3, R6, R2, 0x1, P2 ;  /* 0x0000000206037211 */ /* 0x001fc400010f0eff */
[----:B------:R-:W-:-:S03]  /*11a60*/  LEA.HI.X.SX32 R2, R4, R2, 0x1, P3 ;  /* 0x0000000204027211 */ /* 0x000fc600018f0eff */
[----:B------:R1:W-:Y:S04]  /*11a70*/  STL [R1+0x3dc], R3 ;  /* 0x0003dc0301007387 */ /* 0x0003e80000100800 */
[----:B------:R0:W-:Y:S04]  /*11a80*/  STL [R1+0x3d4], R2 ;  /* 0x0003d40201007387 */ /* 0x0001e80000100800 */
[----:B------:R-:W-:Y:S01]  /*11a90*/  STL [R1+0x350], RZ ;  /* 0x000350ff01007387 */ /* 0x000fe20000100800 */
[----:B-1----:R-:W-:-:S03]  /*11aa0*/  IMAD.SHL.U32 R3, R28, 0x80, RZ ;  /* 0x000000801c037824 */ /* 0x002fc600078e00ff */
[----:B------:R-:W-:Y:S04]  /*11ab0*/  STL [R1+0x354], RZ ;  /* 0x000354ff01007387 */ /* 0x000fe80000100800 */
[----:B------:R-:W-:Y:S04]  /*11ac0*/  STL [R1+0x358], RZ ;  /* 0x000358ff01007387 */ /* 0x000fe80000100800 */
[----:B------:R3:W-:Y:S04]  /*11ad0*/  STL [R1+0x988], R3 ;  /* 0x0009880301007387 */ /* 0x0007e80000100800 */
[----:B------:R-:W-:Y:S04]  /*11ae0*/  STL [R1+0x35c], RZ ;  /* 0x00035cff01007387 */ /* 0x000fe80000100800 */
        /* <DEDUP_REMOVED lines=60> */
[----:B------:R-:W2:Y:S04]  /*11eb0*/  LDL.LU R29, [R1+0x240] ;  /* 0x00024000011d7983 */ /* 0x000ea80000300800 */
[----:B------:R-:W-:Y:S04]  /*11ec0*/  STL [R1+0x2d0], RZ ;  /* 0x0002d0ff01007387 */ /* 0x000fe80000100800 */
[----:B------:R-:W-:Y:S04]  /*11ed0*/  STL [R1+0x2d4], RZ ;  /* 0x0002d4ff01007387 */ /* 0x000fe80000100800 */
[----:B------:R-:W-:Y:S04]  /*11ee0*/  STL [R1+0x2d8], RZ ;  /* 0x0002d8ff01007387 */ /* 0x000fe80000100800 */
[----:B------:R-:W-:Y:S04]  /*11ef0*/  STL [R1+0x2dc], RZ ;  /* 0x0002dcff01007387 */ /* 0x000fe80000100800 */
[----:B------:R-:W0:Y:S04]  /*11f00*/  LDL.LU R28, [R1+0x23c] ;  /* 0x00023c00011c7983 */ /* 0x000e280000300800 */
        /* <DEDUP_REMOVED lines=22> */
[----:B------:R-:W-:Y:S01]  /*12070*/  STL [R1+0x278], RZ ;  /* 0x000278ff01007387 */ /* 0x000fe20000100800 */
[----:B--2---:R-:W-:-:S05]  /*12080*/  SHF.R.S32.HI R4, RZ, 0x7, R29 ;  /* 0x00000007ff047819 */ /* 0x004fca000001141d */
[----:B------:R1:W-:Y:S04]  /*12090*/  STL [R1+0x980], R4 ;  /* 0x0009800401007387 */ /* 0x0003e80000100800 */
[----:B------:R-:W-:Y:S04]  /*120a0*/  STL [R1+0x27c], RZ ;  /* 0x00027cff01007387 */ /* 0x000fe80000100800 */
[----:B------:R-:W-:Y:S01]  /*120b0*/  STL [R1+0x260], RZ ;  /* 0x000260ff01007387 */ /* 0x000fe20000100800 */
[----:B0-----:R-:W-:-:S03]  /*120c0*/  LOP3.LUT R2, R28, 0x800, R3, 0xf8, !PT ;  /* 0x000008001c027812 */ /* 0x001fc600078ef803 */
[----:B------:R-:W-:Y:S04]  /*120d0*/  STL [R1+0x264], RZ ;  /* 0x000264ff01007387 */ /* 0x000fe80000100800 */
[----:B------:R0:W-:Y:S04]  /*120e0*/  STL [R1+0x364], R2 ;  /* 0x0003640201007387 */ /* 0x0001e80000100800 */
[----:B------:R2:W-:Y:S04]  /*120f0*/  STL [R1+0x268], RZ ;  /* 0x000268ff01007387 */ /* 0x0005e80000100800 */
[----:B------:R2:W-:Y:S04]  /*12100*/  STL [R1+0x26c], RZ ;  /* 0x00026cff01007387 */ /* 0x0005e80000100800 */
[----:B------:R2:W-:Y:S04]  /*12110*/  STL [R1+0x200], RZ ;  /* 0x000200ff01007387 */ /* 0x0005e80000100800 */
[----:B------:R2:W-:Y:S04]  /*12120*/  STL [R1+0x204], RZ ;  /* 0x000204ff01007387 */ /* 0x0005e80000100800 */
[----:B------:R2:W-:Y:S04]  /*12130*/  STL [R1+0x208], RZ ;  /* 0x000208ff01007387 */ /* 0x0005e80000100800 */
[----:B------:R2:W-:Y:S04]  /*12140*/  STL [R1+0x20c], RZ ;  /* 0x00020cff01007387 */ /* 0x0005e80000100800 */
[----:B------:R-:W0:Y:S04]  /*12150*/  LDL R28, [R1+0x360] ;  /* 0x00036000011c7983 */ /* 0x000e280000100800 */
        /* <DEDUP_REMOVED lines=19> */
[----:B---3--:R-:W-:-:S03]  /*12290*/  LOP3.LUT R3, R0, 0x20, RZ, 0x3c, !PT ;  /* 0x0000002000037812 */ /* 0x008fc600078e3cff */
[----:B------:R2:W-:Y:S01]  /*122a0*/  STL [R1+0x23c], RZ ;  /* 0x00023cff01007387 */ /* 0x0005e20000100800 */
[----:B------:R-:W-:-:S03]  /*122b0*/  LOP3.LUT R3, R2, 0x40, RZ, 0x3c, !PT ;  /* 0x0000004002037812 */ /* 0x000fc600078e3cff */
        /* <DEDUP_REMOVED lines=8> */
[----:B------:R2:W-:Y:S01]  /*12340*/  STL [R1+0x368], R3 ;  /* 0x0003680301007387 */ /* 0x0005e20000100800 */
[----:B------:R-:W-:-:S02]  /*12350*/  USHF.L.U32 UR4, UR7, 0x7, URZ ;  /* 0x0000000707047899 */ /* 0x000fc4000800063f */
[----:B------:R-:W-:Y:S02]  /*12360*/  USHF.L.U32 UR5, UR6, 0x7, URZ ;  /* 0x0000000706057899 */ /* 0x000fe4000800063f */
[----:B------:R-:W-:Y:S01]  /*12370*/  USHF.R.S32.HI UR7, URZ, 0x1f, UR4 ;  /* 0x0000001f3f077899 */ /* 0x000fe20008011404 */
[C---:B------:R-:W-:Y:S01]  /*12380*/  LOP3.LUT R5, R0.reuse, 0x40, RZ, 0x3c, !PT ;  /* 0x0000004000057812 */ /* 0x040fe200078e3cff */
[----:B------:R-:W-:Y:S01]  /*12390*/  USHF.R.S32.HI UR6, URZ, 0x1f, UR5 ;  /* 0x0000001f3f067899 */ /* 0x000fe20008011405 */
[----:B-1----:R-:W-:Y:S01]  /*123a0*/  LOP3.LUT R4, R0, 0x60, RZ, 0x3c, !PT ;  /* 0x0000006000047812 */ /* 0x002fe200078e3cff */
[----:B------:R-:W-:Y:S02]  /*123b0*/  USHF.L.U32 UR9, UR4, 0x1, URZ ;  /* 0x0000000104097899 */ /* 0x000fe4000800063f */
[----:B------:R-:W-:Y:S02]  /*123c0*/  USHF.L.U64.HI UR7, UR4, 0x1, UR7 ;  /* 0x0000000104077899 */ /* 0x000fe40008010207 */
[----:B------:R-:W-:-:S02]  /*123d0*/  USHF.L.U32 UR12, UR5, 0x1, URZ ;  /* 0x00000001050c7899 */ /* 0x000fc4000800063f */
[----:B------:R-:W-:Y:S02]  /*123e0*/  USHF.L.U64.HI UR6, UR5, 0x1, UR6 ;  /* 0x0000000105067899 */ /* 0x000fe40008010206 */
[----:B------:R-:W-:Y:S01]  /*123f0*/  UMOV UR4, URZ ;  /* 0x0000003f00047c82 */ /* 0x000fe20008000000 */
[----:B0-----:R-:W-:-:S05]  /*12400*/  LOP3.LUT R2, R28, 0x40, RZ, 0x3c, !PT ;  /* 0x000000401c027812 */ /* 0x001fca00078e3cff */
[----:B------:R2:W-:Y:S04]  /*12410*/  STL [R1+0x984], R2 ;  /* 0x0009840201007387 */ /* 0x0005e80000100800 */
.L_x_3:
[----:B--2--5:R-:W2:Y:S04]  /*12420*/  LDL R3, [R1+0x570] ;  /* 0x0005700001037983 */ /* 0x024ea80000100800 */
[----:B------:R-:W2:Y:S04]  /*12430*/  LDL R2, [R1+0x574] ;  /* 0x0005740001027983 */ /* 0x000ea80000100800 */
[----:B------:R-:W-:Y:S04]  /*12440*/  STL [R1+0x2198], R14 ;  /* 0x0021980e01007387 */ /* 0x000fe80000100800 */
        /* <DEDUP_REMOVED lines=12> */
[----:B0-----:R0:W-:Y:S04]  /*12510*/  STL [R1+0x21a0], R20 ;  /* 0x0021a01401007387 */ /* 0x0011e80000100800 */
[----:B0-----:R-:W3:Y:S04]  /*12520*/  LDL R20, [R1+0x56c] ;  /* 0x00056c0001147983 */ /* 0x001ee80000100800 */
[----:B------:R-:W-:Y:S04]  /*12530*/  STL [R1+0x2168], R15 ;  /* 0x0021680f01007387 */ /* 0x000fe80000100800 */
[----:B------:R-:W-:Y:S04]  /*12540*/  STL [R1+0x2164], R17 ;  /* 0x0021641101007387 */ /* 0x000fe80000100800 */
[----:B------:R-:W-:Y:S04]  /*12550*/  STL [R1+0x2188], R17 ;  /* 0x0021881101007387 */ /* 0x000fe80000100800 */
[----:B------:R-:W-:Y:S04]  /*12560*/  STL [R1+0x2160], R16 ;  /* 0x0021601001007387 */ /* 0x000fe80000100800 */
[----:B------:R0:W-:Y:S04]  /*12570*/  STL [R1+0x218c], R16 ;  /* 0x00218c1001007387 */ /* 0x0001e80000100800 */
[----:B0-----:R-:W4:Y:S01]  /*12580*/  LDL R16, [R1+0x3dc] ;  /* 0x0003dc0001107983 */ /* 0x001f220000100800 */
[----:B------:R-:W-:Y:S01]  /*12590*/  UMOV UR5, 0xffffff80 ;  /* 0xffffff8000057882 */ /* 0x000fe20000000000 */
[----:B------:R-:W-:Y:S01]  /*125a0*/  PRMT R24, RZ, 0x7610, R24 ;  /* 0x00007610ff187816 */ /* 0x000fe20000000018 */
[----:B------:R-:W-:Y:S01]  /*125b0*/  ULDC UR8, c[0x0][0x180] ;  /* 0x0000600000087ab9 */ /* 0x000fe20000000800 */
[----:B------:R-:W-:Y:S01]  /*125c0*/  STL [R1+0x215c], R27 ;  /* 0x00215c1b01007387 */ /* 0x000fe20000100800 */
[----:B------:R-:W-:-:S03]  /*125d0*/  UIMAD UR5, UR4, UR5, UR8 ;  /* 0x00000005040572a4 */ /* 0x000fc6000f8e0208 */
        /* <DEDUP_REMOVED lines=18> */
[----:B------:R-:W-:Y:S04]  /*12700*/  STL [R1+0x20fc], R0 ;  /* 0x0020fc0001007387 */ /* 0x000fe80000100800 */
[----:B------:R-:W-:Y:S04]  /*12710*/  STL [R1+0x2100], R0 ;  /* 0x0021000001007387 */ /* 0x000fe80000100800 */
[----:B0-----:R-:W0:Y:S04]  /*12720*/  S2R R21, SR_TID.X ;  /* 0x0000000000157919 */ /* 0x001e280000002100 */
[----:B------:R-:W-:Y:S04]  /*12730*/  STL [R1+0x2104], R0 ;  /* 0x0021040001007387 */ /* 0x000fe80000100800 */
[----:B------:R-:W-:Y:S04]  /*12740*/  STL [R1+0x2108], R0 ;  /* 0x0021080001007387 */ /* 0x000fe80000100800 */
[----:B------:R-:W-:Y:S04]  /*12750*/  STL [R1+0x210c], R0 ;  /* 0x00210c0001007387 */ /* 0x000fe80000100800 */
[----:B------:R-:W-:Y:S04]  /*12760*/  STL [R1+0x2110], R0 ;  /* 0x0021100001007387 */ /* 0x000fe80000100800 */
[----:B------:R0:W-:Y:S04]  /*12770*/  STL [R1+0x2114], R0 ;  /* 0x0021140001007387 */ /* 0x0001e80000100800 */
[----:B------:R-:W1:Y:S01]  /*12780*/  S2R R14, SR_TID.X ;  /* 0x00000000000e7919 */ /* 0x000e620000002100 */
[----:B0-----:R-:W-:-:S04]  /*12790*/  SHF.R.U32.HI R0, RZ, 0x7, R21 ;  /* 0x00000007ff007819 */ /* 0x001fc80000011615 */
[----:B------:R-:W-:-:S04]  /*127a0*/  SGXT.U32 R0, R0, 0x1 ;  /* 0x000000010000781a */ /* 0x000fc80000000000 */
[----:B------:R-:W-:Y:S02]  /*127b0*/  ISETP.GE.AND P0, PT, R0, UR5, PT ;  /* 0x0000000500007c0c */ /* 0x000fe4000bf06270 */
[----:B-1----:R-:W-:-:S04]  /*127c0*/  SHF.R.U32.HI R28, RZ, 0x7, R14 ;  /* 0x00000007ff1c7819 */ /* 0x002fc8000001160e */
[----:B------:R-:W-:-:S04]  /*127d0*/  SGXT.U32 R28, R28, 0x1 ;  /* 0x000000011c1c781a */ /* 0x000fc80000000000 */
[C---:B------:R-:W-:Y:S02]  /*127e0*/  LOP3.LUT R14, R28.reuse, 0x2, RZ, 0xfc, !PT ;  /* 0x000000021c0e7812 */ /* 0x040fe400078efcff */
[----:B------:R-:W-:Y:S02]  /*127f0*/  LOP3.LUT R28, R28, 0x4, RZ, 0xfc, !PT ;  /* 0x000000041c1c7812 */ /* 0x000fe400078efcff */
[----:B------:R-:W-:Y:S02]  /*12800*/  ISETP.GE.AND P1, PT, R14, UR5, PT ;  /* 0x000000050e007c0c */ /* 0x000fe4000bf26270 */
[----:B------:R-:W0:Y:S01]  /*12810*/  S2R R14, SR_TID.X ;  /* 0x00000000000e7919 */ /* 0x000e220000002100 */
[----:B------:R-:W-:Y:S02]  /*12820*/  ISETP.GE.AND P2, PT, R28, UR5, PT ;  /* 0x000000051c007c0c */ /* 0x000fe4000bf46270 */
[----:B------:R-:W-:Y:S01]  /*12830*/  PRMT R27, RZ, 0x7610, R27 ;  /* 0x00007610ff1b7816 */ /* 0x000fe2000000001b */
[----:B------:R-:W3:Y:S04]  /*12840*/  LDL R28, [R1+0x568] ;  /* 0x00056800011c7983 */ /* 0x000ee80000100800 */
[----:B--2---:R1:W2:Y:S01]  /*12850*/  @!P0 LDG.E.U16 R24, [R2.64] ;  /* 0x0000000a02188981 */ /* 0x0042a2000c1e1500 */
[----:B0-----:R-:W-:-:S04]  /*12860*/  SHF.R.U32.HI R14, RZ, 0x7, R14 ;  /* 0x00000007ff0e7819 */ /* 0x001fc8000001160e */
[----:B------:R-:W-:Y:S01]  /*12870*/  SGXT.U32 R14, R14, 0x1 ;  /* 0x000000010e0e781a */ /* 0x000fe20000000000 */
[----:B-1----:R-:W3:Y:S04]  /*12880*/  LDL R2, [R1+0x3d4] ;  /* 0x0003d40001027983 */ /* 0x002ee80000100800 */
[----:B------:R-:W3:Y:S01]  /*12890*/  LDL R3, [R1+0x3e0] ;  /* 0x0003e00001037983 */ /* 0x000ee20000100800 */
[----:B------:R-:W-:Y:S02]  /*128a0*/  LOP3.LUT R25, R14, 0x8, RZ, 0xfc, !PT ;  /* 0x000000080e197812 */ /* 0x000fe400078efcff */
[----:B------:R-:W-:Y:S02]  /*128b0*/  PRMT R15, RZ, 0x7610, R15 ;  /* 0x00007610ff0f7816 */ /* 0x000fe4000000000f */
[----:B------:R-:W-:Y:S01]  /*128c0*/  ISETP.GE.AND P4, PT, R25, UR5, PT ;  /* 0x0000000519007c0c */ /* 0x000fe2000bf86270 */
[----:B--2---:R0:W-:Y:S01]  /*128d0*/  STL [R1+0x20], R24 ;  /* 0x0000201801007387 */ /* 0x0041e20000100800 */
[----:B---3--:R-:W-:-:S04]  /*128e0*/  @!P1 LOP3.LUT R3, R3, R2, RZ, 0x3c, !PT ;  /* 0x0000000203039212 */ /* 0x008fc800078e3cff */
[C---:B------:R-:W-:Y:S02]  /*128f0*/  @!P1 LOP3.LUT R2, R3.reuse, R2, RZ, 0x3c, !PT ;  /* 0x0000000203029212 */ /* 0x040fe400078e3cff */
[C---:B0-----:R-:W-:Y:S02]  /*12900*/  LOP3.LUT R24, R14.reuse, 0x6, RZ, 0xfc, !PT ;  /* 0x000000060e187812 */ /* 0x041fe400078efcff */
[----:B------:R-:W-:Y:S02]  /*12910*/  @!P1 LOP3.LUT R3, R3, R2, RZ, 0x3c, !PT ;  /* 0x0000000203039212 */ /* 0x000fe400078e3cff */
[----:B------:R-:W-:Y:S02]  /*12920*/  LOP3.LUT R14, R14, 0xa, RZ, 0xfc, !PT ;  /* 0x0000000a0e0e7812 */ /* 0x000fe400078efcff */
[----:B------:R-:W-:Y:S01]  /*12930*/  ISETP.GE.AND P3, PT, R24, UR5, PT ;  /* 0x0000000518007c0c */ /* 0x000fe2000bf66270 */
[----:B------:R0:W2:Y:S04]  /*12940*/  @!P1 LDG.E.U16 R27, [R2.64] ;  /* 0x0000000a021b9981 */ /* 0x0000a8000c1e1500 */
[----:B------:R-:W3:Y:S01]  /*12950*/  LDL.LU R24, [R1+0x21ac] ;  /* 0x0021ac0001187983 */ /* 0x000ee20000300800 */
[----:B------:R-:W-:-:S03]  /*12960*/  ISETP.GE.AND P5, PT, R14, UR5, PT ;  /* 0x000000050e007c0c */ /* 0x000fc6000bfa6270 */
[----:B------:R-:W2:Y:S01]  /*12970*/  LDL.LU R25, [R1+0x21a8] ;  /* 0x0021a80001197983 */ /* 0x000ea20000300800 */
[----:B0-----:R-:W-:Y:S02]  /*12980*/  @!P2 IMAD.MOV.U32 R2, RZ, RZ, R20 ;  /* 0x000000ffff02a224 */ /* 0x001fe400078e0014 */
[----:B----4-:R-:W-:Y:S01]  /*12990*/  @!P2 IMAD.MOV.U32 R3, RZ, RZ, R16 ;  /* 0x000000ffff03a224 */ /* 0x010fe200078e0010 */
[----:B------:R-:W4:Y:S04]  /*129a0*/  LDL.LU R14, [R1+0x21a4] ;  /* 0x0021a400010e7983 */ /* 0x000f280000300800 */
[----:B------:R0:W2:Y:S04]  /*129b0*/  @!P2 LDG.E.U16 R15, [R2.64] ;  /* 0x0000000a020fa981 */ /* 0x0000a8000c1e1500 */
[----:B0-----:R-:W2:Y:S04]  /*129c0*/  LDL R3, [R1+0x3d8] ;  /* 0x0003d80001037983 */ /* 0x001ea80000100800 */
[----:B------:R-:W0:Y:S02]  /*129d0*/  S2R R20, SR_TID.X ;  /* 0x0000000000147919 */ /* 0x000e240000002100 */
[----:B0-----:R-:W-:-:S04]  /*129e0*/  SHF.R.U32.HI R2, RZ, 0x7, R20 ;  /* 0x00000007ff027819 */ /* 0x001fc80000011614 */
[----:B------:R-:W-:-:S04]  /*129f0*/  SGXT.U32 R2, R2, 0x1 ;  /* 0x000000010202781a */ /* 0x000fc80000000000 */
[C---:B------:R-:W-:Y:S02]  /*12a00*/  LOP3.LUT R20, R2.reuse, 0xc, RZ, 0xfc, !PT ;  /* 0x0000000c02147812 */ /* 0x040fe400078efcff */
[----:B------:R-:W-:-:S04]  /*12a10*/  LOP3.LUT R2, R2, 0xe, RZ, 0xfc, !PT ;  /* 0x0000000e02027812 */ /* 0x000fc800078efcff */
[----:B------:R-:W-:Y:S01]  /*12a20*/  ISETP.GE.AND P0, PT, R2, UR5, PT ;  /* 0x0000000502007c0c */ /* 0x000fe2000bf06270 */
[----:B------:R-:W-:Y:S01]  /*12a30*/  @!P3 IMAD.MOV.U32 R2, RZ, RZ, R28 ;  /* 0x000000ffff02b224 */ /* 0x000fe200078e001c */
[----:B---3--:R-:W-:-:S06]  /*12a40*/  PRMT R24, RZ, 0x7610, R24 ;  /* 0x00007610ff187816 */ /* 0x008fcc0000000018 */
[----:B--2---:R-:W2:Y:S01]  /*12a50*/  @!P3 LDG.E.U16 R24, [R2.64] ;  /* 0x0000000a0218b981 */ /* 0x004ea2000c1e1500 */
[----:B------:R-:W-:-:S03]  /*12a60*/  ISETP.GE.AND P1, PT, R20, UR5, PT ;  /* 0x0000000514007c0c */ /* 0x000fc6000bf26270 */
[----:B------:R0:W-:Y:S04]  /*12a70*/  STL [R1+0x5c], R27 ;  /* 0x00005c1b01007387 */ /* 0x0001e80000100800 */
[----:B------:R-:W3:Y:S04]  /*12a80*/  LDL R16, [R1+0x54c] ;  /* 0x00054c0001107983 */ /* 0x000ee80000100800 */
[----:B0-----:R-:W3:Y:S04]  /*12a90*/  LDL R27, [R1+0x558] ;  /* 0x00055800011b7983 */ /* 0x001ee80000100800 */
[----:B------:R0:W-:Y:S04]  /*12aa0*/  STL [R1+0x90], R15 ;  /* 0x0000900f01007387 */ /* 0x0001e80000100800 */
[----:B0-----:R-:W3:Y:S04]  /*12ab0*/  LDL R15, [R1+0x550] ;  /* 0x00055000010f7983 */ /* 0x001ee80000100800 */
[----:B------:R-:W3:Y:S04]  /*12ac0*/  LDL.LU R20, [R1+0x21a0] ;  /* 0x0021a00001147983 */ /* 0x000ee80000300800 */
[----:B--2---:R0:W-:Y:S04]  /*12ad0*/  STL [R1+0x138], R24 ;  /* 0x0001381801007387 */ /* 0x0041e80000100800 */
[----:B0-----:R-:W2:Y:S04]  /*12ae0*/  LDL.LU R24, [R1+0x219c] ;  /* 0x00219c0001187983 */ /* 0x001ea80000300800 */
[----:B------:R-:W2:Y:S04]  /*12af0*/  LDL R2, [R1+0x3d0] ;  /* 0x0003d00001027983 */ /* 0x000ea80000100800 */
[----:B------:R-:W2:Y:S01]  /*12b00*/  LDL R3, [R1+0x564] ;  /* 0x0005640001037983 */ /* 0x000ea20000100800 */
[----:B------:R-:W-:-:S02]  /*12b10*/  PRMT R25, RZ, 0x7610, R25 ;  /* 0x00007610ff197816 */ /* 0x000fc40000000019 */
[----:B--2---:R-:W-:-:S04]  /*12b20*/  @!P4 LOP3.LUT R3, R3, R2, RZ, 0x3c, !PT ;  /* 0x000000020303c212 */ /* 0x004fc800078e3cff */
[----:B------:R-:W-:-:S04]  /*12b30*/  @!P4 LOP3.LUT R2, R3, R2, RZ, 0x3c, !PT ;  /* 0x000000020302c212 */ /* 0x000fc800078e3cff */
[----:B------:R-:W-:-:S05]  /*12b40*/  @!P4 LOP3.LUT R3, R3, R2, RZ, 0x3c, !PT ;  /* 0x000000020303c212 */ /* 0x000fca00078e3cff */
[----:B------:R0:W2:Y:S04]  /*12b50*/  @!P4 LDG.E.U16 R25, [R2.64] ;  /* 0x0000000a0219c981 */ /* 0x0000a8000c1e1500 */
[----:B0-----:R-:W2:Y:S04]  /*12b60*/  LDL R2, [R1+0x55c] ;  /* 0x00055c0001027983 */ /* 0x001ea80000100800 */
[----:B------:R-:W2:Y:S01]  /*12b70*/  LDL R3, [R1+0x560] ;  /* 0x0005600001037983 */ /* 0x000ea20000100800 */
[----:B----4-:R-:W-:Y:S02]  /*12b80*/  PRMT R14, RZ, 0x7610, R14 ;  /* 0x00007610ff0e7816 */ /* 0x010fe4000000000e */
[----:B--2---:R-:W-:-:S04]  /*12b90*/  @!P5 LOP3.LUT R3, R3, R2, RZ, 0x3c, !PT ;  /* 0x000000020303d212 */ /* 0x004fc800078e3cff */
[----:B------:R-:W-:-:S04]  /*12ba0*/  @!P5 LOP3.LUT R2, R3, R2, RZ, 0x3c, !PT ;  /* 0x000000020302d212 */ /* 0x000fc800078e3cff */
[----:B------:R-:W-:-:S05]  /*12bb0*/  @!P5 LOP3.LUT R3, R3, R2, RZ, 0x3c, !PT ;  /* 0x000000020303d212 */ /* 0x000fca00078e3cff */
[----:B------:R-:W2:Y:S04]  /*12bc0*/  @!P5 LDG.E.U16 R14, [R2.64] ;  /* 0x0000000a020ed981 */ /* 0x000ea8000c1e1500 */
[----:B------:R-:W-:Y:S04]  /*12bd0*/  STL [R1+0x14], R25 ;  /* 0x0000141901007387 */ /* 0x000fe80000100800 */
[----:B------:R-:W0:Y:S04]  /*12be0*/  S2R R28, SR_TID.X ;  /* 0x00000000001c7919 */ /* 0x000e280000002100 */
[----:B--2---:R1:W-:Y:S04]  /*12bf0*/  STL [R1+0x58], R14 ;  /* 0x0000580e01007387 */ /* 0x0043e80000100800 */
[----:B-1----:R-:W2:Y:S04]  /*12c00*/  LDL.LU R14, [R1+0x2198] ;  /* 0x00219800010e7983 */ /* 0x002ea80000300800 */
[----:B------:R-:W4:Y:S01]  /*12c10*/  LDL R3, [R1+0x554] ;  /* 0x0005540001037983 */ /* 0x000f220000100800 */
[----:B0-----:R-:W-:-:S02]  /*12c20*/  SHF.R.U32.HI R25, RZ, 0x7, R28 ;  /* 0x00000007ff197819 */ /* 0x001fc4000001161c */
[----:B------:R-:W-:-:S04]  /*12c30*/  SHF.R.U32.HI R28, RZ, 0x7, R28 ;  /* 0x00000007ff1c7819 */ /* 0x000fc8000001161c */
[----:B------:R-:W-:-:S04]  /*12c40*/  SGXT.U32 R28, R28, 0x1 ;  /* 0x000000011c1c781a */ /* 0x000fc80000000000 */
[----:B------:R-:W-:Y:S02]  /*12c50*/  LOP3.LUT R2, R28, 0x14, RZ, 0xfc, !PT ;  /* 0x000000141c027812 */ /* 0x000fe400078efcff */
[----:B---3--:R-:W-:Y:S02]  /*12c60*/  PRMT R20, RZ, 0x7610, R20 ;  /* 0x00007610ff147816 */ /* 0x008fe40000000014 */
[----:B------:R-:W-:Y:S01]  /*12c70*/  ISETP.GE.AND P4, PT, R2, UR5, PT ;  /* 0x0000000502007c0c */ /* 0x000fe2000bf86270 */
[----:B------:R-:W-:-:S05]  /*12c80*/  @!P1 IMAD.MOV.U32 R2, RZ, RZ, R27 ;  /* 0x000000ffff029224 */ /* 0x000fca00078e001b */
[----:B----4-:R0:W3:Y:S01]  /*12c90*/  @!P1 LDG.E.U16 R20, [R2.64] ;  /* 0x0000000a02149981 */ /* 0x0100e2000c1e1500 */
[----:B------:R-:W-:-:S04]  /*12ca0*/  SGXT.U32 R25, R25, 0x1 ;  /* 0x000000011919781a */ /* 0x000fc80000000000 */
[----:B------:R-:W-:Y:S02]  /*12cb0*/  LOP3.LUT R25, R25, 0x10, RZ, 0xfc, !PT ;  /* 0x0000001019197812 */ /* 0x000fe400078efcff */
[----:B--2---:R-:W-:Y:S02]  /*12cc0*/  PRMT R14, RZ, 0x7610, R14 ;  /* 0x00007610ff0e7816 */ /* 0x004fe4000000000e */
[----:B------:R-:W-:Y:S02]  /*12cd0*/  ISETP.GE.AND P2, PT, R25, UR5, PT ;  /* 0x0000000519007c0c */ /* 0x000fe4000bf46270 */
[----:B------:R-:W-:Y:S01]  /*12ce0*/  LOP3.LUT R25, R28, 0x12, RZ, 0xfc, !PT ;  /* 0x000000121c197812 */ /* 0x000fe200078efcff */
[----:B0-----:R-:W-:Y:S01]  /*12cf0*/  @!P0 IMAD.MOV.U32 R2, RZ, RZ, R15 ;  /* 0x000000ffff028224 */ /* 0x001fe200078e000f */
[----:B------:R-:W2:Y:S01]  /*12d00*/  LDL R28, [R1+0x540] ;  /* 0x00054000011c7983 */ /* 0x000ea20000100800 */
[----:B------:R-:W-:Y:S01]  /*12d10*/  @!P0 IMAD.MOV.U32 R3, RZ, RZ, R16 ;  /* 0x000000ffff038224 */ /* 0x000fe200078e0010 */
[----:B------:R-:W-:-:S02]  /*12d20*/  ISETP.GE.AND P3, PT, R25, UR5, PT ;  /* 0x0000000519007c0c */ /* 0x000fc4000bf66270 */
[----:B------:R-:W4:Y:S04]  /*12d30*/  LDL.LU R25, [R1+0x2194] ;  /* 0x0021940001197983 */ /* 0x000f280000300800 */
[----:B------:R0:W2:Y:S04]  /*12d40*/  @!P0 LDG.E.U16 R14, [R2.64] ;  /* 0x0000000a020e8981 */ /* 0x0000a8000c1e1500 */
[----:B---3--:R1:W-:Y:S04]  /*12d50*/  STL [R1+0x88], R20 ;  /* 0x0000881401007387 */ /* 0x0083e80000100800 */
[----:B0-----:R-:W3:Y:S04]  /*12d60*/  LDL R2, [R1+0x544] ;  /* 0x0005440001027983 */ /* 0x001ee80000100800 */
[----:B------:R-:W3:Y:S01]  /*12d70*/  LDL R3, [R1+0x548] ;  /* 0x0005480001037983 */ /* 0x000ee20000100800 */
[----:B------:R-:W-:-:S03]  /*12d80*/  PRMT R17, RZ, 0x7610, R17 ;  /* 0x00007610ff117816 */ /* 0x000fc60000000011 */
[----:B-1----:R-:W0:Y:S01]  /*12d90*/  S2R R20, SR_TID.X ;  /* 0x0000000000147919 */ /* 0x002e220000002100 */
[----:B---3--:R-:W-:-:S04]  /*12da0*/  @!P2 LOP3.LUT R3, R3, R2, RZ, 0x3c, !PT ;  /* 0x000000020303a212 */ /* 0x008fc800078e3cff */
[----:B------:R-:W-:-:S04]  /*12db0*/  @!P2 LOP3.LUT R2, R3, R2, RZ, 0x3c, !PT ;  /* 0x000000020302a212 */ /* 0x000fc800078e3cff */
[----:B------:R-:W-:-:S05]  /*12dc0*/  @!P2 LOP3.LUT R3, R3, R2, RZ, 0x3c, !PT ;  /* 0x000000020303a212 */ /* 0x000fca00078e3cff */
[----:B------:R-:W3:Y:S01]  /*12dd0*/  @!P2 LDG.E.U16 R17, [R2.64] ;  /* 0x0000000a0211a981 */ /* 0x000ee2000c1e1500 */
[----:B0-----:R-:W-:-:S04]  /*12de0*/  SHF.R.U32.HI R16, RZ, 0x7, R20 ;  /* 0x00000007ff107819 */ /* 0x001fc80000011614 */
[----:B------:R-:W-:-:S04]  /*12df0*/  SGXT.U32 R16, R16, 0x1 ;  /* 0x000000011010781a */ /* 0x000fc80000000000 */
[C---:B------:R-:W-:Y:S02]  /*12e00*/  LOP3.LUT R27, R16.reuse, 0x16, RZ, 0xfc, !PT ;  /* 0x00000016101b7812 */ /* 0x040fe400078efcff */
[----:B------:R-:W-:Y:S01]  /*12e10*/  LOP3.LUT R16, R16, 0x18, RZ, 0xfc, !PT ;  /* 0x0000001810107812 */ /* 0x000fe200078efcff */
[----:B--2---:R0:W-:Y:S01]  /*12e20*/  STL [R1+0x140], R14 ;  /* 0x0001400e01007387 */ /* 0x0041e20000100800 */
[----:B------:R-:W-:Y:S02]  /*12e30*/  ISETP.GE.AND P1, PT, R27, UR5, PT ;  /* 0x000000051b007c0c */ /* 0x000fe4000bf26270 */
[----:B------:R-:W-:Y:S01]  /*12e40*/  ISETP.GE.AND P0, PT, R16, UR5, PT ;  /* 0x0000000510007c0c */ /* 0x000fe2000bf06270 */
[----:B------:R-:W2:Y:S04]  /*12e50*/  LDL R20, [R1+0x524] ;  /* 0x0005240001147983 */ /* 0x000ea80000100800 */
[----:B------:R-:W2:Y:S04]  /*12e60*/  LDL R15, [R1+0x528] ;  /* 0x00052800010f7983 */ /* 0x000ea80000100800 */
[----:B0-----:R-:W2:Y:S04]  /*12e70*/  LDL R14, [R1+0x530] ;  /* 0x00053000010e7983 */ /* 0x001ea80000100800 */
[----:B------:R-:W2:Y:S04]  /*12e80*/  LDL.LU R27, [R1+0x2190] ;  /* 0x00219000011b7983 */ /* 0x000ea80000300800 */
[----:B------:R-:W2:Y:S04]  /*12e90*/  LDL.LU R16, [R1+0x218c] ;  /* 0x00218c0001107983 */ /* 0x000ea80000300800 */
[----:B---3--:R0:W-:Y:S04]  /*12ea0*/  STL [R1+0x4], R17 ;  /* 0x0000041101007387 */ /* 0x0081e80000100800 */
[----:B0-----:R-:W3:Y:S04]  /*12eb0*/  LDL.LU R17, [R1+0x2188] ;  /* 0x0021880001117983 */ /* 0x001ee80000300800 */
[----:B------:R-:W2:Y:S01]  /*12ec0*/  LDL R3, [R1+0x53c] ;  /* 0x00053c0001037983 */ /* 0x000ea20000100800 */
[----:B----4-:R-:W-:Y:S01]  /*12ed0*/  PRMT R25, RZ, 0x7610, R25 ;  /* 0x00007610ff197816 */ /* 0x010fe20000000019 */
[----:B------:R-:W-:-:S05]  /*12ee0*/  @!P3 IMAD.MOV.U32 R2, RZ, RZ, R28 ;  /* 0x000000ffff02b224 */ /* 0x000fca00078e001c */
[----:B--2---:R-:W2:Y:S04]  /*12ef0*/  @!P3 LDG.E.U16 R25, [R2.64] ;  /* 0x0000000a0219b981 */ /* 0x004ea8000c1e1500 */
[----:B--2---:R0:W-:Y:S04]  /*12f00*/  STL [R1+0x50], R25 ;  /* 0x0000501901007387 */ /* 0x0041e80000100800 */
[----:B0-----:R-:W2:Y:S04]  /*12f10*/  LDL.LU R25, [R1+0x2184] ;  /* 0x0021840001197983 */ /* 0x001ea80000300800 */
[----:B------:R-:W4:Y:S04]  /*12f20*/  LDL R2, [R1+0x534] ;  /* 0x0005340001027983 */ /* 0x000f280000100800 */
[----:B------:R-:W4:Y:S01]  /*12f30*/  LDL R3, [R1+0x538] ;  /* 0x0005380001037983 */ /* 0x000f220000100800 */
[----:B------:R-:W-:-:S03]  /*12f40*/  PRMT R24, RZ, 0x7610, R24 ;  /* 0x00007610ff187816 */ /* 0x000fc60000000018 */
[----:B------:R-:W0:Y:S01]  /*12f50*/  S2R R28, SR_TID.X ;  /* 0x00000000001c7919 */ /* 0x000e220000002100 */
[----:B----4-:R-:W-:-:S04]  /*12f60*/  @!P4 LOP3.LUT R3, R3, R2, RZ, 0x3c, !PT ;  /* 0x000000020303c212 */ /* 0x010fc800078e3cff */
[----:B------:R-:W-:-:S04]  /*12f70*/  @!P4 LOP3.LUT R2, R3, R2, RZ, 0x3c, !PT ;  /* 0x000000020302c212 */ /* 0x000fc800078e3cff */
[----:B------:R-:W-:-:S05]  /*12f80*/  @!P4 LOP3.LUT R3, R3, R2, RZ, 0x3c, !PT ;  /* 0x000000020303c212 */ /* 0x000fca00078e3cff */
[----:B------:R1:W4:Y:S04]  /*12f90*/  @!P4 LDG.E.U16 R24, [R2.64] ;  /* 0x0000000a0218c981 */ /* 0x000328000c1e1500 */
[----:B-1----:R-:W3:Y:S01]  /*12fa0*/  LDL R3, [R1+0x52c] ;  /* 0x00052c0001037983 */ /* 0x002ee20000100800 */
[----:B0-----:R-:W-:-:S04]  /*12fb0*/  SHF.R.U32.HI R2, RZ, 0x7, R28 ;  /* 0x00000007ff027819 */ /* 0x001fc8000001161c */
[----:B------:R-:W-:-:S04]  /*12fc0*/  SGXT.U32 R2, R2, 0x1 ;  /* 0x000000010202781a */ /* 0x000fc80000000000 */
[----:B------:R-:W-:Y:S02]  /*12fd0*/  LOP3.LUT R28, R2, 0x1a, RZ, 0xfc, !PT ;  /* 0x0000001a021c7812 */ /* 0x000fe400078efcff */
[----:B--2---:R-:W-:Y:S02]  /*12fe0*/  PRMT R25, RZ, 0x7610, R25 ;  /* 0x00007610ff197816 */ /* 0x004fe40000000019 */
[----:B------:R-:W-:Y:S01]  /*12ff0*/  ISETP.GE.AND P2, PT, R28, UR5, PT ;  /* 0x000000051c007c0c */ /* 0x000fe2000bf46270 */
[----:B----4-:R0:W-:Y:S04]  /*13000*/  STL [R1+0x84], R24 ;  /* 0x0000841801007387 */ /* 0x0101e80000100800 */
[----:B------:R-:W2:Y:S01]  /*13010*/  LDL.LU R28, [R1+0x2180] ;  /* 0x00218000011c7983 */ /* 0x000ea20000300800 */
[----:B0-----:R-:W-:-:S02]  /*13020*/  LOP3.LUT R24, R2, 0x1c, RZ, 0xfc, !PT ;  /* 0x0000001c02187812 */ /* 0x001fc400078efcff */
[----:B------:R-:W-:-:S04]  /*13030*/  LOP3.LUT R2, R2, 0x1e, RZ, 0xfc, !PT ;  /* 0x0000001e02027812 */ /* 0x000fc800078efcff */
[----:B------:R-:W-:Y:S01]  /*13040*/  ISETP.GE.AND P4, PT, R2, UR5, PT ;  /* 0x0000000502007c0c */ /* 0x000fe2000bf86270 */
[----:B------:R-:W-:-:S05]  /*13050*/  @!P1 IMAD.MOV.U32 R2, RZ, RZ, R14 ;  /* 0x000000ffff029224 */ /* 0x000fca00078e000e */
[----:B---3--:R0:W3:Y:S01]  /*13060*/  @!P1 LDG.E.U16 R25, [R2.64] ;  /* 0x0000000a02199981 */ /* 0x0080e2000c1e1500 */
[----:B------:R-:W-:-:S03]  /*13070*/  ISETP.GE.AND P3, PT, R24, UR5, PT ;  /* 0x0000000518007c0c */ /* 0x000fc6000bf66270 */
[----:B------:R-:W4:Y:S04]  /*13080*/  LDL.LU R24, [R1+0x217c] ;  /* 0x00217c0001187983 */ /* 0x000f280000300800 */
[----:B------:R-:W4:Y:S01]  /*13090*/  LDL R14, [R1+0x510] ;  /* 0x00051000010e7983 */ /* 0x000f220000100800 */
[----:B0-----:R-:W-:Y:S02]  /*130a0*/  @!P0 IMAD.MOV.U32 R2, RZ, RZ, R15 ;  /* 0x000000ffff028224 */ /* 0x001fe400078e000f */
[----:B------:R-:W-:Y:S01]  /*130b0*/  @!P0 IMAD.MOV.U32 R3, RZ, RZ, R20 ;  /* 0x000000ffff038224 */ /* 0x000fe200078e0014 */
[----:B------:R-:W4:Y:S01]  /*130c0*/  LDL R15, [R1+0x508] ;  /* 0x00050800010f7983 */ /* 0x000f220000100800 */
[----:B--2---:R-:W-:-:S06]  /*130d0*/  PRMT R28, RZ, 0x7610, R28 ;  /* 0x00007610ff1c7816 */ /* 0x004fcc000000001c */
[----:B------:R0:W2:Y:S04]  /*130e0*/  @!P0 LDG.E.U16 R28, [R2.64] ;  /* 0x0000000a021c8981 */ /* 0x0000a8000c1e1500 */
[----:B---3--:R1:W-:Y:S04]  /*130f0*/  STL [R1+0x13c], R25 ;  /* 0x00013c1901007387 */ /* 0x0083e80000100800 */
[----:B0-----:R-:W3:Y:S04]  /*13100*/  LDL R2, [R1+0x51c] ;  /* 0x00051c0001027983 */ /* 0x001ee80000100800 */
[----:B------:R-:W3:Y:S04]  /*13110*/  LDL R3, [R1+0x520] ;  /* 0x0005200001037983 */ /* 0x000ee80000100800 */
[----:B-1----:R-:W0:Y:S01]  /*13120*/  S2R R25, SR_TID.X ;  /* 0x0000000000197919 */ /* 0x002e220000002100 */
[----:B------:R-:W-:-:S02]  /*13130*/  PRMT R16, RZ, 0x7610, R16 ;  /* 0x00007610ff107816 */ /* 0x000fc40000000010 */
[----:B0-----:R-:W-:-:S04]  /*13140*/  SHF.R.U32.HI R25, RZ, 0x7, R25 ;  /* 0x00000007ff197819 */ /* 0x001fc80000011619 */
[----:B------:R-:W-:-:S04]  /*13150*/  SGXT.U32 R25, R25, 0x1 ;  /* 0x000000011919781a */ /* 0x000fc80000000000 */
[C---:B------:R-:W-:Y:S02]  /*13160*/  LOP3.LUT R20, R25.reuse, 0x20, RZ, 0xfc, !PT ;  /* 0x0000002019147812 */ /* 0x040fe400078efcff */
[----:B------:R-:W-:Y:S02]  /*13170*/  LOP3.LUT R25, R25, 0x22, RZ, 0xfc, !PT ;  /* 0x0000002219197812 */ /* 0x000fe400078efcff */
[----:B------:R-:W-:Y:S02]  /*13180*/  ISETP.GE.AND P1, PT, R20, UR5, PT ;  /* 0x0000000514007c0c */ /* 0x000fe4000bf26270 */
[----:B------:R-:W-:Y:S01]  /*13190*/  ISETP.GE.AND P0, PT, R25, UR5, PT ;  /* 0x0000000519007c0c */ /* 0x000fe2000bf06270 */
[----:B--2---:R-:W-:Y:S04]  /*131a0*/  STL [R1+0x20ec], R28 ;  /* 0x0020ec1c01007387 */ /* 0x004fe80000100800 */
[----:B------:R-:W-:Y:S04]  /*131b0*/  STL [R1+0x20f0], R28 ;  /* 0x0020f01c01007387 */ /* 0x000fe80000100800 */
[----:B------:R-:W2:Y:S04]  /*131c0*/  LDL.LU R20, [R1+0x2178] ;  /* 0x0021780001147983 */ /* 0x000ea80000300800 */
[----:B------:R-:W2:Y:S01]  /*131d0*/  LDL.LU R25, [R1+0x2174] ;  /* 0x0021740001197983 */ /* 0x000ea20000300800 */
[----:B---3--:R-:W-:-:S04]  /*131e0*/  @!P2 LOP3.LUT R3, R3, R2, RZ, 0x3c, !PT ;  /* 0x000000020303a212 */ /* 0x008fc800078e3cff */
[----:B------:R-:W-:-:S04]  /*131f0*/  @!P2 LOP3.LUT R2, R3, R2, RZ, 0x3c, !PT ;  /* 0x000000020302a212 */ /* 0x000fc800078e3cff */
[----:B------:R-:W-:-:S05]  /*13200*/  @!P2 LOP3.LUT R3, R3, R2, RZ, 0x3c, !PT ;  /* 0x000000020303a212 */ /* 0x000fca00078e3cff */
[----:B------:R0:W3:Y:S04]  /*13210*/  @!P2 LDG.E.U16 R16, [R2.64] ;  /* 0x0000000a0210a981 */ /* 0x0000e8000c1e1500 */
[----:B0-----:R-:W2:Y:S04]  /*13220*/  LDL R2, [R1+0x514] ;  /* 0x0005140001027983 */ /* 0x001ea80000100800 */
[----:B------:R-:W2:Y:S01]  /*13230*/  LDL R3, [R1+0x518] ;  /* 0x0005180001037983 */ /* 0x000ea20000100800 */
[----:B----4-:R-:W-:Y:S02]  /*13240*/  PRMT R24, RZ, 0x7610, R24 ;  /* 0x00007610ff187816 */ /* 0x010fe40000000018 */
[----:B--2---:R-:W-:-:S04]  /*13250*/  @!P3 LOP3.LUT R3, R3, R2, RZ, 0x3c, !PT ;  /* 0x000000020303b212 */ /* 0x004fc800078e3cff */
[----:B------:R-:W-:-:S04]  /*13260*/  @!P3 LOP3.LUT R2, R3, R2, RZ, 0x3c, !PT ;  /* 0x000000020302b212 */ /* 0x000fc800078e3cff */
[----:B------:R-:W-:-:S05]  /*13270*/  @!P3 LOP3.LUT R3, R3, R2, RZ, 0x3c, !PT ;  /* 0x000000020303b212 */ /* 0x000fca00078e3cff */
[----:B------:R-:W2:Y:S04]  /*13280*/  @!P3 LDG.E.U16 R24, [R2.64] ;  /* 0x0000000a0218b981 */ /* 0x000ea8000c1e1500 */
[----:B---3--:R-:W-:Y:S04]  /*13290*/  STL [R1+0x4c], R16 ;  /* 0x00004c1001007387 */ /* 0x008fe80000100800 */
[----:B--2---:R0:W-:Y:S04]  /*132a0*/  STL [R1+0x7c], R24 ;  /* 0x00007c1801007387 */ /* 0x0041e80000100800 */
[----:B0-----:R-:W2:Y:S04]  /*132b0*/  LDL.LU R24, [R1+0x2170] ;  /* 0x0021700001187983 */ /* 0x001ea80000300800 */
[----:B------:R-:W3:Y:S01]  /*132c0*/  LDL R3, [R1+0x50c] ;  /* 0x00050c0001037983 */ /* 0x000ee20000100800 */
[----:B------:R-:W-:Y:S01]  /*132d0*/  PRMT R23, RZ, 0x7610, R23 ;  /* 0x00007610ff177816 */ /* 0x000fe20000000017 */
[----:B------:R-:W-:-:S05]  /*132e0*/  @!P4 IMAD.MOV.U32 R2, RZ, RZ, R14 ;  /* 0x000000ffff02c224 */ /* 0x000fca00078e000e */
[----:B---3--:R-:W3:Y:S01]  /*132f0*/  @!P4 LDG.E.U16 R23, [R2.64] ;  /* 0x0000000a0217c981 */ /* 0x008ee2000c1e1500 */
[----:B------:R-:W-:-:S03]  /*13300*/  PRMT R25, RZ, 0x7610, R25 ;  /* 0x00007610ff197816 */ /* 0x000fc60000000019 */
[----:B---3--:R0:W-:Y:S04]  /*13310*/  STL [R1+0x110], R23 ;  /* 0x0001101701007387 */ /* 0x0081e80000100800 */
[----:B------:R-:W3:Y:S01]  /*13320*/  LDL R3, [R1+0x504] ;  /* 0x0005040001037983 */ /* 0x000ee20000100800 */
[----:B------:R-:W-:-:S03]  /*13330*/  @!P1 IMAD.MOV.U32 R2, RZ, RZ, R15 ;  /* 0x000000ffff029224 */ /* 0x000fc600078e000f */
[----:B------:R-:W1:Y:S04]  /*13340*/  S2R R16, SR_TID.X ;  /* 0x0000000000107919 */ /* 0x000e680000002100 */
[----:B---3--:R3:W4:Y:S04]  /*13350*/  @!P1 LDG.E.U16 R25, [R2.64] ;  /* 0x0000000a02199981 */ /* 0x008728000c1e1500 */
[----:B---3--:R-:W3:Y:S04]  /*13360*/  LDL R2, [R1+0x4fc] ;  /* 0x0004fc0001027983 */ /* 0x008ee80000100800 */
[----:B------:R-:W3:Y:S01]  /*13370*/  LDL R3, [R1+0x500] ;  /* 0x0005000001037983 */ /* 0x000ee20000100800 */
[----:B-1----:R-:W-:-:S02]  /*13380*/  SHF.R.U32.HI R14, RZ, 0x7, R16 ;  /* 0x00000007ff0e7819 */ /* 0x002fc40000011610 */
[----:B------:R-:W-:Y:S02]  /*13390*/  SHF.R.U32.HI R16, RZ, 0x7, R16 ;  /* 0x00000007ff107819 */ /* 0x000fe40000011610 */
[----:B------:R-:W-:Y:S02]  /*133a0*/  SGXT.U32 R14, R14, 0x1 ;  /* 0x000000010e0e781a */ /* 0x000fe40000000000 */
[----:B------:R-:W-:Y:S02]  /*133b0*/  SGXT.U32 R16, R16, 0x1 ;  /* 0x000000011010781a */ /* 0x000fe40000000000 */
[----:B0-----:R-:W-:Y:S02]  /*133c0*/  LOP3.LUT R23, R14, 0x24, RZ, 0xfc, !PT ;  /* 0x000000240e177812 */ /* 0x001fe400078efcff */
[C---:B------:R-:W-:Y:S02]  /*133d0*/  LOP3.LUT R14, R16.reuse, 0x26, RZ, 0xfc, !PT ;  /* 0x00000026100e7812 */ /* 0x040fe400078efcff */
[----:B------:R-:W-:-:S02]  /*133e0*/  LOP3.LUT R16, R16, 0x28, RZ, 0xfc, !PT ;  /* 0x0000002810107812 */ /* 0x000fc400078efcff */
[----:B------:R-:W-:Y:S02]  /*133f0*/  PRMT R20, RZ, 0x7610, R20 ;  /* 0x00007610ff147816 */ /* 0x000fe40000000014 */
[----:B------:R-:W-:Y:S02]  /*13400*/  ISETP.GE.AND P2, PT, R23, UR5, PT ;  /* 0x0000000517007c0c */ /* 0x000fe4000bf46270 */
[----:B------:R-:W-:Y:S01]  /*13410*/  ISETP.GE.AND P3, PT, R14, UR5, PT ;  /* 0x000000050e007c0c */ /* 0x000fe2000bf66270 */
[----:B------:R-:W2:Y:S01]  /*13420*/  LDL R23, [R1+0x4e4] ;  /* 0x0004e40001177983 */ /* 0x000ea20000100800 */
[----:B------:R-:W-:-:S03]  /*13430*/  ISETP.GE.AND P4, PT, R16, UR5, PT ;  /* 0x0000000510007c0c */ /* 0x000fc6000bf86270 */
[----:B------:R-:W2:Y:S04]  /*13440*/  LDL R14, [R1+0x4f0] ;  /* 0x0004f000010e7983 */ /* 0x000ea80000100800 */
[----:B------:R-:W2:Y:S04]  /*13450*/  LDL R16, [R1+0x4e8] ;  /* 0x0004e80001107983 */ /* 0x000ea80000100800 */
[----:B----4-:R-:W-:Y:S01]  /*13460*/  STL [R1+0x20f4], R25 ;  /* 0x0020f41901007387 */ /* 0x010fe20000100800 */
[----:B---3--:R-:W-:-:S04]  /*13470*/  @!P0 LOP3.LUT R3, R3, R2, RZ, 0x3c, !PT ;  /* 0x0000000203038212 */ /* 0x008fc800078e3cff */
[----:B------:R-:W-:-:S04]  /*13480*/  @!P0 LOP3.LUT R2, R3, R2, RZ, 0x3c, !PT ;  /* 0x0000000203028212 */ /* 0x000fc800078e3cff */
[----:B------:R-:W-:Y:S01]  /*13490*/  @!P0 LOP3.LUT R3, R3, R2, RZ, 0x3c, !PT ;  /* 0x0000000203038212 */ /* 0x000fe200078e3cff */
[----:B------:R-:W-:Y:S04]  /*134a0*/  STL [R1+0x20f8], R25 ;  /* 0x0020f81901007387 */ /* 0x000fe80000100800 */
[----:B------:R0:W3:Y:S04]  /*134b0*/  @!P0 LDG.E.U16 R20, [R2.64] ;  /* 0x0000000a02148981 */ /* 0x0000e8000c1e1500 */
[----:B0-----:R-:W4:Y:S04]  /*134c0*/  LDL R2, [R1+0x4f4] ;  /* 0x0004f40001027983 */ /* 0x001f280000100800 */
[----:B------:R-:W4:Y:S01]  /*134d0*/  LDL R3, [R1+0x4f8] ;  /* 0x0004f80001037983 */ /* 0x000f220000100800 */
[----:B------:R-:W-:-:S03]  /*134e0*/  PRMT R17, RZ, 0x7610, R17 ;  /* 0x00007610ff117816 */ /* 0x000fc60000000011 */
[----:B------:R-:W0:Y:S01]  /*134f0*/  S2R R15, SR_TID.X ;  /* 0x00000000000f7919 */ /* 0x000e220000002100 */
[----:B----4-:R-:W-:-:S04]  /*13500*/  @!P2 LOP3.LUT R3, R3, R2, RZ, 0x3c, !PT ;  /* 0x000000020303a212 */ /* 0x010fc800078e3cff */
[----:B------:R-:W-:-:S04]  /*13510*/  @!P2 LOP3.LUT R2, R3, R2, RZ, 0x3c, !PT ;  /* 0x000000020302a212 */ /* 0x000fc800078e3cff */
[----:B------:R-:W-:-:S05]  /*13520*/  @!P2 LOP3.LUT R3, R3, R2, RZ, 0x3c, !PT ;  /* 0x000000020303a212 */ /* 0x000fca00078e3cff */
[----:B------:R-:W4:Y:S01]  /*13530*/  @!P2 LDG.E.U16 R17, [R2.64] ;  /* 0x0000000a0211a981 */ /* 0x000f22000c1e1500 */
[----:B0-----:R-:W-:-:S04]  /*13540*/  SHF.R.U32.HI R15, RZ, 0x7, R15 ;  /* 0x00000007ff0f7819 */ /* 0x001fc8000001160f */
[----:B------:R-:W-:Y:S01]  /*13550*/  SGXT.U32 R15, R15, 0x1 ;  /* 0x000000010f0f781a */ /* 0x000fe20000000000 */
[----:B---3--:R0:W-:Y:S03]  /*13560*/  STL [R1+0x48], R20 ;  /* 0x0000481401007387 */ /* 0x0081e60000100800 */
[C---:B0-----:R-:W-:Y:S02]  /*13570*/  LOP3.LUT R20, R15.reuse, 0x2a, RZ, 0xfc, !PT ;  /* 0x0000002a0f147812 */ /* 0x041fe400078efcff */
[----:B------:R-:W-:Y:S02]  /*13580*/  LOP3.LUT R15, R15, 0x2c, RZ, 0xfc, !PT ;  /* 0x0000002c0f0f7812 */ /* 0x000fe400078efcff */
[----:B------:R-:W-:Y:S02]  /*13590*/  ISETP.GE.AND P0, PT, R20, UR5, PT ;  /* 0x0000000514007c0c */ /* 0x000fe4000bf06270 */
[----:B------:R-:W3:Y:S01]  /*135a0*/  LDL.LU R20, [R1+0x216c] ;  /* 0x00216c0001147983 */ /* 0x000ee20000300800 */
[----:B------:R-:W-:-:S03]  /*135b0*/  ISETP.GE.AND P1, PT, R15, UR5, PT ;  /* 0x000000050f007c0c */ /* 0x000fc6000bf26270 */
[----:B------:R-:W3:Y:S04]  /*135c0*/  LDL.LU R15, [R1+0x2168] ;  /* 0x00216800010f7983 */ /* 0x000ee80000300800 */
[----:B----4-:R0:W-:Y:S04]  /*135d0*/  STL [R1+0x70], R17 ;  /* 0x0000701101007387 */ /* 0x0101e80000100800 */
[----:B0-----:R-:W4:Y:S04]  /*135e0*/  LDL.LU R17, [R1+0x2164] ;  /* 0x0021640001117983 */ /* 0x001f280000300800 */
[----:B------:R-:W3:Y:S01]  /*135f0*/  LDL R3, [R1+0x4ec] ;  /* 0x0004ec0001037983 */ /* 0x000ee20000100800 */
[----:B------:R-:W-:Y:S01]  /*13600*/  PRMT R26, RZ, 0x7610, R26 ;  /* 0x00007610ff1a7816 */ /* 0x000fe2000000001a */
[----:B--2---:R-:W-:Y:S01]  /*13610*/  @!P3 IMAD.MOV.U32 R2, RZ, RZ, R14 ;  /* 0x000000ffff02b224 */ /* 0x004fe200078e000e */
[----:B------:R-:W-:-:S04]  /*13620*/  PRMT R24, RZ, 0x7610, R24 ;  /* 0x00007610ff187816 */ /* 0x000fc80000000018 */
[----:B---3--:R0:W2:Y:S02]  /*13630*/  @!P3 LDG.E.U16 R26, [R2.64] ;  /* 0x0000000a021ab981 */ /* 0x0080a4000c1e1500 */
[----:B0-----:R-:W-:Y:S02]  /*13640*/  @!P4 IMAD.MOV.U32 R2, RZ, RZ, R16 ;  /* 0x000000ffff02c224 */ /* 0x001fe400078e0010 */
[----:B------:R-:W-:-:S05]  /*13650*/  @!P4 IMAD.MOV.U32 R3, RZ, RZ, R23 ;  /* 0x000000ffff03c224 */ /* 0x000fca00078e0017 */
[----:B------:R0:W3:Y:S04]  /*13660*/  @!P4 LDG.E.U16 R24, [R2.64] ;  /* 0x0000000a0218c981 */ /* 0x0000e8000c1e1500 */
[----:B------:R-:W1:Y:S04]  /*13670*/  S2R R14, SR_TID.X ;  /* 0x00000000000e7919 */ /* 0x000e680000002100 */
[----:B--2---:R2:W-:Y:S04]  /*13680*/  STL [R1+0x10c], R26 ;  /* 0x00010c1a01007387 */ /* 0x0045e80000100800 */
[----:B0-----:R-:W3:Y:S04]  /*13690*/  LDL R2, [R1+0x4dc] ;  /* 0x0004dc0001027983 */ /* 0x001ee80000100800 */
[----:B------:R-:W3:Y:S01]  /*136a0*/  LDL R3, [R1+0x4e0] ;  /* 0x0004e00001037983 */ /* 0x000ee20000100800 */
[----:B-1----:R-:W-:-:S02]  /*136b0*/  SHF.R.U32.HI R14, RZ, 0x7, R14 ;  /* 0x00000007ff0e7819 */ /* 0x002fc4000001160e */
[----:B------:R-:W-:Y:S01]  /*136c0*/  PRMT R19, RZ, 0x7610, R19 ;  /* 0x00007610ff137816 */ /* 0x000fe20000000013 */
[----:B--2---:R-:W2:Y:S01]  /*136d0*/  LDL R26, [R1+0x4c4] ;  /* 0x0004c400011a7983 */ /* 0x004ea20000100800 */
[----:B------:R-:W-:-:S03]  /*136e0*/  SGXT.U32 R14, R14, 0x1 ;  /* 0x000000010e0e781a */ /* 0x000fc60000000000 */
[----:B------:R-:W2:Y:S01]  /*136f0*/  LDL R23, [R1+0x4c8] ;  /* 0x0004c80001177983 */ /* 0x000ea20000100800 */
[----:B------:R-:W-:-:S04]  /*13700*/  LOP3.LUT R16, R14, 0x2e, RZ, 0xfc, !PT ;  /* 0x0000002e0e107812 */ /* 0x000fc800078efcff */
[----:B------:R-:W-:Y:S02]  /*13710*/  ISETP.GE.AND P2, PT, R16, UR5, PT ;  /* 0x0000000510007c0c */ /* 0x000fe4000bf46270 */
[----:B------:R-:W2:Y:S01]  /*13720*/  LDL.LU R16, [R1+0x2160] ;  /* 0x0021600001107983 */ /* 0x000ea20000300800 */
[----:B---3--:R-:W-:-:S04]  /*13730*/  @!P0 LOP3.LUT R3, R3, R2, RZ, 0x3c, !PT ;  /* 0x0000000203038212 */ /* 0x008fc800078e3cff */
[----:B------:R-:W-:-:S04]  /*13740*/  @!P0 LOP3.LUT R2, R3, R2, RZ, 0x3c, !PT ;  /* 0x0000000203028212 */ /* 0x000fc800078e3cff */
[----:B------:R-:W-:-:S05]  /*13750*/  @!P0 LOP3.LUT R3, R3, R2, RZ, 0x3c, !PT ;  /* 0x0000000203038212 */ /* 0x000fca00078e3cff */
[----:B------:R0:W3:Y:S04]  /*13760*/  @!P0 LDG.E.U16 R19, [R2.64] ;  /* 0x0000000a02138981 */ /* 0x0000e8000c1e1500 */
[----:B0-----:R-:W2:Y:S04]  /*13770*/  LDL R2, [R1+0x4d4] ;  /* 0x0004d40001027983 */ /* 0x001ea80000100800 */
[----:B------:R-:W2:Y:S01]  /*13780*/  LDL R3, [R1+0x4d8] ;  /* 0x0004d80001037983 */ /* 0x000ea20000100800 */
[----:B------:R-:W-:Y:S02]  /*13790*/  PRMT R27, RZ, 0x7610, R27 ;  /* 0x00007610ff1b7816 */ /* 0x000fe4000000001b */
[----:B--2---:R-:W-:-:S04]  /*137a0*/  @!P1 LOP3.LUT R3, R3, R2, RZ, 0x3c, !PT ;  /* 0x0000000203039212 */ /* 0x004fc800078e3cff */
[----:B------:R-:W-:-:S04]  /*137b0*/  @!P1 LOP3.LUT R2, R3, R2, RZ, 0x3c, !PT ;  /* 0x0000000203029212 */ /* 0x000fc800078e3cff */
[----:B------:R-:W-:-:S05]  /*137c0*/  @!P1 LOP3.LUT R3, R3, R2, RZ, 0x3c, !PT ;  /* 0x0000000203039212 */ /* 0x000fca00078e3cff */
[----:B------:R-:W2:Y:S04]  /*137d0*/  @!P1 LDG.E.U16 R27, [R2.64] ;  /* 0x0000000a021b9981 */ /* 0x000ea8000c1e1500 */
[----:B---3--:R0:W-:Y:S04]  /*137e0*/  STL [R1+0x1c], R19 ;  /* 0x00001c1301007387 */ /* 0x0081e80000100800 */
[----:B0-----:R-:W3:Y:S04]  /*137f0*/  LDL R19, [R1+0x4c0] ;  /* 0x0004c00001137983 */ /* 0x001ee80000100800 */
[----:B--2---:R0:W-:Y:S04]  /*13800*/  STL [R1+0x6c], R27 ;  /* 0x00006c1b01007387 */ /* 0x0041e80000100800 */
[----:B0-----:R-:W2:Y:S04]  /*13810*/  LDL.LU R27, [R1+0x215c] ;  /* 0x00215c00011b7983 */ /* 0x001ea80000300800 */
[----:B------:R-:W2:Y:S04]  /*13820*/  LDL R2, [R1+0x4cc] ;  /* 0x0004cc0001027983 */ /* 0x000ea80000100800 */
[----:B------:R-:W2:Y:S01]  /*13830*/  LDL R3, [R1+0x4d0] ;  /* 0x0004d00001037983 */ /* 0x000ea20000100800 */
[----:B------:R-:W-:-:S03]  /*13840*/  PRMT R13, RZ, 0x7610, R13 ;  /* 0x00007610ff0d7816 */ /* 0x000fc6000000000d */
[----:B------:R-:W0:Y:S01]  /*13850*/  S2R R14, SR_TID.X ;  /* 0x00000000000e7919 */ /* 0x000e220000002100 */
[----:B--2---:R-:W-:-:S04]  /*13860*/  @!P2 LOP3.LUT R3, R3, R2, RZ, 0x3c, !PT ;  /* 0x000000020303a212 */ /* 0x004fc800078e3cff */
[----:B------:R-:W-:-:S04]  /*13870*/  @!P2 LOP3.LUT R2, R3, R2, RZ, 0x3c, !PT ;  /* 0x000000020302a212 */ /* 0x000fc800078e3cff */
[----:B------:R-:W-:-:S05]  /*13880*/  @!P2 LOP3.LUT R3, R3, R2, RZ, 0x3c, !PT ;  /* 0x000000020303a212 */ /* 0x000fca00078e3cff */
[----:B------:R1:W2:Y:S04]  /*13890*/  @!P2 LDG.E.U16 R13, [R2.64] ;  /* 0x0000000a020da981 */ /* 0x0002a8000c1e1500 */
[----:B-1----:R-:W1:Y:S01]  /*138a0*/  S2R R3, SR_TID.X ;  /* 0x0000000000037919 */ /* 0x002e620000002100 */
[----:B0-----:R-:W-:-:S04]  /*138b0*/  SHF.R.U32.HI R14, RZ, 0x7, R14 ;  /* 0x00000007ff0e7819 */ /* 0x001fc8000001160e */
[----:B------:R-:W-:-:S04]  /*138c0*/  SGXT.U32 R14, R14, 0x1 ;  /* 0x000000010e0e781a */ /* 0x000fc80000000000 */
[----:B------:R-:W-:-:S04]  /*138d0*/  LOP3.LUT R14, R14, 0x30, RZ, 0xfc, !PT ;  /* 0x000000300e0e7812 */ /* 0x000fc800078efcff */
[----:B------:R-:W-:Y:S02]  /*138e0*/  ISETP.GE.AND P0, PT, R14, UR5, PT ;  /* 0x000000050e007c0c */ /* 0x000fe4000bf06270 */
[----:B-1----:R-:W-:-:S04]  /*138f0*/  SHF.R.U32.HI R3, RZ, 0x7, R3 ;  /* 0x00000007ff037819 */ /* 0x002fc80000011603 */
[----:B------:R-:W-:-:S04]  /*13900*/  SGXT.U32 R3, R3, 0x1 ;  /* 0x000000010303781a */ /* 0x000fc80000000000 */
[----:B------:R-:W-:-:S03]  /*13910*/  LOP3.LUT R3, R3, 0x32, RZ, 0xfc, !PT ;  /* 0x0000003203037812 */ /* 0x000fc600078efcff */
[----:B------:R-:W-:Y:S01]  /*13920*/  @!P0 IMAD.MOV.U32 R2, RZ, RZ, R23 ;  /* 0x000000ffff028224 */ /* 0x000fe200078e0017 */
[----:B------:R-:W-:Y:S02]  /*13930*/  PRMT R20, RZ, 0x7610, R20 ;  /* 0x00007610ff147816 */ /* 0x000fe40000000014 */
[----:B------:R-:W-:Y:S01]  /*13940*/  ISETP.GE.AND P1, PT, R3, UR5, PT ;  /* 0x0000000503007c0c */ /* 0x000fe2000bf26270 */
[----:B------:R-:W-:-:S05]  /*13950*/  @!P0 IMAD.MOV.U32 R3, RZ, RZ, R26 ;  /* 0x000000ffff038224 */ /* 0x000fca00078e001a */
[----:B------:R0:W4:Y:S04]  /*13960*/  @!P0 LDG.E.U16 R20, [R2.64] ;  /* 0x0000000a02148981 */ /* 0x000128000c1e1500 */
[----:B--2---:R1:W-:Y:S04]  /*13970*/  STL [R1+0x100], R13 ;  /* 0x0001000d01007387 */ /* 0x0043e80000100800 */
[----:B-1----:R-:W2:Y:S04]  /*13980*/  LDL.LU R13, [R1+0x2158] ;  /* 0x00215800010d7983 */ /* 0x002ea80000300800 */
[----:B0-----:R-:W2:Y:S01]  /*13990*/  LDL R3, [R1+0x4bc] ;  /* 0x0004bc0001037983 */ /* 0x001ea20000100800 */
[----:B------:R-:W-:Y:S01]  /*139a0*/  PRMT R15, RZ, 0x7610, R15 ;  /* 0x00007610ff0f7816 */ /* 0x000fe2000000000f */
[----:B---3--:R-:W-:-:S02]  /*139b0*/  @!P1 IMAD.MOV.U32 R2, RZ, RZ, R19 ;  /* 0x000000ffff029224 */ /* 0x008fc400078e0013 */
[----:B------:R-:W0:Y:S04]  /*139c0*/  S2R R14, SR_TID.X ;  /* 0x00000000000e7919 */ /* 0x000e280000002100 */
[----:B------:R-:W2:Y:S04]  /*139d0*/  LDL R26, [R1+0x4a4] ;  /* 0x0004a400011a7983 */ /* 0x000ea80000100800 */
[----:B--2---:R-:W2:Y:S01]  /*139e0*/  @!P1 LDG.E.U16 R15, [R2.64] ;  /* 0x0000000a020f9981 */ /* 0x004ea2000c1e1500 */
[----:B0-----:R-:W-:-:S04]  /*139f0*/  SHF.R.U32.HI R14, RZ, 0x7, R14 ;  /* 0x00000007ff0e7819 */ /* 0x001fc8000001160e */
[----:B------:R-:W-:-:S04]  /*13a00*/  SGXT.U32 R14, R14, 0x1 ;  /* 0x000000010e0e781a */ /* 0x000fc80000000000 */
[----:B------:R-:W-:-:S04]  /*13a10*/  LOP3.LUT R23, R14, 0x34, RZ, 0xfc, !PT ;  /* 0x000000340e177812 */ /* 0x000fc800078efcff */
[----:B------:R-:W-:Y:S02]  /*13a20*/  ISETP.GE.AND P0, PT, R23, UR5, PT ;  /* 0x0000000517007c0c */ /* 0x000fe4000bf06270 */
[----:B------:R-:W2:Y:S04]  /*13a30*/  LDL R23, [R1+0x4a8] ;  /* 0x0004a80001177983 */ /* 0x000ea80000100800 */
[----:B--2---:R0:W-:Y:S04]  /*13a40*/  STL [R1+0x10], R15 ;  /* 0x0000100f01007387 */ /* 0x0041e80000100800 */
[----:B------:R-:W2:Y:S04]  /*13a50*/  LDL R2, [R1+0x4b4] ;  /* 0x0004b40001027983 */ /* 0x000ea80000100800 */
[----:B------:R-:W2:Y:S01]  /*13a60*/  LDL R3, [R1+0x4b8] ;  /* 0x0004b80001037983 */ /* 0x000ea20000100800 */
[----:B------:R-:W-:-:S03]  /*13a70*/  PRMT R12, RZ, 0x7610, R12 ;  /* 0x00007610ff0c7816 */ /* 0x000fc6000000000c */
[----:B------:R-:W1:Y:S04]  /*13a80*/  S2R R14, SR_TID.X ;  /* 0x00000000000e7919 */ /* 0x000e680000002100 */
[----:B------:R-:W2:Y:S02]  /*13a90*/  LDL R19, [R1+0x49c] ;  /* 0x00049c0001137983 */ /* 0x000ea40000100800 */
[----:B--2---:R-:W-:-:S04]  /*13aa0*/  @!P0 LOP3.LUT R3, R3, R2, RZ, 0x3c, !PT ;  /* 0x0000000203038212 */ /* 0x004fc800078e3cff */
[----:B------:R-:W-:-:S04]  /*13ab0*/  @!P0 LOP3.LUT R2, R3, R2, RZ, 0x3c, !PT ;  /* 0x0000000203028212 */ /* 0x000fc800078e3cff */
[----:B------:R-:W-:-:S05]  /*13ac0*/  @!P0 LOP3.LUT R3, R3, R2, RZ, 0x3c, !PT ;  /* 0x0000000203038212 */ /* 0x000fca00078e3cff */
[----:B------:R-:W2:Y:S01]  /*13ad0*/  @!P0 LDG.E.U16 R12, [R2.64] ;  /* 0x0000000a020c8981 */ /* 0x000ea2000c1e1500 */
[----:B-1----:R-:W-:-:S04]  /*13ae0*/  SHF.R.U32.HI R14, RZ, 0x7, R14 ;  /* 0x00000007ff0e7819 */ /* 0x002fc8000001160e */
[----:B------:R-:W-:-:S04]  /*13af0*/  SGXT.U32 R14, R14, 0x1 ;  /* 0x000000010e0e781a */ /* 0x000fc80000000000 */
[----:B0-----:R-:W-:-:S04]  /*13b00*/  LOP3.LUT R15, R14, 0x36, RZ, 0xfc, !PT ;  /* 0x000000360e0f7812 */ /* 0x001fc800078efcff */
[----:B------:R-:W-:Y:S02]  /*13b10*/  ISETP.GE.AND P1, PT, R15, UR5, PT ;  /* 0x000000050f007c0c */ /* 0x000fe4000bf26270 */
[----:B------:R-:W2:Y:S04]  /*13b20*/  LDL R15, [R1+0x4a0] ;  /* 0x0004a000010f7983 */ /* 0x000ea80000100800 */
[----:B--2---:R0:W-:Y:S04]  /*13b30*/  STL [R1+0x68], R12 ;  /* 0x0000680c01007387 */ /* 0x0041e80000100800 */
[----:B------:R-:W2:Y:S04]  /*13b40*/  LDL R2, [R1+0x4ac] ;  /* 0x0004ac0001027983 */ /* 0x000ea80000100800 */
[----:B------:R-:W2:Y:S01]  /*13b50*/  LDL R3, [R1+0x4b0] ;  /* 0x0004b00001037983 */ /* 0x000ea20000100800 */
[----:B------:R-:W-:-:S03]  /*13b60*/  PRMT R11, RZ, 0x7610, R11 ;  /* 0x00007610ff0b7816 */ /* 0x000fc6000000000b */
[----:B------:R-:W1:Y:S01]  /*13b70*/  S2R R14, SR_TID.X ;  /* 0x00000000000e7919 */ /* 0x000e620000002100 */
[----:B--2---:R-:W-:-:S04]  /*13b80*/  @!P1 LOP3.LUT R3, R3, R2, RZ, 0x3c, !PT ;  /* 0x0000000203039212 */ /* 0x004fc800078e3cff */
[----:B------:R-:W-:-:S04]  /*13b90*/  @!P1 LOP3.LUT R2, R3, R2, RZ, 0x3c, !PT ;  /* 0x0000000203029212 */ /* 0x000fc800078e3cff */
[----:B------:R-:W-:-:S05]  /*13ba0*/  @!P1 LOP3.LUT R3, R3, R2, RZ, 0x3c, !PT ;  /* 0x0000000203039212 */ /* 0x000fca00078e3cff */
[----:B------:R2:W3:Y:S04]  /*13bb0*/  @!P1 LDG.E.U16 R11, [R2.64] ;  /* 0x0000000a020b9981 */ /* 0x0004e8000c1e1500 */
[----:B--2---:R-:W2:Y:S01]  /*13bc0*/  S2R R3, SR_TID.X ;  /* 0x0000000000037919 */ /* 0x004ea20000002100 */
[----:B-1----:R-:W-:-:S04]  /*13bd0*/  SHF.R.U32.HI R14, RZ, 0x7, R14 ;  /* 0x00000007ff0e7819 */ /* 0x002fc8000001160e */
[----:B------:R-:W-:-:S04]  /*13be0*/  SGXT.U32 R14, R14, 0x1 ;  /* 0x000000010e0e781a */ /* 0x000fc80000000000 */
[----:B0-----:R-:W-:-:S04]  /*13bf0*/  LOP3.LUT R12, R14, 0x38, RZ, 0xfc, !PT ;  /* 0x000000380e0c7812 */ /* 0x001fc800078efcff */
[----:B------:R-:W-:Y:S02]  /*13c00*/  ISETP.GE.AND P0, PT, R12, UR5, PT ;  /* 0x000000050c007c0c */ /* 0x000fe4000bf06270 */
[----:B----4-:R-:W-:Y:S01]  /*13c10*/  PRMT R17, RZ, 0x7610, R17 ;  /* 0x00007610ff117816 */ /* 0x010fe20000000011 */
[----:B------:R-:W4:Y:S01]  /*13c20*/  LDL.LU R12, [R1+0x2154] ;  /* 0x00215400010c7983 */ /* 0x000f220000300800 */
[----:B--2---:R-:W-:-:S04]  /*13c30*/  SHF.R.U32.HI R3, RZ, 0x7, R3 ;  /* 0x00000007ff037819 */ /* 0x004fc80000011603 */
[----:B------:R-:W-:-:S04]  /*13c40*/  SGXT.U32 R3, R3, 0x1 ;  /* 0x000000010303781a */ /* 0x000fc80000000000 */
[----:B------:R-:W-:-:S04]  /*13c50*/  LOP3.LUT R3, R3, 0x3a, RZ, 0xfc, !PT ;  /* 0x0000003a03037812 */ /* 0x000fc800078efcff */
[----:B------:R-:W-:Y:S01]  /*13c60*/  ISETP.GE.AND P1, PT, R3, UR5, PT ;  /* 0x0000000503007c0c */ /* 0x000fe2000bf26270 */
[----:B------:R-:W-:Y:S02]  /*13c70*/  @!P0 IMAD.MOV.U32 R2, RZ, RZ, R23 ;  /* 0x000000ffff028224 */ /* 0x000fe400078e0017 */
[----:B------:R-:W-:Y:S01]  /*13c80*/  @!P0 IMAD.MOV.U32 R3, RZ, RZ, R26 ;  /* 0x000000ffff038224 */ /* 0x000fe200078e001a */
[----:B------:R-:W-:-:S04]  /*13c90*/  PRMT R10, RZ, 0x7610, R10 ;  /* 0x00007610ff0a7816 */ /* 0x000fc8000000000a */
[----:B------:R0:W2:Y:S05]  /*13ca0*/  @!P0 LDG.E.U16 R17, [R2.64] ;  /* 0x0000000a02118981 */ /* 0x0000aa000c1e1500 */
[----:B0-----:R-:W-:Y:S02]  /*13cb0*/  @!P1 IMAD.MOV.U32 R2, RZ, RZ, R15 ;  /* 0x000000ffff029224 */ /* 0x001fe400078e000f */
[----:B------:R-:W-:-:S05]  /*13cc0*/  @!P1 IMAD.MOV.U32 R3, RZ, RZ, R19 ;  /* 0x000000ffff039224 */ /* 0x000fca00078e0013 */
[----:B------:R0:W2:Y:S04]  /*13cd0*/  @!P1 LDG.E.U16 R10, [R2.64] ;  /* 0x0000000a020a9981 */ /* 0x0000a8000c1e1500 */
[----:B---3--:R1:W-:Y:S04]  /*13ce0*/  STL [R1+0xc4], R11 ;  /* 0x0000c40b01007387 */ /* 0x0083e80000100800 */
[----:B-1----:R-:W3:Y:S04]  /*13cf0*/  LDL.LU R11, [R1+0x2150] ;  /* 0x00215000010b7983 */ /* 0x002ee80000300800 */
[----:B0-----:R-:W2:Y:S04]  /*13d00*/  LDL R2, [R1+0x494] ;  /* 0x0004940001027983 */ /* 0x001ea80000100800 */
[----:B------:R-:W2:Y:S04]  /*13d10*/  LDL R3, [R1+0x498] ;  /* 0x0004980001037983 */ /* 0x000ea80000100800 */
[----:B------:R-:W0:Y:S01]  /*13d20*/  S2R R14, SR_TID.X ;  /* 0x00000000000e7919 */ /* 0x000e220000002100 */
[----:B------:R-:W-:-:S03]  /*13d30*/  PRMT R28, RZ, 0x7610, R28 ;  /* 0x00007610ff1c7816 */ /* 0x000fc6000000001c */
[----:B------:R-:W3:Y:S04]  /*13d40*/  LDL R26, [R1+0x484] ;  /* 0x00048400011a7983 */ /* 0x000ee80000100800 */
[----:B------:R-:W3:Y:S01]  /*13d50*/  LDL R23, [R1+0x488] ;  /* 0x0004880001177983 */ /* 0x000ee20000100800 */
[----:B0-----:R-:W-:-:S04]  /*13d60*/  SHF.R.U32.HI R14, RZ, 0x7, R14 ;  /* 0x00000007ff0e7819 */ /* 0x001fc8000001160e */
[----:B------:R-:W-:-:S04]  /*13d70*/  SGXT.U32 R14, R14, 0x1 ;  /* 0x000000010e0e781a */ /* 0x000fc80000000000 */
[----:B------:R-:W-:-:S04]  /*13d80*/  LOP3.LUT R14, R14, 0x3c, RZ, 0xfc, !PT ;  /* 0x0000003c0e0e7812 */ /* 0x000fc800078efcff */
[----:B------:R-:W-:-:S13]  /*13d90*/  ISETP.GE.AND P0, PT, R14, UR5, PT ;  /* 0x000000050e007c0c */ /* 0x000fda000bf06270 */
[----:B--2---:R-:W-:-:S04]  /*13da0*/  @!P0 LOP3.LUT R3, R3, R2, RZ, 0x3c, !PT ;  /* 0x0000000203038212 */ /* 0x004fc800078e3cff */
[----:B------:R-:W-:-:S04]  /*13db0*/  @!P0 LOP3.LUT R2, R3, R2, RZ, 0x3c, !PT ;  /* 0x0000000203028212 */ /* 0x000fc800078e3cff */
[----:B------:R-:W-:-:S05]  /*13dc0*/  @!P0 LOP3.LUT R3, R3, R2, RZ, 0x3c, !PT ;  /* 0x0000000203038212 */ /* 0x000fca00078e3cff */
[----:B------:R-:W2:Y:S04]  /*13dd0*/  @!P0 LDG.E.U16 R28, [R2.64] ;  /* 0x0000000a021c8981 */ /* 0x000ea8000c1e1500 */
[----:B------:R-:W0:Y:S04]  /*13de0*/  S2R R14, SR_TID.X ;  /* 0x00000000000e7919 */ /* 0x000e280000002100 */
[----:B------:R1:W-:Y:S04]  /*13df0*/  STL [R1], R10 ;  /* 0x0000000a01007387 */ /* 0x0003e80000100800 */
[----:B------:R-:W3:Y:S04]  /*13e00*/  LDL R19, [R1+0x47c] ;  /* 0x00047c0001137983 */ /* 0x000ee80000100800 */
[----:B------:R-:W3:Y:S01]  /*13e10*/  LDL R15, [R1+0x480] ;  /* 0x00048000010f7983 */ /* 0x000ee20000100800 */
[----:B0-----:R-:W-:-:S04]  /*13e20*/  SHF.R.U32.HI R14, RZ, 0x7, R14 ;  /* 0x00000007ff0e7819 */ /* 0x001fc8000001160e */
[----:B------:R-:W-:-:S04]  /*13e30*/  SGXT.U32 R14, R14, 0x1 ;  /* 0x000000010e0e781a */ /* 0x000fc80000000000 */
[----:B-1----:R-:W-:-:S04]  /*13e40*/  LOP3.LUT R10, R14, 0x3e, RZ, 0xfc, !PT ;  /* 0x0000003e0e0a7812 */ /* 0x002fc800078efcff */
[----:B------:R-:W-:Y:S02]  /*13e50*/  ISETP.GE.AND P1, PT, R10, UR5, PT ;  /* 0x000000050a007c0c */ /* 0x000fe4000bf26270 */
[----:B------:R-:W3:Y:S04]  /*13e60*/  LDL.LU R10, [R1+0x214c] ;  /* 0x00214c00010a7983 */ /* 0x000ee80000300800 */
[----:B--2---:R0:W-:Y:S04]  /*13e70*/  STL [R1+0x64], R28 ;  /* 0x0000641c01007387 */ /* 0x0041e80000100800 */
[----:B------:R-:W2:Y:S04]  /*13e80*/  LDL R2, [R1+0x48c] ;  /* 0x00048c0001027983 */ /* 0x000ea80000100800 */
[----:B------:R-:W2:Y:S01]  /*13e90*/  LDL R3, [R1+0x490] ;  /* 0x0004900001037983 */ /* 0x000ea20000100800 */
[----:B------:R-:W-:-:S03]  /*13ea0*/  PRMT R9, RZ, 0x7610, R9 ;  /* 0x00007610ff097816 */ /* 0x000fc60000000009 */
[----:B------:R-:W1:Y:S02]  /*13eb0*/  S2R R14, SR_TID.X ;  /* 0x00000000000e7919 */ /* 0x000e640000002100 */
[----:B-1----:R-:W-:-:S04]  /*13ec0*/  SHF.R.U32.HI R14, RZ, 0x7, R14 ;  /* 0x00000007ff0e7819 */ /* 0x002fc8000001160e */
[----:B------:R-:W-:-:S04]  /*13ed0*/  SGXT.U32 R14, R14, 0x1 ;  /* 0x000000010e0e781a */ /* 0x000fc80000000000 */
[----:B0-----:R-:W-:Y:S02]  /*13ee0*/  LOP3.LUT R28, R14, 0x40, RZ, 0xfc, !PT ;  /* 0x000000400e1c7812 */ /* 0x001fe400078efcff */
[----:B--2---:R-:W-:-:S04]  /*13ef0*/  @!P1 LOP3.LUT R3, R3, R2, RZ, 0x3c, !PT ;  /* 0x0000000203039212 */ /* 0x004fc800078e3cff */
[----:B------:R-:W-:-:S04]  /*13f00*/  @!P1 LOP3.LUT R2, R3, R2, RZ, 0x3c, !PT ;  /* 0x0000000203029212 */ /* 0x000fc800078e3cff */
[----:B------:R-:W-:-:S05]  /*13f10*/  @!P1 LOP3.LUT R3, R3, R2, RZ, 0x3c, !PT ;  /* 0x0000000203039212 */ /* 0x000fca00078e3cff */
[----:B------:R3:W2:Y:S04]  /*13f20*/  @!P1 LDG.E.U16 R9, [R2.64] ;  /* 0x0000000a02099981 */ /* 0x0006a8000c1e1500 */
[----:B------:R-:W0:Y:S01]  /*13f30*/  S2R R14, SR_TID.X ;  /* 0x00000000000e7919 */ /* 0x000e220000002100 */
[----:B------:R-:W-:Y:S02]  /*13f40*/  ISETP.GE.AND P0, PT, R28, UR5, PT ;  /* 0x000000051c007c0c */ /* 0x000fe4000bf06270 */
[----:B------:R-:W-:Y:S02]  /*13f50*/  PRMT R16, RZ, 0x7610, R16 ;  /* 0x00007610ff107816 */ /* 0x000fe40000000010 */
[----:B0-----:R-:W-:-:S04]  /*13f60*/  SHF.R.U32.HI R28, RZ, 0x7, R14 ;  /* 0x00000007ff1c7819 */ /* 0x001fc8000001160e */
[----:B------:R-:W-:-:S04]  /*13f70*/  SGXT.U32 R28, R28, 0x1 ;  /* 0x000000011c1c781a */ /* 0x000fc80000000000 */
[----:B------:R-:W-:-:S04]  /*13f80*/  LOP3.LUT R28, R28, 0x42, RZ, 0xfc, !PT ;  /* 0x000000421c1c7812 */ /* 0x000fc800078efcff */
[----:B------:R-:W-:Y:S01]  /*13f90*/  ISETP.GE.AND P1, PT, R28, UR5, PT ;  /* 0x000000051c007c0c */ /* 0x000fe2000bf26270 */
[----:B---3--:R-:W-:Y:S02]  /*13fa0*/  @!P0 IMAD.MOV.U32 R2, RZ, RZ, R23 ;  /* 0x000000ffff028224 */ /* 0x008fe400078e0017 */
[----:B------:R-:W-:Y:S01]  /*13fb0*/  @!P0 IMAD.MOV.U32 R3, RZ, RZ, R26 ;  /* 0x000000ffff038224 */ /* 0x000fe200078e001a */
[----:B------:R-:W-:-:S04]  /*13fc0*/  PRMT R27, RZ, 0x7610, R27 ;  /* 0x00007610ff1b7816 */ /* 0x000fc8000000001b */
[----:B------:R0:W3:Y:S05]  /*13fd0*/  @!P0 LDG.E.U16 R16, [R2.64] ;  /* 0x0000000a02108981 */ /* 0x0000ea000c1e1500 */
[----:B0-----:R-:W-:Y:S02]  /*13fe0*/  @!P1 IMAD.MOV.U32 R2, RZ, RZ, R15 ;  /* 0x000000ffff029224 */ /* 0x001fe400078e000f */
[----:B------:R-:W-:-:S05]  /*13ff0*/  @!P1 IMAD.MOV.U32 R3, RZ, RZ, R19 ;  /* 0x000000ffff039224 */ /* 0x000fca00078e0013 */
[----:B------:R0:W3:Y:S04]  /*14000*/  @!P1 LDG.E.U16 R27, [R2.64] ;  /* 0x0000000a021b9981 */ /* 0x0000e8000c1e1500 */
[----:B--2---:R1:W-:Y:S04]  /*14010*/  STL [R1+0xbc], R9 ;  /* 0x0000bc0901007387 */ /* 0x0043e80000100800 */
[----:B-1----:R-:W2:Y:S04]  /*14020*/  LDL.LU R9, [R1+0x2148] ;  /* 0x0021480001097983 */ /* 0x002ea80000300800 */
[----:B------:R-:W2:Y:S04]  /*14030*/  LDL R28, [R1+0x478] ;  /* 0x00047800011c7983 */ /* 0x000ea80000100800 */
[----:B0-----:R-:W3:Y:S01]  /*14040*/  LDL R3, [R1+0x474] ;  /* 0x0004740001037983 */ /* 0x001ee20000100800 */
[----:B------:R-:W-:-:S02]  /*14050*/  SHF.R.U32.HI R14, RZ, 0x7, R14 ;  /* 0x00000007ff0e7819 */ /* 0x000fc4000001160e */
[----:B------:R-:W-:Y:S01]  /*14060*/  PRMT R8, RZ, 0x7610, R8 ;  /* 0x00007610ff087816 */ /* 0x000fe20000000008 */
[----:B------:R-:W4:Y:S01]  /*14070*/  LDL R26, [R1+0x464] ;  /* 0x00046400011a7983 */ /* 0x000f220000100800 */
[----:B------:R-:W-:-:S03]  /*14080*/  SGXT.U32 R14, R14, 0x1 ;  /* 0x000000010e0e781a */ /* 0x000fc60000000000 */
[----:B------:R-:W4:Y:S01]  /*14090*/  LDL R23, [R1+0x468] ;  /* 0x0004680001177983 */ /* 0x000f220000100800 */
[----:B------:R-:W-:-:S04]  /*140a0*/  LOP3.LUT R14, R14, 0x44, RZ, 0xfc, !PT ;  /* 0x000000440e0e7812 */ /* 0x000fc800078efcff */
[----:B------:R-:W-:Y:S02]  /*140b0*/  ISETP.GE.AND P0, PT, R14, UR5, PT ;  /* 0x000000050e007c0c */ /* 0x000fe4000bf06270 */
[----:B------:R-:W0:Y:S11]  /*140c0*/  S2R R14, SR_TID.X ;  /* 0x00000000000e7919 */ /* 0x000e360000002100 */
[----:B--2---:R-:W-:-:S05]  /*140d0*/  @!P0 IMAD.MOV.U32 R2, RZ, RZ, R28 ;  /* 0x000000ffff028224 */ /* 0x004fca00078e001c */
[----:B---3--:R-:W2:Y:S01]  /*140e0*/  @!P0 LDG.E.U16 R8, [R2.64] ;  /* 0x0000000a02088981 */ /* 0x008ea2000c1e1500 */
[----:B0-----:R-:W-:-:S04]  /*140f0*/  SHF.R.U32.HI R14, RZ, 0x7, R14 ;  /* 0x00000007ff0e7819 */ /* 0x001fc8000001160e */
[----:B------:R-:W-:Y:S01]  /*14100*/  SGXT.U32 R14, R14, 0x1 ;  /* 0x000000010e0e781a */ /* 0x000fe20000000000 */
[----:B------:R-:W-:Y:S03]  /*14110*/  STL [R1+0x20c4], R27 ;  /* 0x0020c41b01007387 */ /* 0x000fe60000100800 */
[----:B------:R-:W-:Y:S01]  /*14120*/  LOP3.LUT R14, R14, 0x46, RZ, 0xfc, !PT ;  /* 0x000000460e0e7812 */ /* 0x000fe200078efcff */
[----:B------:R-:W-:Y:S03]  /*14130*/  STL [R1+0x20c8], R27 ;  /* 0x0020c81b01007387 */ /* 0x000fe60000100800 */
[----:B------:R-:W-:Y:S01]  /*14140*/  ISETP.GE.AND P1, PT, R14, UR5, PT ;  /* 0x000000050e007c0c */ /* 0x000fe2000bf26270 */
[----:B------:R-:W-:Y:S04]  /*14150*/  STL [R1+0x20cc], R27 ;  /* 0x0020cc1b01007387 */ /* 0x000fe80000100800 */
[----:B------:R-:W3:Y:S04]  /*14160*/  LDL R19, [R1+0x444] ;  /* 0x0004440001137983 */ /* 0x000ee80000100800 */
[----:B------:R-:W3:Y:S04]  /*14170*/  LDL R14, [R1+0x448] ;  /* 0x00044800010e7983 */ /* 0x000ee80000100800 */
        /* <DEDUP_REMOVED lines=9> */
[----:B------:R4:W2:Y:S01]  /*14210*/  @!P1 LDG.E.U16 R7, [R2.64] ;  /* 0x0000000a02079981 */ /* 0x0008a2000c1e1500 */
[--C-:B0-----:R-:W-:Y:S02]  /*14220*/  SHF.R.U32.HI R28, RZ, 0x7, R15.reuse ;  /* 0x00000007ff1c7819 */ /* 0x101fe4000001160f */
[----:B------:R-:W-:Y:S02]  /*14230*/  SHF.R.U32.HI R15, RZ, 0x7, R15 ;  /* 0x00000007ff0f7819 */ /* 0x000fe4000001160f */
[----:B------:R-:W-:Y:S02]  /*14240*/  SGXT.U32 R28, R28, 0x1 ;  /* 0x000000011c1c781a */ /* 0x000fe40000000000 */
[----:B------:R-:W-:Y:S02]  /*14250*/  SGXT.U32 R15, R15, 0x1 ;  /* 0x000000010f0f781a */ /* 0x000fe40000000000 */
[----:B------:R-:W-:-:S04]  /*14260*/  LOP3.LUT R28, R28, 0x48, RZ, 0xfc, !PT ;  /* 0x000000481c1c7812 */ /* 0x000fc800078efcff */
[----:B------:R-:W-:Y:S02]  /*14270*/  ISETP.GE.AND P0, PT, R28, UR5, PT ;  /* 0x000000051c007c0c */ /* 0x000fe4000bf06270 */
[----:B------:R-:W-:-:S04]  /*14280*/  LOP3.LUT R28, R15, 0x50, RZ, 0xfc, !PT ;  /* 0x000000500f1c7812 */ /* 0x000fc800078efcff */
[----:B------:R-:W-:Y:S02]  /*14290*/  ISETP.GE.AND P1, PT, R28, UR5, PT ;  /* 0x000000051c007c0c */ /* 0x000fe4000bf26270 */
[----:B------:R-:W-:-:S05]  /*142a0*/  PRMT R13, RZ, 0x7610, R13 ;  /* 0x00007610ff0d7816 */ /* 0x000fca000000000d */
[----:B----4-:R-:W-:Y:S02]  /*142b0*/  @!P0 IMAD.MOV.U32 R2, RZ, RZ, R23 ;  /* 0x000000ffff028224 */ /* 0x010fe400078e0017 */
[----:B------:R-:W-:Y:S01]  /*142c0*/  @!P0 IMAD.MOV.U32 R3, RZ, RZ, R26 ;  /* 0x000000ffff038224 */ /* 0x000fe200078e001a */
[----:B------:R-:W-:-:S04]  /*142d0*/  PRMT R12, RZ, 0x7610, R12 ;  /* 0x00007610ff0c7816 */ /* 0x000fc8000000000c */
[----:B------:R3:W4:Y:S02]  /*142e0*/  @!P0 LDG.E.U16 R13, [R2.64] ;  /* 0x0000000a020d8981 */ /* 0x000724000c1e1500 */
[----:B---3--:R-:W-:Y:S02]  /*142f0*/  @!P1 IMAD.MOV.U32 R2, RZ, RZ, R14 ;  /* 0x000000ffff029224 */ /* 0x008fe400078e000e */
[----:B------:R-:W-:-:S05]  /*14300*/  @!P1 IMAD.MOV.U32 R3, RZ, RZ, R19 ;  /* 0x000000ffff039224 */ /* 0x000fca00078e0013 */
[----:B------:R0:W3:Y:S04]  /*14310*/  @!P1 LDG.E.U16 R12, [R2.64] ;  /* 0x0000000a020c9981 */ /* 0x0000e8000c1e1500 */
[----:B--2---:R1:W-:Y:S04]  /*14320*/  STL [R1+0x98], R7 ;  /* 0x0000980701007387 */ /* 0x0043e80000100800 */
[----:B-1----:R-:W2:Y:S04]  /*14330*/  LDL.LU R7, [R1+0x2140] ;  /* 0x0021400001077983 */ /* 0x002ea80000300800 */
[----:B0-----:R-:W2:Y:S04]  /*14340*/  LDL R2, [R1+0x424] ;  /* 0x0004240001027983 */ /* 0x001ea80000100800 */
[----:B------:R-:W2:Y:S04]  /*14350*/  LDL R3, [R1+0x428] ;  /* 0x0004280001037983 */ /* 0x000ea80000100800 */
[----:B------:R-:W3:Y:S04]  /*14360*/  LDL R28, [R1+0x404] ;  /* 0x00040400011c7983 */ /* 0x000ee80000100800 */
[----:B------:R-:W3:Y:S04]  /*14370*/  LDL R23, [R1+0x408] ;  /* 0x0004080001177983 */ /* 0x000ee80000100800 */
[----:B------:R-:W0:Y:S01]  /*14380*/  S2R R15, SR_TID.X ;  /* 0x00000000000f7919 */ /* 0x000e220000002100 */
[----:B------:R-:W-:-:S02]  /*14390*/  PRMT R11, RZ, 0x7610, R11 ;  /* 0x00007610ff0b7816 */ /* 0x000fc4000000000b */
[----:B------:R-:W-:Y:S01]  /*143a0*/  PRMT R10, RZ, 0x7610, R10 ;  /* 0x00007610ff0a7816 */ /* 0x000fe2000000000a */
[----:B------:R-:W3:Y:S04]  /*143b0*/  LDL R14, [R1+0x3e8] ;  /* 0x0003e800010e7983 */ /* 0x000ee80000100800 */
[----:B------:R-:W3:Y:S01]  /*143c0*/  LDL R19, [R1+0x3b0] ;  /* 0x0003b00001137983 */ /* 0x000ee20000100800 */
[----:B0-----:R-:W-:-:S04]  /*143d0*/  SHF.R.U32.HI R15, RZ, 0x7, R15 ;  /* 0x00000007ff0f7819 */ /* 0x001fc8000001160f */
[----:B------:R-:W-:-:S04]  /*143e0*/  SGXT.U32 R15, R15, 0x1 ;  /* 0x000000010f0f781a */ /* 0x000fc80000000000 */
[----:B------:R-:W-:-:S04]  /*143f0*/  LOP3.LUT R26, R15, 0x58, RZ, 0xfc, !PT ;  /* 0x000000580f1a7812 */ /* 0x000fc800078efcff */
[----:B------:R-:W-:Y:S01]  /*14400*/  ISETP.GE.AND P0, PT, R26, UR5, PT ;  /* 0x000000051a007c0c */ /* 0x000fe2000bf06270 */
[----:B------:R-:W0:Y:S02]  /*14410*/  S2R R15, SR_TID.X ;  /* 0x00000000000f7919 */ /* 0x000e240000002100 */
[----:B0-----:R-:W-:-:S04]  /*14420*/  SHF.R.U32.HI R15, RZ, 0x7, R15 ;  /* 0x00000007ff0f7819 */ /* 0x001fc8000001160f */
[----:B------:R-:W-:-:S04]  /*14430*/  SGXT.U32 R15, R15, 0x1 ;  /* 0x000000010f0f781a */ /* 0x000fc80000000000 */
[----:B------:R-:W-:-:S04]  /*14440*/  LOP3.LUT R15, R15, 0x60, RZ, 0xfc, !PT ;  /* 0x000000600f0f7812 */ /* 0x000fc800078efcff */
[----:B------:R-:W-:Y:S02]  /*14450*/  ISETP.GE.AND P1, PT, R15, UR5, PT ;  /* 0x000000050f007c0c */ /* 0x000fe4000bf26270 */
[----:B------:R-:W4:Y:S01]  /*14460*/  LDL R15, [R1+0x3b4] ;  /* 0x0003b400010f7983 */ /* 0x000f220000100800 */
[----:B--2---:R-:W-:-:S04]  /*14470*/  @!P0 LOP3.LUT R3, R3, R2, RZ, 0x3c, !PT ;  /* 0x0000000203038212 */ /* 0x004fc800078e3cff */
[----:B------:R-:W-:-:S04]  /*14480*/  @!P0 LOP3.LUT R2, R3, R2, RZ, 0x3c, !PT ;  /* 0x0000000203028212 */ /* 0x000fc800078e3cff */
[----:B------:R-:W-:-:S05]  /*14490*/  @!P0 LOP3.LUT R3, R3, R2, RZ, 0x3c, !PT ;  /* 0x0000000203038212 */ /* 0x000fca00078e3cff */
[----:B------:R0:W2:Y:S04]  /*144a0*/  @!P0 LDG.E.U16 R11, [R2.64] ;  /* 0x0000000a020b8981 */ /* 0x0000a8000c1e1500 */
[----:B0-----:R-:W0:Y:S01]  /*144b0*/  S2R R3, SR_TID.X ;  /* 0x0000000000037919 */ /* 0x001e220000002100 */
[----:B---3--:R-:W-:Y:S01]  /*144c0*/  @!P1 IMAD.MOV.U32 R2, RZ, RZ, R23 ;  /* 0x000000ffff029224 */ /* 0x008fe200078e0017 */
[----:B0-----:R-:W-:-:S04]  /*144d0*/  SHF.R.U32.HI R3, RZ, 0x7, R3 ;  /* 0x00000007ff037819 */ /* 0x001fc80000011603 */
[----:B------:R-:W-:-:S04]  /*144e0*/  SGXT.U32 R3, R3, 0x1 ;  /* 0x000000010303781a */ /* 0x000fc80000000000 */
[----:B------:R-:W-:-:S04]  /*144f0*/  LOP3.LUT R3, R3, 0x68, RZ, 0xfc, !PT ;  /* 0x0000006803037812 */ /* 0x000fc800078efcff */
[----:B------:R-:W-:Y:S01]  /*14500*/  ISETP.GE.AND P0, PT, R3, UR5, PT ;  /* 0x0000000503007c0c */ /* 0x000fe2000bf06270 */
[----:B------:R-:W-:Y:S01]  /*14510*/  @!P1 IMAD.MOV.U32 R3, RZ, RZ, R28 ;  /* 0x000000ffff039224 */ /* 0x000fe200078e001c */
[----:B------:R-:W0:Y:S04]  /*14520*/  S2R R26, SR_TID.X ;  /* 0x00000000001a7919 */ /* 0x000e280000002100 */
[----:B------:R1:W3:Y:S01]  /*14530*/  @!P1 LDG.E.U16 R10, [R2.64] ;  /* 0x0000000a020a9981 */ /* 0x0002e2000c1e1500 */
[----:B------:R-:W-:Y:S02]  /*14540*/  PRMT R9, RZ, 0x7610, R9 ;  /* 0x00007610ff097816 */ /* 0x000fe40000000009 */
[----:B------:R-:W-:Y:S01]  /*14550*/  PRMT R8, RZ, 0x7610, R8 ;  /* 0x00007610ff087816 */ /* 0x000fe20000000008 */
[----:B------:R-:W2:Y:S04]  /*14560*/  LDL R28, [R1+0x45c] ;  /* 0x00045c00011c7983 */ /* 0x000ea80000100800 */
[----:B-1----:R-:W2:Y:S01]  /*14570*/  LDL R3, [R1+0x3e4] ;  /* 0x0003e40001037983 */ /* 0x002ea20000100800 */
[----:B0-----:R-:W-:-:S04]  /*14580*/  SHF.R.U32.HI R26, RZ, 0x7, R26 ;  /* 0x00000007ff1a7819 */ /* 0x001fc8000001161a */
[----:B------:R-:W-:-:S04]  /*14590*/  SGXT.U32 R26, R26, 0x1 ;  /* 0x000000011a1a781a */ /* 0x000fc80000000000 */
[----:B------:R-:W-:-:S04]  /*145a0*/  LOP3.LUT R23, R26, 0x70, RZ, 0xfc, !PT ;  /* 0x000000701a177812 */ /* 0x000fc800078efcff */
[----:B------:R-:W-:Y:S01]  /*145b0*/  ISETP.GE.AND P1, PT, R23, UR5, PT ;  /* 0x0000000517007c0c */ /* 0x000fe2000bf26270 */
[----:B------:R-:W-:Y:S01]  /*145c0*/  @!P0 IMAD.MOV.U32 R2, RZ, RZ, R14 ;  /* 0x000000ffff028224 */ /* 0x000fe200078e000e */
[----:B------:R-:W0:Y:S04]  /*145d0*/  S2R R26, SR_TID.X ;  /* 0x00000000001a7919 */ /* 0x000e280000002100 */
[----:B------:R-:W1:Y:S01]  /*145e0*/  S2R R14, SR_TID.X ;  /* 0x00000000000e7919 */ /* 0x000e620000002100 */
[----:B0-----:R-:W-:-:S03]  /*145f0*/  SHF.R.U32.HI R23, RZ, 0x7, R26 ;  /* 0x00000007ff177819 */ /* 0x001fc6000001161a */
[----:B------:R-:W3:Y:S01]  /*14600*/  LDL R26, [R1+0x460] ;  /* 0x00046000011a7983 */ /* 0x000ee20000100800 */
[----:B-1----:R-:W-:Y:S02]  /*14610*/  SHF.R.U32.HI R14, RZ, 0x7, R14 ;  /* 0x00000007ff0e7819 */ /* 0x002fe4000001160e */
[----:B------:R-:W-:Y:S02]  /*14620*/  SGXT.U32 R23, R23, 0x1 ;  /* 0x000000011717781a */ /* 0x000fe40000000000 */
[----:B------:R-:W-:Y:S02]  /*14630*/  SGXT.U32 R14, R14, 0x1 ;  /* 0x000000010e0e781a */ /* 0x000fe40000000000 */
[----:B------:R-:W-:-:S04]  /*14640*/  LOP3.LUT R23, R23, 0x78, RZ, 0xfc, !PT ;  /* 0x0000007817177812 */ /* 0x000fc800078efcff */
[----:B------:R-:W-:Y:S02]  /*14650*/  ISETP.GE.AND P2, PT, R23, UR5, PT ;  /* 0x0000000517007c0c */ /* 0x000fe4000bf46270 */
[----:B------:R-:W3:Y:S04]  /*14660*/  LDL R23, [R1+0x454] ;  /* 0x0004540001177983 */ /* 0x000ee80000100800 */
[----:B--2---:R4:W2:Y:S02]  /*14670*/  @!P0 LDG.E.U16 R9, [R2.64] ;  /* 0x0000000a02098981 */ /* 0x0048a4000c1e1500 */
[----:B----4-:R-:W-:Y:S02]  /*14680*/  @!P1 IMAD.MOV.U32 R2, RZ, RZ, R15 ;  /* 0x000000ffff029224 */ /* 0x010fe400078e000f */
[----:B------:R-:W-:Y:S01]  /*14690*/  @!P1 IMAD.MOV.U32 R3, RZ, RZ, R19 ;  /* 0x000000ffff039224 */ /* 0x000fe200078e0013 */
[----:B------:R-:W4:Y:S04]  /*146a0*/  LDL R15, [R1+0x458] ;  /* 0x00045800010f7983 */ /* 0x000f280000100800 */
[----:B------:R0:W2:Y:S04]  /*146b0*/  @!P1 LDG.E.U16 R8, [R2.64] ;  /* 0x0000000a02089981 */ /* 0x0000a8000c1e1500 */
[----:B0-----:R-:W2:Y:S04]  /*146c0*/  LDL R2, [R1+0x390] ;  /* 0x0003900001027983 */ /* 0x001ea80000100800 */
[----:B------:R-:W2:Y:S01]  /*146d0*/  LDL R3, [R1+0x394] ;  /* 0x0003940001037983 */ /* 0x000ea20000100800 */
[----:B------:R-:W-:-:S04]  /*146e0*/  LOP3.LUT R19, R14, 0x4a, RZ, 0xfc, !PT ;  /* 0x0000004a0e137812 */ /* 0x000fc800078efcff */
[----:B------:R-:W-:Y:S02]  /*146f0*/  ISETP.GE.AND P0, PT, R19, UR5, PT ;  /* 0x0000000513007c0c */ /* 0x000fe4000bf06270 */
[----:B------:R-:W3:Y:S04]  /*14700*/  LDL.LU R19, [R1+0x213c] ;  /* 0x00213c0001137983 */ /* 0x000ee80000300800 */
[----:B------:R-:W0:Y:S01]  /*14710*/  S2R R14, SR_TID.X ;  /* 0x00000000000e7919 */ /* 0x000e220000002100 */
[----:B------:R-:W-:Y:S02]  /*14720*/  PRMT R7, RZ, 0x7610, R7 ;  /* 0x00007610ff077816 */ /* 0x000fe40000000007 */
[----:B0-----:R-:W-:-:S04]  /*14730*/  SHF.R.U32.HI R14, RZ, 0x7, R14 ;  /* 0x00000007ff0e7819 */ /* 0x001fc8000001160e */
[----:B------:R-:W-:Y:S02]  /*14740*/  SGXT.U32 R14, R14, 0x1 ;  /* 0x000000010e0e781a */ /* 0x000fe40000000000 */
[----:B------:R-:W-:Y:S02]  /*14750*/  PRMT R18, RZ, 0x7610, R18 ;  /* 0x00007610ff127816 */ /* 0x000fe40000000012 */
[----:B--2---:R-:W-:-:S04]  /*14760*/  @!P2 LOP3.LUT R3, R3, R2, RZ, 0x3c, !PT ;  /* 0x000000020303a212 */ /* 0x004fc800078e3cff */
[----:B------:R-:W-:-:S04]  /*14770*/  @!P2 LOP3.LUT R2, R3, R2, RZ, 0x3c, !PT ;  /* 0x000000020302a212 */ /* 0x000fc800078e3cff */
[----:B------:R-:W-:-:S05]  /*14780*/  @!P2 LOP3.LUT R3, R3, R2, RZ, 0x3c, !PT ;  /* 0x000000020303a212 */ /* 0x000fca00078e3cff */
[----:B------:R0:W2:Y:S02]  /*14790*/  @!P2 LDG.E.U16 R7, [R2.64] ;  /* 0x0000000a0207a981 */ /* 0x0000a4000c1e1500 */
[----:B0-----:R-:W-:Y:S02]  /*147a0*/  LOP3.LUT R3, R14, 0x4c, RZ, 0xfc, !PT ;  /* 0x0000004c0e037812 */ /* 0x001fe400078efcff */
[----:B------:R-:W0:Y:S01]  /*147b0*/  S2R R14, SR_TID.X ;  /* 0x00000000000e7919 */ /* 0x000e220000002100 */
[----:B---3--:R-:W-:Y:S02]  /*147c0*/  PRMT R19, RZ, 0x7610, R19 ;  /* 0x00007610ff137816 */ /* 0x008fe40000000013 */
[----:B------:R-:W-:Y:S01]  /*147d0*/  ISETP.GE.AND P1, PT, R3, UR5, PT ;  /* 0x0000000503007c0c */ /* 0x000fe2000bf26270 */
[----:B------:R-:W-:Y:S02]  /*147e0*/  @!P0 IMAD.MOV.U32 R2, RZ, RZ, R26 ;  /* 0x000000ffff028224 */ /* 0x000fe400078e001a */
[----:B------:R-:W-:Y:S01]  /*147f0*/  @!P0 IMAD.MOV.U32 R3, RZ, RZ, R28 ;  /* 0x000000ffff038224 */ /* 0x000fe200078e001c */
[----:B------:R-:W3:Y:S04]  /*14800*/  LDL R26, [R1+0x440] ;  /* 0x00044000011a7983 */ /* 0x000ee80000100800 */
[----:B------:R1:W2:Y:S04]  /*14810*/  @!P0 LDG.E.U16 R19, [R2.64] ;  /* 0x0000000a02138981 */ /* 0x0002a8000c1e1500 */
[----:B------:R-:W3:Y:S01]  /*14820*/  LDL R28, [R1+0x43c] ;  /* 0x00043c00011c7983 */ /* 0x000ee20000100800 */
[----:B0-----:R-:W-:-:S04]  /*14830*/  SHF.R.U32.HI R14, RZ, 0x7, R14 ;  /* 0x00000007ff0e7819 */ /* 0x001fc8000001160e */
[----:B------:R-:W-:-:S04]  /*14840*/  SGXT.U32 R14, R14, 0x1 ;  /* 0x000000010e0e781a */ /* 0x000fc80000000000 */
[----:B-1----:R-:W-:Y:S01]  /*14850*/  LOP3.LUT R3, R14, 0x4e, RZ, 0xfc, !PT ;  /* 0x0000004e0e037812 */ /* 0x002fe200078efcff */
[----:B----4-:R-:W-:-:S03]  /*14860*/  @!P1 IMAD.MOV.U32 R2, RZ, RZ, R15 ;  /* 0x000000ffff029224 */ /* 0x010fc600078e000f */
[----:B------:R-:W-:Y:S01]  /*14870*/  ISETP.GE.AND P0, PT, R3, UR5, PT ;  /* 0x0000000503007c0c */ /* 0x000fe2000bf06270 */
[----:B------:R-:W-:-:S05]  /*14880*/  @!P1 IMAD.MOV.U32 R3, RZ, RZ, R23 ;  /* 0x000000ffff039224 */ /* 0x000fca00078e0017 */
[----:B------:R-:W4:Y:S04]  /*14890*/  @!P1 LDG.E.U16 R18, [R2.64] ;  /* 0x0000000a02129981 */ /* 0x000f28000c1e1500 */
[----:B------:R-:W0:Y:S02]  /*148a0*/  S2R R14, SR_TID.X ;  /* 0x00000000000e7919 */ /* 0x000e240000002100 */
[----:B0-----:R-:W-:-:S04]  /*148b0*/  SHF.R.U32.HI R14, RZ, 0x7, R14 ;  /* 0x00000007ff0e7819 */ /* 0x001fc8000001160e */
[----:B------:R-:W-:Y:S01]  /*148c0*/  SGXT.U32 R14, R14, 0x1 ;  /* 0x000000010e0e781a */ /* 0x000fe20000000000 */
[----:B--2---:R-:W-:Y:S04]  /*148d0*/  STL [R1+0x20d0], R19 ;  /* 0x0020d01301007387 */ /* 0x004fe80000100800 */
[----:B------:R-:W-:Y:S04]  /*148e0*/  STL [R1+0x20d4], R19 ;  /* 0x0020d41301007387 */ /* 0x000fe80000100800 */
[----:B------:R-:W2:Y:S04]  /*148f0*/  LDL R23, [R1+0x434] ;  /* 0x0004340001177983 */ /* 0x000ea80000100800 */
[----:B------:R-:W2:Y:S04]  /*14900*/  LDL R15, [R1+0x438] ;  /* 0x00043800010f7983 */ /* 0x000ea80000100800 */
[----:B----4-:R0:W-:Y:S04]  /*14910*/  STL [R1+0xc], R18 ;  /* 0x00000c1201007387 */ /* 0x0101e80000100800 */
[----:B------:R-:W4:Y:S04]  /*14920*/  LDL R2, [R1+0x44c] ;  /* 0x00044c0001027983 */ /* 0x000f280000100800 */
[----:B------:R-:W4:Y:S01]  /*14930*/  LDL R3, [R1+0x450] ;  /* 0x0004500001037983 */ /* 0x000f220000100800 */
[----:B0-----:R-:W-:-:S04]  /*14940*/  LOP3.LUT R18, R14, 0x52, RZ, 0xfc, !PT ;  /* 0x000000520e127812 */ /* 0x001fc800078efcff */
[----:B------:R-:W-:Y:S02]  /*14950*/  ISETP.GE.AND P1, PT, R18, UR5, PT ;  /* 0x0000000512007c0c */ /* 0x000fe4000bf26270 */
[----:B------:R-:W2:Y:S04]  /*14960*/  LDL.LU R18, [R1+0x2138] ;  /* 0x0021380001127983 */ /* 0x000ea80000300800 */
[----:B------:R-:W0:Y:S01]  /*14970*/  S2R R14, SR_TID.X ;  /* 0x00000000000e7919 */ /* 0x000e220000002100 */
[----:B------:R-:W-:Y:S02]  /*14980*/  PRMT R6, RZ, 0x7610, R6 ;  /* 0x00007610ff067816 */ /* 0x000fe40000000006 */
[----:B0-----:R-:W-:-:S04]  /*14990*/  SHF.R.U32.HI R14, RZ, 0x7, R14 ;  /* 0x00000007ff0e7819 */ /* 0x001fc8000001160e */
[----:B------:R-:W-:Y:S02]  /*149a0*/  SGXT.U32 R14, R14, 0x1 ;  /* 0x000000010e0e781a */ /* 0x000fe40000000000 */
[----:B------:R-:W-:Y:S02]  /*149b0*/  PRMT R29, RZ, 0x7610, R29 ;  /* 0x00007610ff1d7816 */ /* 0x000fe4000000001d */
[----:B----4-:R-:W-:-:S04]  /*149c0*/  @!P0 LOP3.LUT R3, R3, R2, RZ, 0x3c, !PT ;  /* 0x0000000203038212 */ /* 0x010fc800078e3cff */
[----:B------:R-:W-:-:S04]  /*149d0*/  @!P0 LOP3.LUT R2, R3, R2, RZ, 0x3c, !PT ;  /* 0x0000000203028212 */ /* 0x000fc800078e3cff */
[----:B------:R-:W-:-:S05]  /*149e0*/  @!P0 LOP3.LUT R3, R3, R2, RZ, 0x3c, !PT ;  /* 0x0000000203038212 */ /* 0x000fca00078e3cff */
[----:B------:R0:W4:Y:S01]  /*149f0*/  @!P0 LDG.E.U16 R6, [R2.64] ;  /* 0x0000000a02068981 */ /* 0x000122000c1e1500 */
[----:B--2---:R-:W-:Y:S02]  /*14a00*/  PRMT R18, RZ, 0x7610, R18 ;  /* 0x00007610ff127816 */ /* 0x004fe40000000012 */
[----:B0-----:R-:W-:Y:S01]  /*14a10*/  LOP3.LUT R3, R14, 0x54, RZ, 0xfc, !PT ;  /* 0x000000540e037812 */ /* 0x001fe200078efcff */
[----:B---3--:R-:W-:-:S03]  /*14a20*/  @!P1 IMAD.MOV.U32 R2, RZ, RZ, R26 ;  /* 0x000000ffff029224 */ /* 0x008fc600078e001a */
[----:B------:R-:W-:Y:S01]  /*14a30*/  ISETP.GE.AND P0, PT, R3, UR5, PT ;  /* 0x0000000503007c0c */ /* 0x000fe2000bf06270 */
[----:B------:R-:W-:-:S05]  /*14a40*/  @!P1 IMAD.MOV.U32 R3, RZ, RZ, R28 ;  /* 0x000000ffff039224 */ /* 0x000fca00078e001c */
[----:B------:R0:W2:Y:S04]  /*14a50*/  @!P1 LDG.E.U16 R18, [R2.64] ;  /* 0x0000000a02129981 */ /* 0x0000a8000c1e1500 */
[----:B0-----:R-:W0:Y:S03]  /*14a60*/  S2R R3, SR_TID.X ;  /* 0x0000000000037919 */ /* 0x001e260000002100 */
[----:B------:R-:W-:Y:S01]  /*14a70*/  @!P0 IMAD.MOV.U32 R2, RZ, RZ, R15 ;  /* 0x000000ffff028224 */ /* 0x000fe200078e000f */
[----:B0-----:R-:W-:-:S04]  /*14a80*/  SHF.R.U32.HI R3, RZ, 0x7, R3 ;  /* 0x00000007ff037819 */ /* 0x001fc80000011603 */
[----:B------:R-:W-:-:S04]  /*14a90*/  SGXT.U32 R3, R3, 0x1 ;  /* 0x000000010303781a */ /* 0x000fc80000000000 */
[----:B------:R-:W-:-:S04]  /*14aa0*/  LOP3.LUT R3, R3, 0x56, RZ, 0xfc, !PT ;  /* 0x0000005603037812 */ /* 0x000fc800078efcff */
[----:B------:R-:W-:Y:S01]  /*14ab0*/  ISETP.GE.AND P1, PT, R3, UR5, PT ;  /* 0x0000000503007c0c */ /* 0x000fe2000bf26270 */
[----:B------:R-:W-:-:S05]  /*14ac0*/  @!P0 IMAD.MOV.U32 R3, RZ, RZ, R23 ;  /* 0x000000ffff038224 */ /* 0x000fca00078e0017 */
[----:B------:R0:W3:Y:S04]  /*14ad0*/  @!P0 LDG.E.U16 R29, [R2.64] ;  /* 0x0000000a021d8981 */ /* 0x0000e8000c1e1500 */
[----:B0-----:R-:W0:Y:S02]  /*14ae0*/  S2R R3, SR_TID.X ;  /* 0x0000000000037919 */ /* 0x001e240000002100 */
[----:B0-----:R-:W-:-:S04]  /*14af0*/  SHF.R.U32.HI R3, RZ, 0x7, R3 ;  /* 0x00000007ff037819 */ /* 0x001fc80000011603 */
[----:B------:R-:W-:-:S04]  /*14b00*/  SGXT.U32 R3, R3, 0x1 ;  /* 0x000000010303781a */ /* 0x000fc80000000000 */
[----:B------:R-:W-:Y:S01]  /*14b10*/  LOP3.LUT R2, R3, 0x5a, RZ, 0xfc, !PT ;  /* 0x0000005a03027812 */ /* 0x000fe200078efcff */
[----:B----4-:R0:W-:Y:S04]  /*14b20*/  STL [R1+0x80], R6 ;  /* 0x0000800601007387 */ /* 0x0101e80000100800 */
[----:B0-----:R-:W4:Y:S04]  /*14b30*/  LDL.LU R6, [R1+0x2134] ;  /* 0x0021340001067983 */ /* 0x001f280000300800 */
[----:B------:R-:W4:Y:S04]  /*14b40*/  LDL R14, [R1+0x430] ;  /* 0x00043000010e7983 */ /* 0x000f280000100800 */
[----:B------:R-:W4:Y:S04]  /*14b50*/  LDL R28, [R1+0x41c] ;  /* 0x00041c00011c7983 */ /* 0x000f280000100800 */
[----:B------:R-:W4:Y:S04]  /*14b60*/  LDL R26, [R1+0x420] ;  /* 0x00042000011a7983 */ /* 0x000f280000100800 */
[----:B--2---:R-:W-:Y:S04]  /*14b70*/  STL [R1+0x20d8], R18 ;  /* 0x0020d81201007387 */ /* 0x004fe80000100800 */
[----:B------:R-:W-:Y:S04]  /*14b80*/  STL [R1+0x20dc], R18 ;  /* 0x0020dc1201007387 */ /* 0x000fe80000100800 */
[----:B------:R-:W2:Y:S04]  /*14b90*/  LDL R23, [R1+0x414] ;  /* 0x0004140001177983 */ /* 0x000ea80000100800 */
[----:B------:R-:W2:Y:S04]  /*14ba0*/  LDL R15, [R1+0x418] ;  /* 0x00041800010f7983 */ /* 0x000ea80000100800 */
[----:B---3--:R0:W-:Y:S04]  /*14bb0*/  STL [R1+0x8], R29 ;  /* 0x0000081d01007387 */ /* 0x0081e80000100800 */
[----:B0-----:R-:W3:Y:S04]  /*14bc0*/  LDL.LU R29, [R1+0x2130] ;  /* 0x00213000011d7983 */ /* 0x001ee80000300800 */
[----:B------:R-:W2:Y:S01]  /*14bd0*/  LDL R3, [R1+0x42c] ;  /* 0x00042c0001037983 */ /* 0x000ea20000100800 */
[----:B------:R-:W-:-:S02]  /*14be0*/  ISETP.GE.AND P0, PT, R2, UR5, PT ;  /* 0x0000000502007c0c */ /* 0x000fc4000bf06270 */
[----:B------:R-:W-:Y:S01]  /*14bf0*/  PRMT R5, RZ, 0x7610, R5 ;  /* 0x00007610ff057816 */ /* 0x000fe20000000005 */
[----:B----4-:R-:W-:-:S05]  /*14c00*/  @!P1 IMAD.MOV.U32 R2, RZ, RZ, R14 ;  /* 0x000000ffff029224 */ /* 0x010fca00078e000e */
[----:B--2---:R0:W2:Y:S04]  /*14c10*/  @!P1 LDG.E.U16 R5, [R2.64] ;  /* 0x0000000a02059981 */ /* 0x0040a8000c1e1500 */
[----:B0-----:R-:W0:Y:S01]  /*14c20*/  S2R R3, SR_TID.X ;  /* 0x0000000000037919 */ /* 0x001e220000002100 */
[----:B------:R-:W-:Y:S01]  /*14c30*/  @!P0 IMAD.MOV.U32 R2, RZ, RZ, R26 ;  /* 0x000000ffff028224 */ /* 0x000fe200078e001a */
[----:B0-----:R-:W-:-:S04]  /*14c40*/  SHF.R.U32.HI R3, RZ, 0x7, R3 ;  /* 0x00000007ff037819 */ /* 0x001fc80000011603 */
[----:B------:R-:W-:-:S04]  /*14c50*/  SGXT.U32 R3, R3, 0x1 ;  /* 0x000000010303781a */ /* 0x000fc80000000000 */
[----:B------:R-:W-:-:S04]  /*14c60*/  LOP3.LUT R3, R3, 0x5c, RZ, 0xfc, !PT ;  /* 0x0000005c03037812 */ /* 0x000fc800078efcff */
[----:B------:R-:W-:Y:S01]  /*14c70*/  ISETP.GE.AND P1, PT, R3, UR5, PT ;  /* 0x0000000503007c0c */ /* 0x000fe2000bf26270 */
[----:B------:R-:W-:Y:S01]  /*14c80*/  @!P0 IMAD.MOV.U32 R3, RZ, RZ, R28 ;  /* 0x000000ffff038224 */ /* 0x000fe200078e001c */
[----:B------:R-:W0:Y:S04]  /*14c90*/  S2R R14, SR_TID.X ;  /* 0x00000000000e7919 */ /* 0x000e280000002100 */
[----:B--2---:R1:W-:Y:S04]  /*14ca0*/  STL [R1+0x78], R5 ;  /* 0x0000780501007387 */ /* 0x0043e80000100800 */
[----:B-1----:R-:W2:Y:S04]  /*14cb0*/  LDL.LU R5, [R1+0x212c] ;  /* 0x00212c0001057983 */ /* 0x002ea80000300800 */
[----:B------:R-:W4:Y:S04]  /*14cc0*/  LDL R28, [R1+0x40c] ;  /* 0x00040c00011c7983 */ /* 0x000f280000100800 */
[----:B------:R-:W2:Y:S01]  /*14cd0*/  LDL R26, [R1+0x410] ;  /* 0x00041000011a7983 */ /* 0x000ea20000100800 */
[----:B0-----:R-:W-:-:S02]  /*14ce0*/  SHF.R.U32.HI R14, RZ, 0x7, R14 ;  /* 0x00000007ff0e7819 */ /* 0x001fc4000001160e */
[----:B------:R-:W-:Y:S02]  /*14cf0*/  PRMT R6, RZ, 0x7610, R6 ;  /* 0x00007610ff067816 */ /* 0x000fe40000000006 */
[----:B------:R-:W-:-:S04]  /*14d00*/  SGXT.U32 R14, R14, 0x1 ;  /* 0x000000010e0e781a */ /* 0x000fc80000000000 */
[----:B------:R-:W-:Y:S01]  /*14d10*/  LOP3.LUT R14, R14, 0x5e, RZ, 0xfc, !PT ;  /* 0x0000005e0e0e7812 */ /* 0x000fe200078efcff */
[----:B------:R0:W2:Y:S03]  /*14d20*/  @!P0 LDG.E.U16 R6, [R2.64] ;  /* 0x0000000a02068981 */ /* 0x0000a6000c1e1500 */
[----:B------:R-:W-:Y:S02]  /*14d30*/  ISETP.GE.AND P0, PT, R14, UR5, PT ;  /* 0x000000050e007c0c */ /* 0x000fe4000bf06270 */
[----:B------:R-:W1:Y:S01]  /*14d40*/  S2R R14, SR_TID.X ;  /* 0x00000000000e7919 */ /* 0x000e620000002100 */
[----:B---3--:R-:W-:Y:S01]  /*14d50*/  PRMT R29, RZ, 0x7610, R29 ;  /* 0x00007610ff1d7816 */ /* 0x008fe2000000001d */
[----:B0-----:R-:W-:Y:S02]  /*14d60*/  @!P1 IMAD.MOV.U32 R2, RZ, RZ, R15 ;  /* 0x000000ffff029224 */ /* 0x001fe400078e000f */
[----:B------:R-:W-:-:S05]  /*14d70*/  @!P1 IMAD.MOV.U32 R3, RZ, RZ, R23 ;  /* 0x000000ffff039224 */ /* 0x000fca00078e0017 */
[----:B------:R0:W3:Y:S01]  /*14d80*/  @!P1 LDG.E.U16 R29, [R2.64] ;  /* 0x0000000a021d9981 */ /* 0x0000e2000c1e1500 */
[----:B-1----:R-:W-:-:S04]  /*14d90*/  SHF.R.U32.HI R14, RZ, 0x7, R14 ;  /* 0x00000007ff0e7819 */ /* 0x002fc8000001160e */
[----:B------:R-:W-:-:S04]  /*14da0*/  SGXT.U32 R14, R14, 0x1 ;  /* 0x000000010e0e781a */ /* 0x000fc80000000000 */
[----:B0-----:R-:W-:Y:S02]  /*14db0*/  LOP3.LUT R3, R14, 0x62, RZ, 0xfc, !PT ;  /* 0x000000620e037812 */ /* 0x001fe400078efcff */
[----:B------:R-:W-:Y:S02]  /*14dc0*/  PRMT R22, RZ, 0x7610, R22 ;  /* 0x00007610ff167816 */ /* 0x000fe40000000016 */
[----:B------:R-:W-:Y:S01]  /*14dd0*/  ISETP.GE.AND P1, PT, R3, UR5, PT ;  /* 0x0000000503007c0c */ /* 0x000fe2000bf26270 */
[----:B----4-:R-:W-:Y:S02]  /*14de0*/  @!P0 IMAD.MOV.U32 R3, RZ, RZ, R28 ;  /* 0x000000ffff038224 */ /* 0x010fe400078e001c */
[----:B--2---:R-:W-:-:S05]  /*14df0*/  @!P0 IMAD.MOV.U32 R2, RZ, RZ, R26 ;  /* 0x000000ffff028224 */ /* 0x004fca00078e001a */
[----:B------:R0:W2:Y:S04]  /*14e00*/  @!P0 LDG.E.U16 R22, [R2.64] ;  /* 0x0000000a02168981 */ /* 0x0000a8000c1e1500 */
[----:B------:R-:W1:Y:S04]  /*14e10*/  S2R R14, SR_TID.X ;  /* 0x00000000000e7919 */ /* 0x000e680000002100 */
[----:B------:R-:W-:Y:S04]  /*14e20*/  STL [R1+0x20e0], R6 ;  /* 0x0020e00601007387 */ /* 0x000fe80000100800 */
[----:B------:R-:W-:Y:S04]  /*14e30*/  STL [R1+0x20e4], R6 ;  /* 0x0020e40601007387 */ /* 0x000fe80000100800 */
[----:B------:R-:W4:Y:S04]  /*14e40*/  LDL R23, [R1+0x3f4] ;  /* 0x0003f40001177983 */ /* 0x000f280000100800 */
[----:B------:R-:W4:Y:S04]  /*14e50*/  LDL R15, [R1+0x3f8] ;  /* 0x0003f800010f7983 */ /* 0x000f280000100800 */
[----:B---3--:R-:W-:Y:S04]  /*14e60*/  STL [R1+0x2084], R29 ;  /* 0x0020841d01007387 */ /* 0x008fe80000100800 */
[----:B------:R-:W-:Y:S04]  /*14e70*/  STL [R1+0x2088], R29 ;  /* 0x0020881d01007387 */ /* 0x000fe80000100800 */
[----:B------:R-:W-:Y:S04]  /*14e80*/  STL [R1+0x20c0], R29 ;  /* 0x0020c01d01007387 */ /* 0x000fe80000100800 */
[----:B------:R-:W-:Y:S04]  /*14e90*/  STL [R1+0x20e8], R29 ;  /* 0x0020e81d01007387 */ /* 0x000fe80000100800 */
[----:B0-----:R-:W3:Y:S04]  /*14ea0*/  LDL R2, [R1+0x3fc] ;  /* 0x0003fc0001027983 */ /* 0x001ee80000100800 */
[----:B------:R-:W3:Y:S01]  /*14eb0*/  LDL R3, [R1+0x400] ;  /* 0x0004000001037983 */ /* 0x000ee20000100800 */
[----:B-1----:R-:W-:-:S03]  /*14ec0*/  SHF.R.U32.HI R14, RZ, 0x7, R14 ;  /* 0x00000007ff0e7819 */ /* 0x002fc6000001160e */
[----:B------:R-:W4:Y:S01]  /*14ed0*/  LDL R28, [R1+0x3ec] ;  /* 0x0003ec00011c7983 */ /* 0x000f220000100800 */
[----:B------:R-:W-:-:S04]  /*14ee0*/  SGXT.U32 R14, R14, 0x1 ;  /* 0x000000010e0e781a */ /* 0x000fc80000000000 */
[----:B------:R-:W-:-:S04]  /*14ef0*/  LOP3.LUT R26, R14, 0x64, RZ, 0xfc, !PT ;  /* 0x000000640e1a7812 */ /* 0x000fc800078efcff */
[----:B------:R-:W-:Y:S01]  /*14f00*/  ISETP.GE.AND P0, PT, R26, UR5, PT ;  /* 0x000000051a007c0c */ /* 0x000fe2000bf06270 */
[----:B--2---:R0:W-:Y:S04]  /*14f10*/  STL [R1+0x74], R22 ;  /* 0x0000741601007387 */ /* 0x0041e80000100800 */
[----:B0-----:R-:W2:Y:S04]  /*14f20*/  LDL R22, [R1+0x3f0] ;  /* 0x0003f00001167983 */ /* 0x001ea80000100800 */
[----:B------:R-:W2:Y:S04]  /*14f30*/  LDL.LU R26, [R1+0x2128] ;  /* 0x00212800011a7983 */ /* 0x000ea80000300800 */
[----:B------:R-:W0:Y:S01]  /*14f40*/  S2R R14, SR_TID.X ;  /* 0x00000000000e7919 */ /* 0x000e220000002100 */
[----:B------:R-:W-:-:S02]  /*14f50*/  PRMT R5, RZ, 0x7610, R5 ;  /* 0x00007610ff057816 */ /* 0x000fc40000000005 */
[-C--:B---3--:R-:W-:Y:S02]  /*14f60*/  @!P1 LOP3.LUT R3, R3, R2.reuse, RZ, 0x3c, !PT ;  /* 0x0000000203039212 */ /* 0x088fe400078e3cff */
[----:B0-----:R-:W-:Y:S02]  /*14f70*/  SHF.R.U32.HI R14, RZ, 0x7, R14 ;  /* 0x00000007ff0e7819 */ /* 0x001fe4000001160e */
[C---:B------:R-:W-:Y:S02]  /*14f80*/  @!P1 LOP3.LUT R2, R3.reuse, R2, RZ, 0x3c, !PT ;  /* 0x0000000203029212 */ /* 0x040fe400078e3cff */
[----:B------:R-:W-:Y:S02]  /*14f90*/  SGXT.U32 R14, R14, 0x1 ;  /* 0x000000010e0e781a */ /* 0x000fe40000000000 */
[----:B------:R-:W-:-:S05]  /*14fa0*/  @!P1 LOP3.LUT R3, R3, R2, RZ, 0x3c, !PT ;  /* 0x0000000203039212 */ /* 0x000fca00078e3cff */
[----:B------:R0:W3:Y:S02]  /*14fb0*/  @!P1 LDG.E.U16 R5, [R2.64] ;  /* 0x0000000a02059981 */ /* 0x0000e4000c1e1500 */
[----:B0-----:R-:W-:-:S04]  /*14fc0*/  LOP3.LUT R3, R14, 0x66, RZ, 0xfc, !PT ;  /* 0x000000660e037812 */ /* 0x001fc800078efcff */
[----:B------:R-:W-:Y:S01]  /*14fd0*/  ISETP.GE.AND P1, PT, R3, UR5, PT ;  /* 0x0000000503007c0c */ /* 0x000fe2000bf26270 */
[----:B----4-:R-:W-:Y:S02]  /*14fe0*/  @!P0 IMAD.MOV.U32 R2, RZ, RZ, R15 ;  /* 0x000000ffff028224 */ /* 0x010fe400078e000f */
[----:B------:R-:W-:Y:S01]  /*14ff0*/  @!P0 IMAD.MOV.U32 R3, RZ, RZ, R23 ;  /* 0x000000ffff038224 */ /* 0x000fe200078e0017 */
[----:B------:R-:W-:Y:S02]  /*15000*/  PRMT R4, RZ, 0x7610, R4 ;  /* 0x00007610ff047816 */ /* 0x000fe40000000004 */
[----:B--2---:R-:W-:Y:S01]  /*15010*/  PRMT R26, RZ, 0x7610, R26 ;  /* 0x00007610ff1a7816 */ /* 0x004fe2000000001a */
[----:B------:R-:W0:Y:S04]  /*15020*/  S2R R14, SR_TID.X ;  /* 0x00000000000e7919 */ /* 0x000e280000002100 */
[----:B------:R-:W2:Y:S04]  /*15030*/  LDL R15, [R1+0x3a8] ;  /* 0x0003a800010f7983 */ /* 0x000ea80000100800 */
[----:B------:R1:W4:Y:S02]  /*15040*/  @!P0 LDG.E.U16 R26, [R2.64] ;  /* 0x0000000a021a8981 */ /* 0x000324000c1e1500 */
[----:B-1----:R-:W-:-:S02]  /*15050*/  @!P1 IMAD.MOV.U32 R2, RZ, RZ, R22 ;  /* 0x000000ffff029224 */ /* 0x002fc400078e0016 */
[----:B------:R-:W-:-:S05]  /*15060*/  @!P1 IMAD.MOV.U32 R3, RZ, RZ, R28 ;  /* 0x000000ffff039224 */ /* 0x000fca00078e001c */
[----:B------:R-:W2:Y:S01]  /*15070*/  @!P1 LDG.E.U16 R4, [R2.64] ;  /* 0x0000000a02049981 */ /* 0x000ea2000c1e1500 */
[----:B0-----:R-:W-:-:S03]  /*15080*/  SHF.R.U32.HI R23, RZ, 0x7, R14 ;  /* 0x00000007ff177819 */ /* 0x001fc6000001160e */
[----:B------:R-:W3:Y:S01]  /*15090*/  LDL R14, [R1+0x3ac] ;  /* 0x0003ac00010e7983 */ /* 0x000ee20000100800 */
[----:B------:R-:W-:-:S04]  /*150a0*/  SGXT.U32 R23, R23, 0x1 ;  /* 0x000000011717781a */ /* 0x000fc80000000000 */
[----:B------:R-:W-:Y:S01]  /*150b0*/  LOP3.LUT R23, R23, 0x6a, RZ, 0xfc, !PT ;  /* 0x0000006a17177812 */ /* 0x000fe200078efcff */
[----:B----4-:R-:W-:Y:S04]  /*150c0*/  STL [R1+0x208c], R26 ;  /* 0x00208c1a01007387 */ /* 0x010fe80000100800 */
[----:B------:R-:W-:Y:S04]  /*150d0*/  STL [R1+0x2090], R26 ;  /* 0x0020901a01007387 */ /* 0x000fe80000100800 */
[----:B------:R-:W-:Y:S04]  /*150e0*/  STL [R1+0x20b4], R26 ;  /* 0x0020b41a01007387 */ /* 0x000fe80000100800 */
[----:B------:R-:W4:Y:S04]  /*150f0*/  LDL R28, [R1+0x3c4] ;  /* 0x0003c400011c7983 */ /* 0x000f280000100800 */
[----:B--2---:R0:W-:Y:S04]  /*15100*/  STL [R1+0x60], R4 ;  /* 0x0000600401007387 */ /* 0x0041e80000100800 */
[----:B0-----:R-:W2:Y:S04]  /*15110*/  LDL.LU R4, [R1+0x2124] ;  /* 0x0021240001047983 */ /* 0x001ea80000300800 */
[----:B------:R-:W3:Y:S04]  /*15120*/  LDL R2, [R1+0x3c8] ;  /* 0x0003c80001027983 */ /* 0x000ee80000100800 */
[----:B------:R-:W3:Y:S01]  /*15130*/  LDL R3, [R1+0x3cc] ;  /* 0x0003cc0001037983 */ /* 0x000ee20000100800 */
[----:B------:R-:W-:-:S03]  /*15140*/  ISETP.GE.AND P0, PT, R23, UR5, PT ;  /* 0x0000000517007c0c */ /* 0x000fc6000bf06270 */
[----:B------:R-:W0:Y:S02]  /*15150*/  S2R R23, SR_TID.X ;  /* 0x0000000000177919 */ /* 0x000e240000002100 */
[----:B0-----:R-:W-:-:S04]  /*15160*/  SHF.R.U32.HI R22, RZ, 0x7, R23 ;  /* 0x00000007ff167819 */ /* 0x001fc80000011617 */
[----:B------:R-:W-:-:S04]  /*15170*/  SGXT.U32 R22, R22, 0x1 ;  /* 0x000000011616781a */ /* 0x000fc80000000000 */
[----:B------:R-:W-:-:S04]  /*15180*/  LOP3.LUT R22, R22, 0x72, RZ, 0xfc, !PT ;  /* 0x0000007216167812 */ /* 0x000fc800078efcff */
[----:B------:R-:W-:Y:S02]  /*15190*/  ISETP.GE.AND P1, PT, R22, UR5, PT ;  /* 0x0000000516007c0c */ /* 0x000fe4000bf26270 */
[----:B--2---:R-:W-:Y:S02]  /*151a0*/  PRMT R4, RZ, 0x7610, R4 ;  /* 0x00007610ff047816 */ /* 0x004fe40000000004 */
[----:B---3--:R-:W-:-:S04]  /*151b0*/  @!P0 LOP3.LUT R3, R3, R2, RZ, 0x3c, !PT ;  /* 0x0000000203038212 */ /* 0x008fc800078e3cff */
[----:B------:R-:W-:-:S04]  /*151c0*/  @!P0 LOP3.LUT R2, R3, R2, RZ, 0x3c, !PT ;  /* 0x0000000203028212 */ /* 0x000fc800078e3cff */
[----:B------:R-:W-:-:S05]  /*151d0*/  @!P0 LOP3.LUT R3, R3, R2, RZ, 0x3c, !PT ;  /* 0x0000000203038212 */ /* 0x000fca00078e3cff */
[----:B------:R0:W2:Y:S02]  /*151e0*/  @!P0 LDG.E.U16 R4, [R2.64] ;  /* 0x0000000a02048981 */ /* 0x0000a4000c1e1500 */
[----:B0-----:R-:W-:-:S06]  /*151f0*/  PRMT R3, RZ, 0x7610, R3 ;  /* 0x00007610ff037816 */ /* 0x001fcc0000000003 */
[----:B------:R0:W3:Y:S04]  /*15200*/  @!P1 LDG.E.U16 R3, [R14.64] ;  /* 0x0000000a0e039981 */ /* 0x0000e8000c1e1500 */
[----:B0-----:R-:W2:Y:S04]  /*15210*/  LDL R14, [R1+0x388] ;  /* 0x00038800010e7983 */ /* 0x001ea80000100800 */
[----:B------:R-:W2:Y:S01]  /*15220*/  LDL R15, [R1+0x38c] ;  /* 0x00038c00010f7983 */ /* 0x000ea20000100800 */
[----:B------:R-:W-:-:S04]  /*15230*/  SHF.R.U32.HI R23, RZ, 0x7, R23 ;  /* 0x00000007ff177819 */ /* 0x000fc80000011617 */
[----:B------:R-:W-:-:S04]  /*15240*/  SGXT.U32 R23, R23, 0x1 ;  /* 0x000000011717781a */ /* 0x000fc80000000000 */
[----:B------:R-:W-:Y:S02]  /*15250*/  LOP3.LUT R22, R23, 0x7a, RZ, 0xfc, !PT ;  /* 0x0000007a17167812 */ /* 0x000fe400078efcff */
[----:B------:R-:W0:Y:S02]  /*15260*/  S2R R23, SR_TID.X ;  /* 0x0000000000177919 */ /* 0x000e240000002100 */
[----:B------:R-:W-:Y:S02]  /*15270*/  ISETP.GE.AND P2, PT, R22, UR5, PT ;  /* 0x0000000516007c0c */ /* 0x000fe4000bf46270 */
[----:B------:R-:W-:Y:S02]  /*15280*/  PRMT R2, RZ, 0x7610, R2 ;  /* 0x00007610ff027816 */ /* 0x000fe40000000002 */
[----:B0-----:R-:W-:-:S04]  /*15290*/  SHF.R.U32.HI R23, RZ, 0x7, R23 ;  /* 0x00000007ff177819 */ /* 0x001fc80000011617 */
[----:B------:R-:W-:-:S04]  /*152a0*/  SGXT.U32 R23, R23, 0x1 ;  /* 0x000000011717781a */ /* 0x000fc80000000000 */
[----:B------:R-:W-:-:S04]  /*152b0*/  LOP3.LUT R23, R23, 0x6c, RZ, 0xfc, !PT ;  /* 0x0000006c17177812 */ /* 0x000fc800078efcff */
[----:B------:R-:W-:Y:S02]  /*152c0*/  ISETP.GE.AND P0, PT, R23, UR5, PT ;  /* 0x0000000517007c0c */ /* 0x000fe4000bf06270 */
[----:B------:R-:W3:Y:S01]  /*152d0*/  LDL.LU R23, [R1+0x2120] ;  /* 0x0021200001177983 */ /* 0x000ee20000300800 */
[----:B--2---:R-:W-:-:S04]  /*152e0*/  @!P2 LOP3.LUT R15, R15, R14, RZ, 0x3c, !PT ;  /* 0x0000000e0f0fa212 */ /* 0x004fc800078e3cff */
[----:B------:R-:W-:-:S04]  /*152f0*/  @!P2 LOP3.LUT R14, R15, R14, RZ, 0x3c, !PT ;  /* 0x0000000e0f0ea212 */ /* 0x000fc800078e3cff */
[----:B------:R-:W-:-:S05]  /*15300*/  @!P2 LOP3.LUT R15, R15, R14, RZ, 0x3c, !PT ;  /* 0x0000000e0f0fa212 */ /* 0x000fca00078e3cff */
[----:B------:R0:W2:Y:S04]  /*15310*/  @!P2 LDG.E.U16 R2, [R14.64] ;  /* 0x0000000a0e02a981 */ /* 0x0000a8000c1e1500 */
[----:B0-----:R-:W2:Y:S04]  /*15320*/  LDL R15, [R1+0x3c0] ;  /* 0x0003c000010f7983 */ /* 0x001ea80000100800 */
[----:B------:R-:W0:Y:S02]  /*15330*/  S2R R22, SR_TID.X ;  /* 0x0000000000167919 */ /* 0x000e240000002100 */
[----:B0-----:R-:W-:-:S04]  /*15340*/  SHF.R.U32.HI R22, RZ, 0x7, R22 ;  /* 0x00000007ff167819 */ /* 0x001fc80000011616 */
[----:B------:R-:W-:-:S04]  /*15350*/  SGXT.U32 R22, R22, 0x1 ;  /* 0x000000011616781a */ /* 0x000fc80000000000 */
[----:B------:R-:W-:Y:S02]  /*15360*/  LOP3.LUT R14, R22, 0x6e, RZ, 0xfc, !PT ;  /* 0x0000006e160e7812 */ /* 0x000fe400078efcff */
[----:B---3--:R-:W-:Y:S02]  /*15370*/  PRMT R23, RZ, 0x7610, R23 ;  /* 0x00007610ff177816 */ /* 0x008fe40000000017 */
[----:B------:R-:W-:Y:S01]  /*15380*/  ISETP.GE.AND P1, PT, R14, UR5, PT ;  /* 0x000000050e007c0c */ /* 0x000fe2000bf26270 */
[----:B----4-:R-:W-:Y:S01]  /*15390*/  @!P0 IMAD.MOV.U32 R14, RZ, RZ, R28 ;  /* 0x000000ffff0e8224 */ /* 0x010fe200078e001c */
[----:B------:R-:W-:Y:S01]  /*153a0*/  PRMT R25, RZ, 0x7610, R25 ;  /* 0x00007610ff197816 */ /* 0x000fe20000000019 */
[----:B------:R-:W0:Y:S04]  /*153b0*/  S2R R22, SR_TID.X ;  /* 0x0000000000167919 */ /* 0x000e280000002100 */
[----:B------:R-:W3:Y:S04]  /*153c0*/  LDL R28, [R1+0x39c] ;  /* 0x00039c00011c7983 */ /* 0x000ee80000100800 */
[----:B--2---:R1:W2:Y:S04]  /*153d0*/  @!P0 LDG.E.U16 R23, [R14.64] ;  /* 0x0000000a0e178981 */ /* 0x0042a8000c1e1500 */
[----:B-1----:R-:W4:Y:S04]  /*153e0*/  LDL R14, [R1+0x3b8] ;  /* 0x0003b800010e7983 */ /* 0x002f280000100800 */
[----:B------:R-:W4:Y:S01]  /*153f0*/  LDL R15, [R1+0x3bc] ;  /* 0x0003bc00010f7983 */ /* 0x000f220000100800 */
[----:B0-----:R-:W-:-:S02]  /*15400*/  SHF.R.U32.HI R22, RZ, 0x7, R22 ;  /* 0x00000007ff167819 */ /* 0x001fc40000011616 */
[----:B----4-:R-:W-:-:S04]  /*15410*/  @!P1 LOP3.LUT R15, R15, R14, RZ, 0x3c, !PT ;  /* 0x0000000e0f0f9212 */ /* 0x010fc800078e3cff */
[----:B------:R-:W-:-:S04]  /*15420*/  @!P1 LOP3.LUT R14, R15, R14, RZ, 0x3c, !PT ;  /* 0x0000000e0f0e9212 */ /* 0x000fc800078e3cff */
[----:B------:R-:W-:-:S05]  /*15430*/  @!P1 LOP3.LUT R15, R15, R14, RZ, 0x3c, !PT ;  /* 0x0000000e0f0f9212 */ /* 0x000fca00078e3cff */
[----:B------:R0:W4:Y:S01]  /*15440*/  @!P1 LDG.E.U16 R25, [R14.64] ;  /* 0x0000000a0e199981 */ /* 0x000122000c1e1500 */
[----:B------:R-:W-:-:S04]  /*15450*/  SGXT.U32 R22, R22, 0x1 ;  /* 0x000000011616781a */ /* 0x000fc80000000000 */
[----:B------:R-:W-:Y:S01]  /*15460*/  LOP3.LUT R22, R22, 0x74, RZ, 0xfc, !PT ;  /* 0x0000007416167812 */ /* 0x000fe200078efcff */
[----:B--2---:R-:W-:Y:S03]  /*15470*/  STL [R1+0x2094], R23 ;  /* 0x0020941701007387 */ /* 0x004fe60000100800 */
[----:B------:R-:W-:Y:S01]  /*15480*/  ISETP.GE.AND P0, PT, R22, UR5, PT ;  /* 0x0000000516007c0c */ /* 0x000fe2000bf06270 */
[----:B------:R-:W-:Y:S04]  /*15490*/  STL [R1+0x2098], R23 ;  /* 0x0020981701007387 */ /* 0x000fe80000100800 */
[----:B------:R-:W2:Y:S04]  /*154a0*/  LDL.LU R22, [R1+0x211c] ;  /* 0x00211c0001167983 */ /* 0x000ea80000300800 */
[----:B0-----:R-:W3:Y:S04]  /*154b0*/  LDL R14, [R1+0x3a0] ;  /* 0x0003a000010e7983 */ /* 0x001ee80000100800 */
[----:B----4-:R0:W-:Y:S04]  /*154c0*/  STL [R1+0x38], R25 ;  /* 0x0000381901007387 */ /* 0x0101e80000100800 */
[----:B------:R-:W3:Y:S01]  /*154d0*/  LDL R15, [R1+0x3a4] ;  /* 0x0003a400010f7983 */ /* 0x000ee20000100800 */
[----:B------:R-:W-:-:S04]  /*154e0*/  SHF.R.U32.HI R21, RZ, 0x7, R21 ;  /* 0x00000007ff157819 */ /* 0x000fc80000011615 */
[----:B------:R-:W-:-:S04]  /*154f0*/  SGXT.U32 R21, R21, 0x1 ;  /* 0x000000011515781a */ /* 0x000fc80000000000 */
[----:B------:R-:W-:Y:S02]  /*15500*/  LOP3.LUT R21, R21, 0x76, RZ, 0xfc, !PT ;  /* 0x0000007615157812 */ /* 0x000fe400078efcff */
[----:B--2---:R-:W-:Y:S02]  /*15510*/  PRMT R22, RZ, 0x7610, R22 ;  /* 0x00007610ff167816 */ /* 0x004fe40000000016 */
[----:B------:R-:W-:Y:S02]  /*15520*/  ISETP.GE.AND P1, PT, R21, UR5, PT ;  /* 0x0000000515007c0c */ /* 0x000fe4000bf26270 */
[----:B------:R-:W2:Y:S01]  /*15530*/  LDL.LU R21, [R1+0x2118] ;  /* 0x0021180001157983 */ /* 0x000ea20000300800 */
[----:B---3--:R-:W-:-:S04]  /*15540*/  @!P0 LOP3.LUT R15, R15, R14, RZ, 0x3c, !PT ;  /* 0x0000000e0f0f8212 */ /* 0x008fc800078e3cff */
[----:B------:R-:W-:-:S04]  /*15550*/  @!P0 LOP3.LUT R14, R15, R14, RZ, 0x3c, !PT ;  /* 0x0000000e0f0e8212 */ /* 0x000fc800078e3cff */
[----:B------:R-:W-:-:S05]  /*15560*/  @!P0 LOP3.LUT R15, R15, R14, RZ, 0x3c, !PT ;  /* 0x0000000e0f0f8212 */ /* 0x000fca00078e3cff */
[----:B------:R1:W3:Y:S04]  /*15570*/  @!P0 LDG.E.U16 R22, [R14.64] ;  /* 0x0000000a0e168981 */ /* 0x0002e8000c1e1500 */
[----:B-1----:R-:W4:Y:S01]  /*15580*/  LDL R15, [R1+0x398] ;  /* 0x00039800010f7983 */ /* 0x002f220000100800 */
[----:B------:R-:W-:Y:S01]  /*15590*/  PRMT R18, RZ, 0x7610, R18 ;  /* 0x00007610ff127816 */ /* 0x000fe20000000012 */
[----:B------:R-:W-:Y:S02]  /*155a0*/  @!P1 IMAD.MOV.U32 R14, RZ, RZ, R28 ;  /* 0x000000ffff0e9224 */ /* 0x000fe400078e001c */
[----:B0-----:R-:W0:Y:S04]  /*155b0*/  S2R R25, SR_TID.X ;  /* 0x0000000000197919 */ /* 0x001e280000002100 */
[----:B---3--:R-:W-:Y:S04]  /*155c0*/  STL [R1+0x2080], R22 ;  /* 0x0020801601007387 */ /* 0x008fe80000100800 */
[----:B------:R-:W-:Y:S04]  /*155d0*/  STL [R1+0x209c], R22 ;  /* 0x00209c1601007387 */ /* 0x000fe80000100800 */
[----:B------:R-:W-:Y:S04]  /*155e0*/  STL [R1+0x20a0], R22 ;  /* 0x0020a01601007387 */ /* 0x000fe80000100800 */
[----:B----4-:R1:W3:Y:S01]  /*155f0*/  @!P1 LDG.E.U16 R18, [R14.64] ;  /* 0x0000000a0e129981 */ /* 0x0102e2000c1e1500 */
[----:B0-----:R-:W-:-:S02]  /*15600*/  SHF.R.U32.HI R25, RZ, 0x7, R25 ;  /* 0x00000007ff197819 */ /* 0x001fc40000011619 */
[----:B--2---:R-:W-:Y:S01]  /*15610*/  PRMT R21, RZ, 0x7610, R21 ;  /* 0x00007610ff157816 */ /* 0x004fe20000000015 */
[----:B------:R-:W2:Y:S04]  /*15620*/  LDL R28, [R1+0x590] ;  /* 0x00059000011c7983 */ /* 0x000ea80000100800 */
[----:B-1----:R-:W4:Y:S04]  /*15630*/  LDL R14, [R1+0x380] ;  /* 0x00038000010e7983 */ /* 0x002f280000100800 */
[----:B------:R-:W4:Y:S01]  /*15640*/  LDL R15, [R1+0x384] ;  /* 0x00038400010f7983 */ /* 0x000f220000100800 */
[----:B------:R-:W-:-:S04]  /*15650*/  SGXT.U32 R25, R25, 0x1 ;  /* 0x000000011919781a */ /* 0x000fc80000000000 */
[----:B------:R-:W-:-:S04]  /*15660*/  LOP3.LUT R25, R25, 0x7c, RZ, 0xfc, !PT ;  /* 0x0000007c19197812 */ /* 0x000fc800078efcff */
[----:B------:R-:W-:Y:S02]  /*15670*/  ISETP.GE.AND P0, PT, R25, UR5, PT ;  /* 0x0000000519007c0c */ /* 0x000fe4000bf06270 */
[----:B------:R-:W-:Y:S01]  /*15680*/  LOP3.LUT R0, R0, 0x7e, RZ, 0xfc, !PT ;  /* 0x0000007e00007812 */ /* 0x000fe200078efcff */
[----:B------:R-:W2:Y:S03]  /*15690*/  LDL R25, [R1+0x958] ;  /* 0x0009580001197983 */ /* 0x000ea60000100800 */
[----:B------:R-:W-:-:S07]  /*156a0*/  ISETP.GE.AND P1, PT, R0, UR5, PT ;  /* 0x0000000500007c0c */ /* 0x000fce000bf26270 */
[----:B----4-:R-:W-:-:S04]  /*156b0*/  @!P0 LOP3.LUT R15, R15, R14, RZ, 0x3c, !PT ;  /* 0x0000000e0f0f8212 */ /* 0x010fc800078e3cff */
[----:B------:R-:W-:-:S04]  /*156c0*/  @!P0 LOP3.LUT R14, R15, R14, RZ, 0x3c, !PT ;  /* 0x0000000e0f0e8212 */ /* 0x000fc800078e3cff */
[----:B------:R-:W-:-:S05]  /*156d0*/  @!P0 LOP3.LUT R15, R15, R14, RZ, 0x3c, !PT ;  /* 0x0000000e0f0f8212 */ /* 0x000fca00078e3cff */
[----:B------:R0:W4:Y:S04]  /*156e0*/  @!P0 LDG.E.U16 R21, [R14.64] ;  /* 0x0000000a0e158981 */ /* 0x000128000c1e1500 */
[----:B------:R-:W1:Y:S04]  /*156f0*/  S2R R0, SR_TID.X ;  /* 0x0000000000007919 */ /* 0x000e680000002100 */
[----:B---3--:R3:W-:Y:S04]  /*15700*/  STL [R1+0x30], R18 ;  /* 0x0000301201007387 */ /* 0x0087e80000100800 */
[----:B0-----:R-:W2:Y:S04]  /*15710*/  LDL R14, [R1+0x378] ;  /* 0x00037800010e7983 */ /* 0x001ea80000100800 */
[----:B------:R-:W2:Y:S04]  /*15720*/  LDL R15, [R1+0x37c] ;  /* 0x00037c00010f7983 */ /* 0x000ea80000100800 */
[----:B---3--:R-:W3:Y:S01]  /*15730*/  LDL R18, [R1+0x92c] ;  /* 0x00092c0001127983 */ /* 0x008ee20000100800 */
[----:B-1----:R-:W-:-:S04]  /*15740*/  LOP3.LUT R0, R0, 0x7f, RZ, 0xc0, !PT ;  /* 0x0000007f00007812 */ /* 0x002fc800078ec0ff */
[----:B------:R-:W-:Y:S01]  /*15750*/  ISETP.GE.AND P0, PT, R0, UR5, PT ;  /* 0x0000000500007c0c */ /* 0x000fe2000bf06270 */
[----:B----4-:R-:W-:Y:S04]  /*15760*/  STL [R1+0x20a4], R21 ;  /* 0x0020a41501007387 */ /* 0x010fe80000100800 */
[----:B------:R-:W-:Y:S04]  /*15770*/  STL [R1+0x20a8], R21 ;  /* 0x0020a81501007387 */ /* 0x000fe80000100800 */
[----:B------:R-:W4:Y:S01]  /*15780*/  LDL.LU R0, [R1+0x2114] ;  /* 0x0021140001007983 */ /* 0x000f220000300800 */
[----:B--2---:R-:W-:-:S04]  /*15790*/  @!P1 LOP3.LUT R15, R15, R14, RZ, 0x3c, !PT ;  /* 0x0000000e0f0f9212 */ /* 0x004fc800078e3cff */
[----:B------:R-:W-:-:S04]  /*157a0*/  @!P1 LOP3.LUT R14, R15, R14, RZ, 0x3c, !PT ;  /* 0x0000000e0f0e9212 */ /* 0x000fc800078e3cff */
[----:B------:R-:W-:Y:S02]  /*157b0*/  @!P1 LOP3.LUT R15, R15, R14, RZ, 0x3c, !PT ;  /* 0x0000000e0f0f9212 */ /* 0x000fe400078e3cff */
[----:B----4-:R-:W-:-:S06]  /*157c0*/  PRMT R0, RZ, 0x7610, R0 ;  /* 0x00007610ff007816 */ /* 0x010fcc0000000000 */
[----:B------:R0:W2:Y:S02]  /*157d0*/  @!P1 LDG.E.U16 R0, [R14.64] ;  /* 0x0000000a0e009981 */ /* 0x0000a4000c1e1500 */
[----:B0-----:R-:W-:Y:S02]  /*157e0*/  @!P0 IMAD.MOV.U32 R14, RZ, RZ, R25 ;  /* 0x000000ffff0e8224 */ /* 0x001fe400078e0019 */
[----:B------:R-:W-:Y:S06]  /*157f0*/  BAR.SYNC.DEFER_BLOCKING 0x0 ;  /* 0x0000000000007b1d */ /* 0x000fec0000010000 */
[----:B--2---:R0:W-:Y:S04]  /*15800*/  STL [R1+0x28], R0 ;  /* 0x0000280001007387 */ /* 0x0041e80000100800 */
[----:B0-----:R-:W2:Y:S04]  /*15810*/  LDL.LU R0, [R1+0x2110] ;  /* 0x0021100001007983 */ /* 0x001ea80000300800 */
[----:B------:R-:W4:Y:S04]  /*15820*/  LDL R15, [R1+0x950] ;  /* 0x00095000010f7983 */ /* 0x000f280000100800 */
[----:B------:R-:W3:Y:S01]  /*15830*/  LDL.LU R25, [R1+0x14] ;  /* 0x0000140001197983 */ /* 0x000ee20000300800 */
[----:B--2---:R-:W-:-:S06]  /*15840*/  PRMT R0, RZ, 0x7610, R0 ;  /* 0x00007610ff007816 */ /* 0x004fcc0000000000 */
[----:B----4-:R-:W2:Y:S04]  /*15850*/  @!P0 LDG.E.U16 R0, [R14.64] ;  /* 0x0000000a0e008981 */ /* 0x010ea8000c1e1500 */
[----:B--2---:R0:W-:Y:S04]  /*15860*/  STL [R1+0x14c], R0 ;  /* 0x00014c0001007387 */ /* 0x0041e80000100800 */
[----:B0-----:R-:W2:Y:S01]  /*15870*/  LDL.LU R0, [R1+0x210c] ;  /* 0x00210c0001007983 */ /* 0x001ea20000300800 */
[----:B---3--:R-:W-:Y:S02]  /*15880*/  @!P0 IMAD.MOV.U32 R14, RZ, RZ, R18 ;  /* 0x000000ffff0e8224 */ /* 0x008fe400078e0012 */
[----:B------:R-:W-:Y:S01]  /*15890*/  @!P0 IMAD.MOV.U32 R15, RZ, RZ, R28 ;  /* 0x000000ffff0f8224 */ /* 0x000fe200078e001c */
[----:B------:R-:W3:Y:S04]  /*158a0*/  LDL R18, [R1+0x8ac] ;  /* 0x0008ac0001127983 */ /* 0x000ee80000100800 */
[----:B------:R-:W4:Y:S01]  /*158b0*/  LDL.LU R28, [R1+0x4] ;  /* 0x00000400011c7983 */ /* 0x000f220000300800 */
[----:B--2---:R-:W-:-:S06]  /*158c0*/  PRMT R0, RZ, 0x7610, R0 ;  /* 0x00007610ff007816 */ /* 0x004fcc0000000000 */
[----:B------:R-:W2:Y:S04]  /*158d0*/  @!P0 LDG.E.U16 R0, [R14.64] ;  /* 0x0000000a0e008981 */ /* 0x000ea8000c1e1500 */
        /* <DEDUP_REMOVED lines=11> */
[----:B------:R-:W-:Y:S02]  /*15990*/  PRMT R0, RZ, 0x7610, R0 ;  /* 0x00007610ff007816 */ /* 0x000fe40000000000 */
[----:B--2---:R-:W-:-:S04]  /*159a0*/  @!P0 LOP3.LUT R15, R15, R14, RZ, 0x3c, !PT ;  /* 0x0000000e0f0f8212 */ /* 0x004fc800078e3cff */
[----:B------:R-:W-:-:S04]  /*159b0*/  @!P0 LOP3.LUT R14, R15, R14, RZ, 0x3c, !PT ;  /* 0x0000000e0f0e8212 */ /* 0x000fc800078e3cff */
[----:B------:R-:W-:-:S05]  /*159c0*/  @!P0 LOP3.LUT R15, R15, R14, RZ, 0x3c, !PT ;  /* 0x0000000e0f0f8212 */ /* 0x000fca00078e3cff */
[----:B------:R-:W2:Y:S04]  /*159d0*/  @!P0 LDG.E.U16 R0, [R14.64] ;  /* 0x0000000a0e008981 */ /* 0x000ea8000c1e1500 */
[----:B------:R0:W-:Y:S04]  /*159e0*/  STL [R1+0x24], R27 ;  /* 0x0000241b01007387 */ /* 0x0001e80000100800 */
[----:B0-----:R-:W3:Y:S04]  /*159f0*/  LDL R27, [R1+0x88c] ;  /* 0x00088c00011b7983 */ /* 0x001ee80000100800 */
[----:B--2---:R0:W-:Y:S04]  /*15a00*/  STL [R1+0x2c], R0 ;  /* 0x00002c0001007387 */ /* 0x0041e80000100800 */
[----:B0-----:R-:W2:Y:S04]  /*15a10*/  LDL.LU R0, [R1+0x2104] ;  /* 0x0021040001007983 */ /* 0x001ea80000300800 */
[----:B------:R-:W3:Y:S04]  /*15a20*/  LDL R14, [R1+0x8e8] ;  /* 0x0008e800010e7983 */ /* 0x000ee80000100800 */
[----:B------:R-:W3:Y:S01]  /*15a30*/  LDL R15, [R1+0x8ec] ;  /* 0x0008ec00010f7983 */ /* 0x000ee20000100800 */
[----:B--2---:R-:W-:-:S02]  /*15a40*/  PRMT R0, RZ, 0x7610, R0 ;  /* 0x00007610ff007816 */ /* 0x004fc40000000000 */
[----:B---3--:R-:W-:-:S04]  /*15a50*/  @!P0 LOP3.LUT R15, R15, R14, RZ, 0x3c, !PT ;  /* 0x0000000e0f0f8212 */ /* 0x008fc800078e3cff */
[----:B------:R-:W-:-:S04]  /*15a60*/  @!P0 LOP3.LUT R14, R15, R14, RZ, 0x3c, !PT ;  /* 0x0000000e0f0e8212 */ /* 0x000fc800078e3cff */
[----:B------:R-:W-:-:S05]  /*15a70*/  @!P0 LOP3.LUT R15, R15, R14, RZ, 0x3c, !PT ;  /* 0x0000000e0f0f8212 */ /* 0x000fca00078e3cff */
[----:B------:R-:W2:Y:S04]  /*15a80*/  @!P0 LDG.E.U16 R0, [R14.64] ;  /* 0x0000000a0e008981 */ /* 0x000ea8000c1e1500 */
        /* <DEDUP_REMOVED lines=8> */
[----:B------:R-:W2:Y:S01]  /*15b10*/  @!P0 LDG.E.U16 R0, [R14.64] ;  /* 0x0000000a0e008981 */ /* 0x000ea2000c1e1500 */
[----:B------:R-:W-:-:S03]  /*15b20*/  PRMT R6, RZ, 0x7610, R6 ;  /* 0x00007610ff067816 */ /* 0x000fc60000000006 */
[----:B--2---:R0:W-:Y:S04]  /*15b30*/  STL [R1+0x3c], R0 ;  /* 0x00003c0001007387 */ /* 0x0041e80000100800 */
[----:B0-----:R-:W2:Y:S04]  /*15b40*/  LDL.LU R0, [R1+0x20fc] ;  /* 0x0020fc0001007983 */ /* 0x001ea80000300800 */
[----:B------:R-:W3:Y:S01]  /*15b50*/  LDL R15, [R1+0x8a8] ;  /* 0x0008a800010f7983 */ /* 0x000ee20000100800 */
[----:B------:R-:W-:-:S05]  /*15b60*/  @!P0 IMAD.MOV.U32 R14, RZ, RZ, R18 ;  /* 0x000000ffff0e8224 */ /* 0x000fca00078e0012 */
[----:B---3--:R0:W3:Y:S04]  /*15b70*/  @!P0 LDG.E.U16 R6, [R14.64] ;  /* 0x0000000a0e068981 */ /* 0x0080e8000c1e1500 */
[----:B0-----:R-:W2:Y:S04]  /*15b80*/  LDL.LU R14, [R1+0x20] ;  /* 0x00002000010e7983 */ /* 0x001ea80000300800 */
[----:B------:R-:W3:Y:S01]  /*15b90*/  LDL R15, [R1+0x888] ;  /* 0x00088800010f7983 */ /* 0x000ee20000100800 */
[----:B------:R-:W-:-:S03]  /*15ba0*/  PRMT R19, RZ, 0x7610, R19 ;  /* 0x00007610ff137816 */ /* 0x000fc60000000013 */
[----:B------:R-:W3:Y:S04]  /*15bb0*/  LDL R18, [R1+0x828] ;  /* 0x0008280001127983 */ /* 0x000ee80000100800 */
[----:B--2---:R0:W-:Y:S02]  /*15bc0*/  STS.U16 [R0+0x10000], R14 ;  /* 0x0100000e00007388 */ /* 0x0041e40000000400 */
[----:B0-----:R-:W-:-:S05]  /*15bd0*/  @!P0 IMAD.MOV.U32 R14, RZ, RZ, R27 ;  /* 0x000000ffff0e8224 */ /* 0x001fca00078e001b */
[----:B---3--:R0:W2:Y:S04]  /*15be0*/  @!P0 LDG.E.U16 R19, [R14.64] ;  /* 0x0000000a0e138981 */ /* 0x0080a8000c1e1500 */
[----:B------:R1:W-:Y:S04]  /*15bf0*/  STL [R1+0x44], R6 ;  /* 0x0000440601007387 */ /* 0x0003e80000100800 */
[----:B------:R-:W3:Y:S04]  /*15c00*/  LDL R27, [R1+0x808] ;  /* 0x00080800011b7983 */ /* 0x000ee80000100800 */
[----:B0-----:R-:W3:Y:S04]  /*15c10*/  LDL R14, [R1+0x868] ;  /* 0x00086800010e7983 */ /* 0x001ee80000100800 */
[----:B------:R-:W3:Y:S04]  /*15c20*/  LDL R15, [R1+0x86c] ;  /* 0x00086c00010f7983 */ /* 0x000ee80000100800 */
[----:B-1----:R-:W4:Y:S04]  /*15c30*/  LDL R6, [R1+0x82c] ;  /* 0x00082c0001067983 */ /* 0x002f280000100800 */
[----:B------:R-:W-:Y:S04]  /*15c40*/  STS.U16 [R0+0x10800], R25 ;  /* 0x0108001900007388 */ /* 0x000fe80000000400 */
[----:B--2---:R0:W-:Y:S04]  /*15c50*/  STL [R1+0x40], R19 ;  /* 0x0000401301007387 */ /* 0x0041e80000100800 */
[----:B0-----:R-:W2:Y:S04]  /*15c60*/  LDL R19, [R1+0x80c] ;  /* 0x00080c0001137983 */ /* 0x001ea80000100800 */
[----:B------:R-:W2:Y:S01]  /*15c70*/  LDL.LU R25, [R1+0x20f8] ;  /* 0x0020f80001197983 */ /* 0x000ea20000300800 */
[----:B---3--:R-:W-:-:S04]  /*15c80*/  @!P0 LOP3.LUT R15, R15, R14, RZ, 0x3c, !PT ;  /* 0x0000000e0f0f8212 */ /* 0x008fc800078e3cff */
[----:B------:R-:W-:-:S04]  /*15c90*/  @!P0 LOP3.LUT R14, R15, R14, RZ, 0x3c, !PT ;  /* 0x0000000e0f0e8212 */ /* 0x000fc800078e3cff */
[----:B------:R-:W-:Y:S02]  /*15ca0*/  @!P0 LOP3.LUT R15, R15, R14, RZ, 0x3c, !PT ;  /* 0x0000000e0f0f8212 */ /* 0x000fe400078e3cff */
[----:B--2---:R-:W-:-:S06]  /*15cb0*/  PRMT R25, RZ, 0x7610, R25 ;  /* 0x00007610ff197816 */ /* 0x004fcc0000000019 */
[----:B------:R-:W2:Y:S04]  /*15cc0*/  @!P0 LDG.E.U16 R25, [R14.64] ;  /* 0x0000000a0e198981 */ /* 0x000ea8000c1e1500 */
[----:B----4-:R-:W-:Y:S04]  /*15cd0*/  STS.U16 [R0+0x11000], R28 ;  /* 0x0110001c00007388 */ /* 0x010fe80000000400 */
[----:B--2---:R0:W-:Y:S04]  /*15ce0*/  STL [R1+0x20], R25 ;  /* 0x0000201901007387 */ /* 0x0041e80000100800 */
[----:B0-----:R-:W2:Y:S04]  /*15cf0*/  LDL.LU R25, [R1+0x20f4] ;  /* 0x0020f40001197983 */ /* 0x001ea80000300800 */
[----:B------:R-:W3:Y:S04]  /*15d00*/  LDL R14, [R1+0x848] ;  /* 0x00084800010e7983 */ /* 0x000ee80000100800 */
[----:B------:R-:W3:Y:S04]  /*15d10*/  LDL R15, [R1+0x84c] ;  /* 0x00084c00010f7983 */ /* 0x000ee80000100800 */
[----:B------:R-:W4:Y:S01]  /*15d20*/  LDL.LU R28, [R1+0x20f0] ;  /* 0x0020f000011c7983 */ /* 0x000f220000300800 */
[----:B---3--:R-:W-:-:S04]  /*15d30*/  @!P0 LOP3.LUT R15, R15, R14, RZ, 0x3c, !PT ;  /* 0x0000000e0f0f8212 */ /* 0x008fc800078e3cff */
[C---:B------:R-:W-:Y:S02]  /*15d40*/  @!P0 LOP3.LUT R14, R15.reuse, R14, RZ, 0x3c, !PT ;  /* 0x0000000e0f0e8212 */ /* 0x040fe400078e3cff */
[----:B----4-:R-:W-:Y:S02]  /*15d50*/  PRMT R28, RZ, 0x7610, R28 ;  /* 0x00007610ff1c7816 */ /* 0x010fe4000000001c */
[----:B------:R-:W-:-:S05]  /*15d60*/  @!P0 LOP3.LUT R15, R15, R14, RZ, 0x3c, !PT ;  /* 0x0000000e0f0f8212 */ /* 0x000fca00078e3cff */
[----:B------:R0:W3:Y:S02]  /*15d70*/  @!P0 LDG.E.U16 R28, [R14.64] ;  /* 0x0000000a0e1c8981 */ /* 0x0000e4000c1e1500 */
[----:B0-----:R-:W-:Y:S02]  /*15d80*/  @!P0 IMAD.MOV.U32 R14, RZ, RZ, R6 ;  /* 0x000000ffff0e8224 */ /* 0x001fe400078e0006 */
[----:B------:R-:W-:Y:S01]  /*15d90*/  @!P0 IMAD.MOV.U32 R15, RZ, RZ, R18 ;  /* 0x000000ffff0f8224 */ /* 0x000fe200078e0012 */
[----:B---3--:R0:W-:Y:S04]  /*15da0*/  STL [R1+0x14], R28 ;  /* 0x0000141c01007387 */ /* 0x0081e80000100800 */
[----:B0-----:R-:W3:Y:S04]  /*15db0*/  LDL.LU R28, [R1+0x20ec] ;  /* 0x0020ec00011c7983 */ /* 0x001ee80000300800 */
[----:B------:R-:W4:Y:S04]  /*15dc0*/  LDL R18, [R1+0x7e8] ;  /* 0x0007e80001127983 */ /* 0x000f280000100800 */
[----:B------:R-:W4:Y:S01]  /*15dd0*/  LDL R6, [R1+0x7ec] ;  /* 0x0007ec0001067983 */ /* 0x000f220000100800 */
[----:B------:R-:W-:-:S06]  /*15de0*/  PRMT R29, RZ, 0x7610, R29 ;  /* 0x00007610ff1d7816 */ /* 0x000fcc000000001d */
[----:B------:R0:W4:Y:S02]  /*15df0*/  @!P0 LDG.E.U16 R29, [R14.64] ;  /* 0x0000000a0e1d8981 */ /* 0x000124000c1e1500 */
[----:B0-----:R-:W-:Y:S02]  /*15e00*/  @!P0 IMAD.MOV.U32 R14, RZ, RZ, R19 ;  /* 0x000000ffff0e8224 */ /* 0x001fe400078e0013 */
[----:B------:R-:W-:Y:S01]  /*15e10*/  @!P0 IMAD.MOV.U32 R15, RZ, RZ, R27 ;  /* 0x000000ffff0f8224 */ /* 0x000fe200078e001b */
[----:B--2---:R0:W-:Y:S04]  /*15e20*/  STS.U16 [R0+0x12000], R25 ;  /* 0x0120001900007388 */ /* 0x0041e80000000400 */
[----:B------:R-:W2:Y:S04]  /*15e30*/  LDL R27, [R1+0x7c8] ;  /* 0x0007c800011b7983 */ /* 0x000ea80000100800 */
[----:B------:R-:W2:Y:S01]  /*15e40*/  LDL R19, [R1+0x7cc] ;  /* 0x0007cc0001137983 */ /* 0x000ea20000100800 */
[----:B0-----:R-:W-:-:S03]  /*15e50*/  PRMT R25, RZ, 0x7610, R25 ;  /* 0x00007610ff197816 */ /* 0x001fc60000000019 */
[----:B---3--:R0:W-:Y:S02]  /*15e60*/  STS.U16 [R0+0x11800], R28 ;  /* 0x0118001c00007388 */ /* 0x0081e40000000400 */
[----:B0-----:R-:W-:-:S06]  /*15e70*/  PRMT R28, RZ, 0x7610, R28 ;  /* 0x00007610ff1c7816 */ /* 0x001fcc000000001c */
[----:B------:R4:W3:Y:S02]  /*15e80*/  @!P0 LDG.E.U16 R28, [R14.64] ;  /* 0x0000000a0e1c8981 */ /* 0x0008e4000c1e1500 */
[----:B----4-:R-:W-:Y:S02]  /*15e90*/  @!P0 IMAD.MOV.U32 R14, RZ, RZ, R6 ;  /* 0x000000ffff0e8224 */ /* 0x010fe400078e0006 */
[----:B------:R-:W-:-:S05]  /*15ea0*/  @!P0 IMAD.MOV.U32 R15, RZ, RZ, R18 ;  /* 0x000000ffff0f8224 */ /* 0x000fca00078e0012 */
[----:B------:R2:W4:Y:S04]  /*15eb0*/  @!P0 LDG.E.U16 R25, [R14.64] ;  /* 0x0000000a0e198981 */ /* 0x000528000c1e1500 */
[----:B------:R0:W-:Y:S01]  /*15ec0*/  STS.U16 [R0+0x12800], R24 ;  /* 0x0128001800007388 */ /* 0x0001e20000000400 */
[----:B--2---:R-:W-:Y:S02]  /*15ed0*/  @!P0 IMAD.MOV.U32 R14, RZ, RZ, R19 ;  /* 0x000000ffff0e8224 */ /* 0x004fe400078e0013 */
[----:B------:R-:W-:Y:S01]  /*15ee0*/  @!P0 IMAD.MOV.U32 R15, RZ, RZ, R27 ;  /* 0x000000ffff0f8224 */ /* 0x000fe200078e001b */
[----:B0-----:R-:W-:-:S06]  /*15ef0*/  PRMT R24, RZ, 0x7610, R24 ;  /* 0x00007610ff187816 */ /* 0x001fcc0000000018 */
[----:B------:R-:W2:Y:S04]  /*15f00*/  @!P0 LDG.E.U16 R24, [R14.64] ;  /* 0x0000000a0e188981 */ /* 0x000ea8000c1e1500 */
[----:B---3--:R-:W-:Y:S04]  /*15f10*/  STL [R1+0x2000], R28 ;  /* 0x0020001c01007387 */ /* 0x008fe80000100800 */
[----:B------:R-:W-:Y:S04]  /*15f20*/  STL [R1+0x2004], R28 ;  /* 0x0020041c01007387 */ /* 0x000fe80000100800 */
[----:B------:R-:W-:Y:S04]  /*15f30*/  STL [R1+0x206c], R28 ;  /* 0x00206c1c01007387 */ /* 0x000fe80000100800 */
[----:B------:R-:W-:Y:S04]  /*15f40*/  STL [R1+0x20ac], R28 ;  /* 0x0020ac1c01007387 */ /* 0x000fe80000100800 */
[----:B------:R-:W-:Y:S04]  /*15f50*/  STL [R1+0x20b0], R28 ;  /* 0x0020b01c01007387 */ /* 0x000fe80000100800 */
[----:B------:R-:W-:Y:S04]  /*15f60*/  STL [R1+0x20b8], R28 ;  /* 0x0020b81c01007387 */ /* 0x000fe80000100800 */
[----:B------:R-:W-:Y:S04]  /*15f70*/  STL [R1+0x20bc], R28 ;  /* 0x0020bc1c01007387 */ /* 0x000fe80000100800 */
[----:B------:R-:W3:Y:S04]  /*15f80*/  LDL R18, [R1+0x7a8] ;  /* 0x0007a80001127983 */ /* 0x000ee80000100800 */
[----:B------:R-:W3:Y:S04]  /*15f90*/  LDL R6, [R1+0x7ac] ;  /* 0x0007ac0001067983 */ /* 0x000ee80000100800 */
[----:B----4-:R-:W-:Y:S04]  /*15fa0*/  STL [R1+0x2008], R25 ;  /* 0x0020081901007387 */ /* 0x010fe80000100800 */
[----:B------:R-:W-:Y:S04]  /*15fb0*/  STL [R1+0x200c], R25 ;  /* 0x00200c1901007387 */ /* 0x000fe80000100800 */
[----:B------:R-:W-:Y:S04]  /*15fc0*/  STL [R1+0x2070], R25 ;  /* 0x0020701901007387 */ /* 0x000fe80000100800 */
[----:B------:R-:W4:Y:S04]  /*15fd0*/  LDL R27, [R1+0x788] ;  /* 0x00078800011b7983 */ /* 0x000f280000100800 */
[----:B------:R-:W4:Y:S04]  /*15fe0*/  LDL R19, [R1+0x78c] ;  /* 0x00078c0001137983 */ /* 0x000f280000100800 */
[----:B------:R0:W-:Y:S02]  /*15ff0*/  STS.U16 [R0+0x13000], R20 ;  /* 0x0130001400007388 */ /* 0x0001e40000000400 */
[----:B0-----:R-:W-:-:S02]  /*16000*/  PRMT R20, RZ, 0x7610, R20 ;  /* 0x00007610ff147816 */ /* 0x001fc40000000014 */
[----:B------:R0:W-:Y:S04]  /*16010*/  STS.U16 [R0+0x13800], R17 ;  /* 0x0138001100007388 */ /* 0x0001e80000000400 */
[----:B--2---:R-:W-:Y:S04]  /*16020*/  STL [R1+0x2010], R24 ;  /* 0x0020101801007387 */ /* 0x004fe80000100800 */
[----:B------:R-:W-:Y:S01]  /*16030*/  STL [R1+0x2014], R24 ;  /* 0x0020141801007387 */ /* 0x000fe20000100800 */
[----:B0-----:R-:W-:-:S03]  /*16040*/  PRMT R17, RZ, 0x7610, R17 ;  /* 0x00007610ff117816 */ /* 0x001fc60000000011 */
[----:B------:R-:W-:Y:S04]  /*16050*/  STL [R1+0x2018], R24 ;  /* 0x0020181801007387 */ /* 0x000fe80000100800 */
[----:B------:R-:W-:Y:S04]  /*16060*/  STL [R1+0x4], R29 ;  /* 0x0000041d01007387 */ /* 0x000fe80000100800 */
[----:B------:R-:W-:Y:S04]  /*16070*/  STL [R1+0x2050], R24 ;  /* 0x0020501801007387 */ /* 0x000fe80000100800 */
[----:B------:R-:W-:Y:S04]  /*16080*/  STL [R1+0x2054], R24 ;  /* 0x0020541801007387 */ /* 0x000fe80000100800 */
[----:B------:R-:W-:Y:S01]  /*16090*/  STL [R1+0x2058], R24 ;  /* 0x0020581801007387 */ /* 0x000fe20000100800 */
[----:B---3--:R-:W-:-:S03]  /*160a0*/  @!P0 IMAD.MOV.U32 R15, RZ, RZ, R18 ;  /* 0x000000ffff0f8224 */ /* 0x008fc600078e0012 */
[----:B------:R-:W2:Y:S01]  /*160b0*/  LDL R18, [R1+0x768] ;  /* 0x0007680001127983 */ /* 0x000ea20000100800 */
[----:B------:R-:W-:-:S03]  /*160c0*/  @!P0 IMAD.MOV.U32 R14, RZ, RZ, R6 ;  /* 0x000000ffff0e8224 */ /* 0x000fc600078e0006 */
[----:B------:R-:W3:Y:S04]  /*160d0*/  LDL R6, [R1+0x76c] ;  /* 0x00076c0001067983 */ /* 0x000ee80000100800 */
[----:B------:R4:W2:Y:S02]  /*160e0*/  @!P0 LDG.E.U16 R20, [R14.64] ;  /* 0x0000000a0e148981 */ /* 0x0008a4000c1e1500 */
[----:B----4-:R-:W-:Y:S02]  /*160f0*/  @!P0 IMAD.MOV.U32 R15, RZ, RZ, R27 ;  /* 0x000000ffff0f8224 */ /* 0x010fe400078e001b */
[----:B------:R-:W-:-:S05]  /*16100*/  @!P0 IMAD.MOV.U32 R14, RZ, RZ, R19 ;  /* 0x000000ffff0e8224 */ /* 0x000fca00078e0013 */
[----:B------:R3:W4:Y:S04]  /*16110*/  @!P0 LDG.E.U16 R17, [R14.64] ;  /* 0x0000000a0e118981 */ /* 0x000728000c1e1500 */
[----:B--2---:R-:W-:Y:S04]  /*16120*/  STL [R1+0x1ffc], R20 ;  /* 0x001ffc1401007387 */ /* 0x004fe80000100800 */
        /* <DEDUP_REMOVED lines=8> */
[----:B------:R-:W2:Y:S04]  /*161b0*/  LDL R27, [R1+0x748] ;  /* 0x00074800011b7983 */ /* 0x000ea80000100800 */
[----:B------:R-:W2:Y:S01]  /*161c0*/  LDL R19, [R1+0x74c] ;  /* 0x00074c0001137983 */ /* 0x000ea20000100800 */
[----:B---3--:R-:W-:-:S03]  /*161d0*/  @!P0 IMAD.MOV.U32 R14, RZ, RZ, R6 ;  /* 0x000000ffff0e8224 */ /* 0x008fc600078e0006 */
[----:B----4-:R-:W-:Y:S01]  /*161e0*/  STL [R1+0x1ff8], R17 ;  /* 0x001ff81101007387 */ /* 0x010fe20000100800 */
[----:B------:R-:W-:-:S03]  /*161f0*/  @!P0 IMAD.MOV.U32 R15, RZ, RZ, R18 ;  /* 0x000000ffff0f8224 */ /* 0x000fc600078e0012 */
[----:B------:R-:W-:Y:S04]  /*16200*/  STL [R1+0x2024], R17 ;  /* 0x0020241101007387 */ /* 0x000fe80000100800 */
[----:B------:R-:W-:Y:S04]  /*16210*/  STL [R1+0x2028], R17 ;  /* 0x0020281101007387 */ /* 0x000fe80000100800 */
[----:B------:R-:W3:Y:S04]  /*16220*/  LDL R18, [R1+0x728] ;  /* 0x0007280001127983 */ /* 0x000ee80000100800 */
[----:B------:R-:W4:Y:S04]  /*16230*/  LDL R6, [R1+0x72c] ;  /* 0x00072c0001067983 */ /* 0x000f280000100800 */
[----:B------:R0:W-:Y:S02]  /*16240*/  STS.U16 [R0+0x14000], R16 ;  /* 0x0140001000007388 */ /* 0x0001e40000000400 */
[----:B0-----:R-:W-:-:S02]  /*16250*/  PRMT R16, RZ, 0x7610, R16 ;  /* 0x00007610ff107816 */ /* 0x001fc40000000010 */
[----:B------:R2:W-:Y:S04]  /*16260*/  STS.U16 [R0+0x14800], R13 ;  /* 0x0148000d00007388 */ /* 0x0005e80000000400 */
[----:B------:R0:W4:Y:S04]  /*16270*/  @!P0 LDG.E.U16 R16, [R14.64] ;  /* 0x0000000a0e108981 */ /* 0x000128000c1e1500 */
[----:B------:R1:W-:Y:S01]  /*16280*/  STS.U16 [R0+0x15000], R12 ;  /* 0x0150000c00007388 */ /* 0x0003e20000000400 */
[----:B0-----:R-:W-:Y:S02]  /*16290*/  PRMT R15, RZ, 0x7610, R15 ;  /* 0x00007610ff0f7816 */ /* 0x001fe4000000000f */
[----:B------:R-:W-:Y:S01]  /*162a0*/  PRMT R14, RZ, 0x7610, R14 ;  /* 0x00007610ff0e7816 */ /* 0x000fe2000000000e */
[----:B--2---:R-:W-:-:S02]  /*162b0*/  @!P0 IMAD.MOV.U32 R13, RZ, RZ, R27 ;  /* 0x000000ffff0d8224 */ /* 0x004fc400078e001b */
[----:B-1----:R-:W-:-:S05]  /*162c0*/  @!P0 IMAD.MOV.U32 R12, RZ, RZ, R19 ;  /* 0x000000ffff0c8224 */ /* 0x002fca00078e0013 */
[----:B------:R3:W2:Y:S02]  /*162d0*/  @!P0 LDG.E.U16 R15, [R12.64] ;  /* 0x0000000a0c0f8981 */ /* 0x0006a4000c1e1500 */
[----:B---3--:R-:W-:Y:S02]  /*162e0*/  @!P0 IMAD.MOV.U32 R13, RZ, RZ, R18 ;  /* 0x000000ffff0d8224 */ /* 0x008fe400078e0012 */
[----:B----4-:R-:W-:-:S05]  /*162f0*/  @!P0 IMAD.MOV.U32 R12, RZ, RZ, R6 ;  /* 0x000000ffff0c8224 */ /* 0x010fca00078e0006 */
[----:B------:R-:W3:Y:S04]  /*16300*/  @!P0 LDG.E.U16 R14, [R12.64] ;  /* 0x0000000a0c0e8981 */ /* 0x000ee8000c1e1500 */
[----:B------:R0:W-:Y:S04]  /*16310*/  STS.U16 [R0+0x15800], R11 ;  /* 0x0158000b00007388 */ /* 0x0001e80000000400 */
        /* <DEDUP_REMOVED lines=8> */
[----:B------:R-:W4:Y:S04]  /*163a0*/  LDL.LU R29, [R1+0x5c] ;  /* 0x00005c00011d7983 */ /* 0x000f280000300800 */
[----:B------:R-:W-:Y:S04]  /*163b0*/  STS.U16 [R0+0x16000], R10 ;  /* 0x0160000a00007388 */ /* 0x000fe80000000400 */
[----:B--2---:R-:W-:Y:S04]  /*163c0*/  STL [R1+0x2040], R15 ;  /* 0x0020400f01007387 */ /* 0x004fe80000100800 */
[----:B------:R1:W-:Y:S04]  /*163d0*/  STL [R1+0x2044], R15 ;  /* 0x0020440f01007387 */ /* 0x0003e80000100800 */
[----:B0-----:R-:W2:Y:S04]  /*163e0*/  LDL R11, [R1+0x70c] ;  /* 0x00070c00010b7983 */ /* 0x001ea80000100800 */
[----:B------:R-:W2:Y:S04]  /*163f0*/  LDL R19, [R1+0x6c8] ;  /* 0x0006c80001137983 */ /* 0x000ea80000100800 */
[----:B-1----:R-:W2:Y:S04]  /*16400*/  LDL R15, [R1+0x6cc] ;  /* 0x0006cc00010f7983 */ /* 0x002ea80000100800 */
[----:B------:R-:W2:Y:S04]  /*16410*/  LDL R28, [R1+0x6a8] ;  /* 0x0006a800011c7983 */ /* 0x000ea80000100800 */
[----:B------:R-:W2:Y:S04]  /*16420*/  LDL R27, [R1+0x6ac] ;  /* 0x0006ac00011b7983 */ /* 0x000ea80000100800 */
[----:B------:R-:W2:Y:S04]  /*16430*/  LDL.LU R6, [R1+0x58] ;  /* 0x0000580001067983 */ /* 0x000ea80000300800 */
[----:B------:R-:W2:Y:S04]  /*16440*/  LDL.LU R18, [R1+0x50] ;  /* 0x0000500001127983 */ /* 0x000ea80000300800 */
[----:B---3--:R-:W-:Y:S04]  /*16450*/  STL [R1+0x1ff4], R14 ;  /* 0x001ff40e01007387 */ /* 0x008fe80000100800 */
[----:B------:R-:W2:Y:S01]  /*16460*/  LDL R10, [R1+0x708] ;  /* 0x00070800010a7983 */ /* 0x000ea20000100800 */
[----:B------:R-:W-:-:S02]  /*16470*/  PRMT R13, RZ, 0x7610, R13 ;  /* 0x00007610ff0d7816 */ /* 0x000fc4000000000d */
[----:B--2---:R-:W-:-:S04]  /*16480*/  @!P0 LOP3.LUT R11, R11, R10, RZ, 0x3c, !PT ;  /* 0x0000000a0b0b8212 */ /* 0x004fc800078e3cff */
[----:B------:R-:W-:-:S04]  /*16490*/  @!P0 LOP3.LUT R10, R11, R10, RZ, 0x3c, !PT ;  /* 0x0000000a0b0a8212 */ /* 0x000fc800078e3cff */
[----:B------:R-:W-:-:S05]  /*164a0*/  @!P0 LOP3.LUT R11, R11, R10, RZ, 0x3c, !PT ;  /* 0x0000000a0b0b8212 */ /* 0x000fca00078e3cff */
[----:B------:R0:W2:Y:S04]  /*164b0*/  @!P0 LDG.E.U16 R13, [R10.64] ;  /* 0x0000000a0a0d8981 */ /* 0x0000a8000c1e1500 */
[----:B0-----:R-:W3:Y:S04]  /*164c0*/  LDL R10, [R1+0x6e8] ;  /* 0x0006e800010a7983 */ /* 0x001ee80000100800 */
[----:B------:R-:W3:Y:S01]  /*164d0*/  LDL R11, [R1+0x6ec] ;  /* 0x0006ec00010b7983 */ /* 0x000ee20000100800 */
[----:B------:R-:W-:-:S03]  /*164e0*/  PRMT R12, RZ, 0x7610, R12 ;  /* 0x00007610ff0c7816 */ /* 0x000fc6000000000c */
[----:B------:R0:W-:Y:S04]  /*164f0*/  STS.U16 [R0+0x16800], R9 ;  /* 0x0168000900007388 */ /* 0x0001e80000000400 */
[----:B------:R1:W-:Y:S01]  /*16500*/  STS.U16 [R0+0x17000], R8 ;  /* 0x0170000800007388 */ /* 0x0003e20000000400 */
[----:B0-----:R-:W-:-:S03]  /*16510*/  @!P0 IMAD.MOV.U32 R9, RZ, RZ, R19 ;  /* 0x000000ffff098224 */ /* 0x001fc600078e0013 */
[----:B------:R-:W2:Y:S01]  /*16520*/  LDL.LU R19, [R1+0x1c] ;  /* 0x00001c0001137983 */ /* 0x000ea20000300800 */
[----:B-1----:R-:W-:Y:S01]  /*16530*/  @!P0 IMAD.MOV.U32 R8, RZ, RZ, R15 ;  /* 0x000000ffff088224 */ /* 0x002fe200078e000f */
[----:B---3--:R-:W-:-:S04]  /*16540*/  @!P0 LOP3.LUT R11, R11, R10, RZ, 0x3c, !PT ;  /* 0x0000000a0b0b8212 */ /* 0x008fc800078e3cff */
[----:B------:R-:W-:-:S04]  /*16550*/  @!P0 LOP3.LUT R10, R11, R10, RZ, 0x3c, !PT ;  /* 0x0000000a0b0a8212 */ /* 0x000fc800078e3cff */
[----:B------:R-:W-:-:S05]  /*16560*/  @!P0 LOP3.LUT R11, R11, R10, RZ, 0x3c, !PT ;  /* 0x0000000a0b0b8212 */ /* 0x000fca00078e3cff */
[----:B------:R0:W3:Y:S02]  /*16570*/  @!P0 LDG.E.U16 R12, [R10.64] ;  /* 0x0000000a0a0c8981 */ /* 0x0000e4000c1e1500 */
[----:B0-----:R-:W-:Y:S02]  /*16580*/  PRMT R11, RZ, 0x7610, R11 ;  /* 0x00007610ff0b7816 */ /* 0x001fe4000000000b */
[----:B------:R-:W-:-:S04]  /*16590*/  PRMT R10, RZ, 0x7610, R10 ;  /* 0x00007610ff0a7816 */ /* 0x000fc8000000000a */
[----:B------:R0:W2:Y:S02]  /*165a0*/  @!P0 LDG.E.U16 R11, [R8.64] ;  /* 0x0000000a080b8981 */ /* 0x0000a4000c1e1500 */
[----:B0-----:R-:W-:Y:S02]  /*165b0*/  @!P0 IMAD.MOV.U32 R8, RZ, RZ, R27 ;  /* 0x000000ffff088224 */ /* 0x001fe400078e001b */
[----:B------:R-:W-:Y:S02]  /*165c0*/  @!P0 IMAD.MOV.U32 R9, RZ, RZ, R28 ;  /* 0x000000ffff098224 */ /* 0x000fe400078e001c */
[----:B------:R-:W2:Y:S04]  /*165d0*/  LDL R28, [R1+0x62c] ;  /* 0x00062c00011c7983 */ /* 0x000ea80000100800 */
[----:B------:R-:W2:Y:S04]  /*165e0*/  LDL.LU R27, [R1+0x10] ;  /* 0x00001000011b7983 */ /* 0x000ea80000300800 */
[----:B------:R0:W2:Y:S04]  /*165f0*/  @!P0 LDG.E.U16 R10, [R8.64] ;  /* 0x0000000a080a8981 */ /* 0x0000a8000c1e1500 */
[----:B0-----:R-:W2:Y:S04]  /*16600*/  LDL R8, [R1+0x688] ;  /* 0x0006880001087983 */ /* 0x001ea80000100800 */
[----:B------:R-:W2:Y:S01]  /*16610*/  LDL R9, [R1+0x68c] ;  /* 0x00068c0001097983 */ /* 0x000ea20000100800 */
[----:B------:R-:W-:-:S02]  /*16620*/  PRMT R25, RZ, 0x7610, R25 ;  /* 0x00007610ff197816 */ /* 0x000fc40000000019 */
[----:B--2---:R-:W-:-:S04]  /*16630*/  @!P0 LOP3.LUT R9, R9, R8, RZ, 0x3c, !PT ;  /* 0x0000000809098212 */ /* 0x004fc800078e3cff */
[----:B------:R-:W-:-:S04]  /*16640*/  @!P0 LOP3.LUT R8, R9, R8, RZ, 0x3c, !PT ;  /* 0x0000000809088212 */ /* 0x000fc800078e3cff */
[----:B------:R-:W-:-:S05]  /*16650*/  @!P0 LOP3.LUT R9, R9, R8, RZ, 0x3c, !PT ;  /* 0x0000000809098212 */ /* 0x000fca00078e3cff */
[----:B------:R0:W2:Y:S01]  /*16660*/  @!P0 LDG.E.U16 R25, [R8.64] ;  /* 0x0000000a08198981 */ /* 0x0000a2000c1e1500 */
[----:B------:R-:W-:-:S03]  /*16670*/  LOP3.LUT R15, R0, 0x20, RZ, 0x3c, !PT ;  /* 0x00000020000f7812 */ /* 0x000fc600078e3cff */
[----:B------:R-:W-:Y:S04]  /*16680*/  STS.U16 [R0+0x17800], R7 ;  /* 0x0178000700007388 */ /* 0x000fe80000000400 */
[----:B----4-:R1:W-:Y:S04]  /*16690*/  STS.U16 [R15+0x10200], R29 ;  /* 0x0102001d0f007388 */ /* 0x0103e80000000400 */
[----:B-1----:R-:W4:Y:S04]  /*166a0*/  LDL.LU R29, [R1+0x20e8] ;  /* 0x0020e800011d7983 */ /* 0x002f280000300800 */
[----:B0-----:R-:W3:Y:S04]  /*166b0*/  LDL R8, [R1+0x668] ;  /* 0x0006680001087983 */ /* 0x001ee80000100800 */
[----:B------:R-:W3:Y:S04]  /*166c0*/  LDL R9, [R1+0x66c] ;  /* 0x00066c0001097983 */ /* 0x000ee80000100800 */
        /* <DEDUP_REMOVED lines=9> */
[----:B------:R-:W-:Y:S04]  /*16760*/  STS.U16 [R15+0x11200], R18 ;  /* 0x011200120f007388 */ /* 0x000fe80000000400 */
[----:B--2---:R0:W-:Y:S04]  /*16770*/  STL [R1+0x94], R6 ;  /* 0x0000940601007387 */ /* 0x0041e80000100800 */
[----:B0-----:R-:W2:Y:S04]  /*16780*/  LDL.LU R6, [R1+0x20e0] ;  /* 0x0020e00001067983 */ /* 0x001ea80000300800 */
[----:B------:R-:W3:Y:S04]  /*16790*/  LDL R8, [R1+0x648] ;  /* 0x0006480001087983 */ /* 0x000ee80000100800 */
[----:B------:R-:W3:Y:S04]  /*167a0*/  LDL R9, [R1+0x64c] ;  /* 0x00064c0001097983 */ /* 0x000ee80000100800 */
[----:B------:R-:W2:Y:S01]  /*167b0*/  LDL.LU R18, [R1+0x20dc] ;  /* 0x0020dc0001127983 */ /* 0x000ea20000300800 */
[----:B---3--:R-:W-:-:S04]  /*167c0*/  @!P0 LOP3.LUT R9, R9, R8, RZ, 0x3c, !PT ;  /* 0x0000000809098212 */ /* 0x008fc800078e3cff */
[C---:B------:R-:W-:Y:S02]  /*167d0*/  @!P0 LOP3.LUT R8, R9.reuse, R8, RZ, 0x3c, !PT ;  /* 0x0000000809088212 */ /* 0x040fe400078e3cff */
[----:B--2---:R-:W-:Y:S02]  /*167e0*/  PRMT R18, RZ, 0x7610, R18 ;  /* 0x00007610ff127816 */ /* 0x004fe40000000012 */
[----:B------:R-:W-:-:S05]  /*167f0*/  @!P0 LOP3.LUT R9, R9, R8, RZ, 0x3c, !PT ;  /* 0x0000000809098212 */ /* 0x000fca00078e3cff */
[----:B------:R-:W2:Y:S04]  /*16800*/  @!P0 LDG.E.U16 R18, [R8.64] ;  /* 0x0000000a08128981 */ /* 0x000ea8000c1e1500 */
[----:B--2---:R0:W-:Y:S04]  /*16810*/  STL [R1+0xa4], R18 ;  /* 0x0000a41201007387 */ /* 0x0041e80000100800 */
[----:B0-----:R-:W2:Y:S04]  /*16820*/  LDL.LU R18, [R1+0x20d8] ;  /* 0x0020d80001127983 */ /* 0x001ea80000300800 */
[----:B------:R-:W3:Y:S04]  /*16830*/  LDL.LU R8, [R1+0x4c] ;  /* 0x00004c0001087983 */ /* 0x000ee80000300800 */
[----:B------:R-:W2:Y:S01]  /*16840*/  LDL R9, [R1+0x628] ;  /* 0x0006280001097983 */ /* 0x000ea20000100800 */
[----:B------:R-:W-:-:S03]  /*16850*/  PRMT R26, RZ, 0x7610, R26 ;  /* 0x00007610ff1a7816 */ /* 0x000fc6000000001a */
[----:B---3--:R0:W-:Y:S02]  /*16860*/  STS.U16 [R15+0x11a00], R8 ;  /* 0x011a00080f007388 */ /* 0x0081e40000000400 */
[----:B0-----:R-:W-:-:S05]  /*16870*/  @!P0 IMAD.MOV.U32 R8, RZ, RZ, R28 ;  /* 0x000000ffff088224 */ /* 0x001fca00078e001c */
[----:B--2---:R0:W2:Y:S04]  /*16880*/  @!P0 LDG.E.U16 R26, [R8.64] ;  /* 0x0000000a081a8981 */ /* 0x0040a8000c1e1500 */
[----:B0-----:R-:W3:Y:S04]  /*16890*/  LDL.LU R8, [R1+0x48] ;  /* 0x0000480001087983 */ /* 0x001ee80000300800 */
[----:B------:R-:W2:Y:S01]  /*168a0*/  LDL R9, [R1+0x608] ;  /* 0x0006080001097983 */ /* 0x000ea20000100800 */
[----:B------:R-:W-:-:S03]  /*168b0*/  PRMT R7, RZ, 0x7610, R7 ;  /* 0x00007610ff077816 */ /* 0x000fc60000000007 */
[----:B------:R-:W2:Y:S04]  /*168c0*/  LDL R28, [R1+0x5ac] ;  /* 0x0005ac00011c7983 */ /* 0x000ea80000100800 */
[----:B---3--:R0:W-:Y:S02]  /*168d0*/  STS.U16 [R15+0x12200], R8 ;  /* 0x012200080f007388 */ /* 0x0081e40000000400 */
[----:B0-----:R-:W-:-:S05]  /*168e0*/  @!P0 IMAD.MOV.U32 R8, RZ, RZ, R25 ;  /* 0x000000ffff088224 */ /* 0x001fca00078e0019 */
[----:B--2---:R0:W2:Y:S04]  /*168f0*/  @!P0 LDG.E.U16 R7, [R8.64] ;  /* 0x0000000a08078981 */ /* 0x0040a8000c1e1500 */
        /* <DEDUP_REMOVED lines=27> */
[----:B------:R-:W3:Y:S01]  /*16ab0*/  LDL.LU R9, [R1] ;  /* 0x0000000001097983 */ /* 0x000ee20000300800 */
[----:B----4-:R-:W-:-:S03]  /*16ac0*/  @!P0 IMAD.MOV.U32 R8, RZ, RZ, R26 ;  /* 0x000000ffff088224 */ /* 0x010fc600078e001a */
[----:B------:R-:W4:Y:S01]  /*16ad0*/  LDL R26, [R1+0x58c] ;  /* 0x00058c00011a7983 */ /* 0x000f220000100800 */
[----:B--2---:R-:W-:-:S03]  /*16ae0*/  PRMT R27, RZ, 0x7610, R27 ;  /* 0x00007610ff1b7816 */ /* 0x004fc6000000001b */
[----:B---3--:R0:W-:Y:S02]  /*16af0*/  STS.U16 [R15+0x13a00], R9 ;  /* 0x013a00090f007388 */ /* 0x0081e40000000400 */
[----:B0-----:R-:W-:Y:S02]  /*16b00*/  @!P0 IMAD.MOV.U32 R9, RZ, RZ, R28 ;  /* 0x000000ffff098224 */ /* 0x001fe400078e001c */
[----:B------:R-:W2:Y:S04]  /*16b10*/  LDL R28, [R1+0x374] ;  /* 0x00037400011c7983 */ /* 0x000ea80000100800 */
[----:B------:R-:W3:Y:S04]  /*16b20*/  @!P0 LDG.E.U16 R27, [R8.64] ;  /* 0x0000000a081b8981 */ /* 0x000ee8000c1e1500 */
[----:B---3--:R0:W-:Y:S04]  /*16b30*/  STL [R1], R27 ;  /* 0x0000001b01007387 */ /* 0x0081e80000100800 */
[----:B0-----:R-:W3:Y:S01]  /*16b40*/  LDL.LU R27, [R1+0x20c4] ;  /* 0x0020c400011b7983 */ /* 0x001ee20000300800 */
[----:B------:R-:W-:-:S02]  /*16b50*/  @!P0 IMAD.MOV.U32 R8, RZ, RZ, R7 ;  /* 0x000000ffff088224 */ /* 0x000fc400078e0007 */
[----:B------:R-:W-:Y:S01]  /*16b60*/  @!P0 IMAD.MOV.U32 R9, RZ, RZ, R25 ;  /* 0x000000ffff098224 */ /* 0x000fe200078e0019 */
[----:B------:R-:W-:Y:S01]  /*16b70*/  PRMT R22, RZ, 0x7610, R22 ;  /* 0x00007610ff167816 */ /* 0x000fe20000000016 */
[----:B------:R-:W2:Y:S04]  /*16b80*/  LDL R7, [R1+0x91c] ;  /* 0x00091c0001077983 */ /* 0x000ea80000100800 */
[----:B------:R-:W2:Y:S04]  /*16b90*/  LDL R25, [R1+0x57c] ;  /* 0x00057c0001197983 */ /* 0x000ea80000100800 */
[----:B---3--:R0:W-:Y:S02]  /*16ba0*/  STS.U16 [R15+0x14200], R27 ;  /* 0x0142001b0f007388 */ /* 0x0081e40000000400 */
[----:B0-----:R-:W-:-:S06]  /*16bb0*/  PRMT R27, RZ, 0x7610, R27 ;  /* 0x00007610ff1b7816 */ /* 0x001fcc000000001b */
[----:B------:R0:W3:Y:S04]  /*16bc0*/  @!P0 LDG.E.U16 R27, [R8.64] ;  /* 0x0000000a081b8981 */ /* 0x0000e8000c1e1500 */
[----:B0-----:R-:W2:Y:S04]  /*16bd0*/  LDL R8, [R1+0x938] ;  /* 0x0009380001087983 */ /* 0x001ea80000100800 */
[----:B------:R-:W2:Y:S04]  /*16be0*/  LDL R9, [R1+0x964] ;  /* 0x0009640001097983 */ /* 0x000ea80000100800 */
[----:B------:R0:W-:Y:S02]  /*16bf0*/  STS.U16 [R15+0x14a00], R19 ;  /* 0x014a00130f007388 */ /* 0x0001e40000000400 */
[----:B0-----:R-:W-:-:S02]  /*16c00*/  PRMT R19, RZ, 0x7610, R19 ;  /* 0x00007610ff137816 */ /* 0x001fc40000000013 */
[----:B--2---:R-:W-:-:S04]  /*16c10*/  @!P0 LOP3.LUT R9, R9, R8, RZ, 0x3c, !PT ;  /* 0x0000000809098212 */ /* 0x004fc800078e3cff */
[----:B------:R-:W-:-:S04]  /*16c20*/  @!P0 LOP3.LUT R8, R9, R8, RZ, 0x3c, !PT ;  /* 0x0000000809088212 */ /* 0x000fc800078e3cff */
[----:B------:R-:W-:-:S05]  /*16c30*/  @!P0 LOP3.LUT R9, R9, R8, RZ, 0x3c, !PT ;  /* 0x0000000809098212 */ /* 0x000fca00078e3cff */
[----:B------:R4:W2:Y:S02]  /*16c40*/  @!P0 LDG.E.U16 R19, [R8.64] ;  /* 0x0000000a08138981 */ /* 0x0008a4000c1e1500 */
[----:B----4-:R-:W-:Y:S02]  /*16c50*/  @!P0 IMAD.MOV.U32 R8, RZ, RZ, R26 ;  /* 0x000000ffff088224 */ /* 0x010fe400078e001a */
[----:B------:R-:W-:-:S05]  /*16c60*/  @!P0 IMAD.MOV.U32 R9, RZ, RZ, R28 ;  /* 0x000000ffff098224 */ /* 0x000fca00078e001c */
[----:B------:R-:W4:Y:S01]  /*16c70*/  @!P0 LDG.E.U16 R22, [R8.64] ;  /* 0x0000000a08168981 */ /* 0x000f22000c1e1500 */
[----:B------:R-:W-:-:S03]  /*16c80*/  PRMT R23, RZ, 0x7610, R23 ;  /* 0x00007610ff177816 */ /* 0x000fc60000000017 */
[----:B------:R-:W-:Y:S04]  /*16c90*/  STS.U16 [R15+0x15200], R18 ;  /* 0x015200120f007388 */ /* 0x000fe80000000400 */
[----:B------:R0:W-:Y:S04]  /*16ca0*/  STS.U16 [R15+0x15a00], R6 ;  /* 0x015a00060f007388 */ /* 0x0001e80000000400 */
[----:B---3--:R1:W-:Y:S01]  /*16cb0*/  STL [R1+0x1fe0], R27 ;  /* 0x001fe01b01007387 */ /* 0x0083e20000100800 */
[----:B0-----:R-:W-:Y:S02]  /*16cc0*/  @!P0 IMAD.MOV.U32 R6, RZ, RZ, R7 ;  /* 0x000000ffff068224 */ /* 0x001fe400078e0007 */
[----:B------:R-:W-:-:S05]  /*16cd0*/  @!P0 IMAD.MOV.U32 R7, RZ, RZ, R25 ;  /* 0x000000ffff078224 */ /* 0x000fca00078e0019 */
[----:B------:R0:W3:Y:S04]  /*16ce0*/  @!P0 LDG.E.U16 R23, [R6.64] ;  /* 0x0000000a06178981 */ /* 0x0000e8000c1e1500 */
[----:B--2---:R-:W-:Y:S04]  /*16cf0*/  STL [R1+0x1fe4], R19 ;  /* 0x001fe41301007387 */ /* 0x004fe80000100800 */
[----:B------:R-:W-:Y:S04]  /*16d00*/  STL [R1+0x1fe8], R19 ;  /* 0x001fe81301007387 */ /* 0x000fe80000100800 */
[----:B-1----:R-:W2:Y:S04]  /*16d10*/  LDL R27, [R1+0x8c0] ;  /* 0x0008c000011b7983 */ /* 0x002ea80000100800 */
[----:B----4-:R1:W-:Y:S04]  /*16d20*/  STL [R1+0xb8], R22 ;  /* 0x0000b81601007387 */ /* 0x0103e80000100800 */
[----:B-1----:R-:W4:Y:S04]  /*16d30*/  LDL R22, [R1+0x8c4] ;  /* 0x0008c40001167983 */ /* 0x002f280000100800 */
[----:B------:R-:W2:Y:S04]  /*16d40*/  LDL.LU R28, [R1+0x90] ;  /* 0x00009000011c7983 */ /* 0x000ea80000300800 */
[----:B0-----:R-:W2:Y:S04]  /*16d50*/  LDL R6, [R1+0x900] ;  /* 0x0009000001067983 */ /* 0x001ea80000100800 */
[----:B------:R-:W2:Y:S01]  /*16d60*/  LDL R7, [R1+0x904] ;  /* 0x0009040001077983 */ /* 0x000ea20000100800 */
[----:B------:R-:W-:-:S03]  /*16d70*/  PRMT R29, RZ, 0x7610, R29 ;  /* 0x00007610ff1d7816 */ /* 0x000fc6000000001d */
[----:B------:R-:W3:Y:S01]  /*16d80*/  LDL R25, [R1+0x8a0] ;  /* 0x0008a00001197983 */ /* 0x000ee20000100800 */
[----:B--2---:R-:W-:-:S04]  /*16d90*/  @!P0 LOP3.LUT R7, R7, R6, RZ, 0x3c, !PT ;  /* 0x0000000607078212 */ /* 0x004fc800078e3cff */
[----:B------:R-:W-:-:S04]  /*16da0*/  @!P0 LOP3.LUT R6, R7, R6, RZ, 0x3c, !PT ;  /* 0x0000000607068212 */ /* 0x000fc800078e3cff */
[----:B------:R-:W-:-:S05]  /*16db0*/  @!P0 LOP3.LUT R7, R7, R6, RZ, 0x3c, !PT ;  /* 0x0000000607078212 */ /* 0x000fca00078e3cff */
[----:B------:R-:W2:Y:S04]  /*16dc0*/  @!P0 LDG.E.U16 R29, [R6.64] ;  /* 0x0000000a061d8981 */ /* 0x000ea8000c1e1500 */
[----:B---3--:R0:W-:Y:S04]  /*16dd0*/  STL [R1+0xb4], R23 ;  /* 0x0000b41701007387 */ /* 0x0081e80000100800 */
[----:B------:R1:W-:Y:S04]  /*16de0*/  STS.U16 [R15+0x16200], R5 ;  /* 0x016200050f007388 */ /* 0x0003e80000000400 */
[----:B0-----:R-:W3:Y:S04]  /*16df0*/  LDL R23, [R1+0x8a4] ;  /* 0x0008a40001177983 */ /* 0x001ee80000100800 */
[----:B------:R-:W3:Y:S04]  /*16e00*/  LDL.LU R26, [R1+0x88] ;  /* 0x00008800011a7983 */ /* 0x000ee80000300800 */
[----:B-1----:R-:W3:Y:S04]  /*16e10*/  LDL R5, [R1+0x8e4] ;  /* 0x0008e40001057983 */ /* 0x002ee80000100800 */
[----:B------:R-:W-:Y:S04]  /*16e20*/  STS.U16 [R15+0x16a00], R4 ;  /* 0x016a00040f007388 */ /* 0x000fe80000000400 */
[----:B--2---:R0:W-:Y:S04]  /*16e30*/  STL [R1+0xb0], R29 ;  /* 0x0000b01d01007387 */ /* 0x0041e80000100800 */
[----:B0-----:R-:W2:Y:S04]  /*16e40*/  LDL.LU R29, [R1+0x20c0] ;  /* 0x0020c000011d7983 */ /* 0x001ea80000300800 */
[----:B------:R-:W2:Y:S01]  /*16e50*/  LDL R4, [R1+0x8e0] ;  /* 0x0008e00001047983 */ /* 0x000ea20000100800 */
[----:B------:R-:W-:-:S02]  /*16e60*/  PRMT R21, RZ, 0x7610, R21 ;  /* 0x00007610ff157816 */ /* 0x000fc40000000015 */
[----:B------:R-:W-:Y:S01]  /*16e70*/  PRMT R18, RZ, 0x7610, R18 ;  /* 0x00007610ff127816 */ /* 0x000fe20000000012 */
[----:B------:R0:W-:Y:S04]  /*16e80*/  STS.U16 [R15+0x17200], R3 ;  /* 0x017200030f007388 */ /* 0x0001e80000000400 */
[----:B------:R3:W-:Y:S01]  /*16e90*/  STS.U16 [R15+0x17a00], R2 ;  /* 0x017a00020f007388 */ /* 0x0007e20000000400 */
[----:B0-----:R-:W-:Y:S02]  /*16ea0*/  @!P0 IMAD.MOV.U32 R3, RZ, RZ, R25 ;  /* 0x000000ffff038224 */ /* 0x001fe400078e0019 */
[----:B---3--:R-:W-:-:S05]  /*16eb0*/  @!P0 IMAD.MOV.U32 R2, RZ, RZ, R23 ;  /* 0x000000ffff028224 */ /* 0x008fca00078e0017 */
[----:B------:R0:W3:Y:S01]  /*16ec0*/  @!P0 LDG.E.U16 R18, [R2.64] ;  /* 0x0000000a02128981 */ /* 0x0000e2000c1e1500 */
[----:B--2---:R-:W-:-:S04]  /*16ed0*/  @!P0 LOP3.LUT R5, R5, R4, RZ, 0x3c, !PT ;  /* 0x0000000405058212 */ /* 0x004fc800078e3cff */
[C---:B------:R-:W-:Y:S02]  /*16ee0*/  @!P0 LOP3.LUT R4, R5.reuse, R4, RZ, 0x3c, !PT ;  /* 0x0000000405048212 */ /* 0x040fe400078e3cff */
[----:B------:R-:W-:Y:S02]  /*16ef0*/  PRMT R29, RZ, 0x7610, R29 ;  /* 0x00007610ff1d7816 */ /* 0x000fe4000000001d */
[----:B------:R-:W-:-:S05]  /*16f00*/  @!P0 LOP3.LUT R5, R5, R4, RZ, 0x3c, !PT ;  /* 0x0000000405058212 */ /* 0x000fca00078e3cff */
[----:B------:R4:W2:Y:S02]  /*16f10*/  @!P0 LDG.E.U16 R29, [R4.64] ;  /* 0x0000000a041d8981 */ /* 0x0008a4000c1e1500 */
[----:B----4-:R-:W-:Y:S02]  /*16f20*/  @!P0 IMAD.MOV.U32 R4, RZ, RZ, R22 ;  /* 0x000000ffff048224 */ /* 0x010fe400078e0016 */
[----:B------:R-:W-:-:S05]  /*16f30*/  @!P0 IMAD.MOV.U32 R5, RZ, RZ, R27 ;  /* 0x000000ffff058224 */ /* 0x000fca00078e001b */
[----:B------:R-:W4:Y:S01]  /*16f40*/  @!P0 LDG.E.U16 R21, [R4.64] ;  /* 0x0000000a04158981 */ /* 0x000f22000c1e1500 */
[----:B------:R-:W-:-:S05]  /*16f50*/  LOP3.LUT R15, R0, 0x40, RZ, 0x3c, !PT ;  /* 0x00000040000f7812 */ /* 0x000fca00078e3cff */
[----:B------:R-:W-:Y:S04]  /*16f60*/  STS.U16 [R15+0x10400], R28 ;  /* 0x0104001c0f007388 */ /* 0x000fe80000000400 */
[----:B----4-:R1:W-:Y:S04]  /*16f70*/  STL [R1+0xa8], R21 ;  /* 0x0000a81501007387 */ /* 0x0103e80000100800 */
[----:B-1----:R-:W4:Y:S04]  /*16f80*/  LDL.LU R21, [R1+0x70] ;  /* 0x0000700001157983 */ /* 0x002f280000300800 */
[----:B------:R-:W4:Y:S04]  /*16f90*/  LDL.LU R22, [R1+0x6c] ;  /* 0x00006c0001167983 */ /* 0x000f280000300800 */
[----:B--2---:R1:W-:Y:S04]  /*16fa0*/  STL [R1+0xac], R29 ;  /* 0x0000ac1d01007387 */ /* 0x0043e80000100800 */
[----:B------:R-:W2:Y:S04]  /*16fb0*/  LDL R27, [R1+0x820] ;  /* 0x00082000011b7983 */ /* 0x000ea80000100800 */
[----:B------:R-:W2:Y:S04]  /*16fc0*/  LDL R25, [R1+0x824] ;  /* 0x0008240001197983 */ /* 0x000ea80000100800 */
[----:B-1----:R-:W2:Y:S04]  /*16fd0*/  LDL R29, [R1+0x844] ;  /* 0x00084400011d7983 */ /* 0x002ea80000100800 */
[----:B------:R-:W2:Y:S04]  /*16fe0*/  LDL.LU R23, [R1+0x68] ;  /* 0x0000680001177983 */ /* 0x000ea80000300800 */
[----:B0-----:R-:W2:Y:S04]  /*16ff0*/  LDL R2, [R1+0x880] ;  /* 0x0008800001027983 */ /* 0x001ea80000100800 */
[----:B------:R-:W2:Y:S04]  /*17000*/  LDL R3, [R1+0x884] ;  /* 0x0008840001037983 */ /* 0x000ea80000100800 */
[----:B---3--:R-:W-:Y:S04]  /*17010*/  STL [R1+0x1fdc], R18 ;  /* 0x001fdc1201007387 */ /* 0x008fe80000100800 */
[----:B------:R-:W3:Y:S01]  /*17020*/  LDL.LU R28, [R1+0x20bc] ;  /* 0x0020bc00011c7983 */ /* 0x000ee20000300800 */
[----:B--2---:R-:W-:-:S04]  /*17030*/  @!P0 LOP3.LUT R3, R3, R2, RZ, 0x3c, !PT ;  /* 0x0000000203038212 */ /* 0x004fc800078e3cff */
[C---:B------:R-:W-:Y:S02]  /*17040*/  @!P0 LOP3.LUT R2, R3.reuse, R2, RZ, 0x3c, !PT ;  /* 0x0000000203028212 */ /* 0x040fe400078e3cff */
[----:B---3--:R-:W-:Y:S02]  /*17050*/  PRMT R28, RZ, 0x7610, R28 ;  /* 0x00007610ff1c7816 */ /* 0x008fe4000000001c */
[----:B------:R-:W-:-:S05]  /*17060*/  @!P0 LOP3.LUT R3, R3, R2, RZ, 0x3c, !PT ;  /* 0x0000000203038212 */ /* 0x000fca00078e3cff */
        /* <DEDUP_REMOVED lines=11> */
[----:B------:R0:W2:Y:S04]  /*17120*/  @!P0 LDG.E.U16 R26, [R2.64] ;  /* 0x0000000a021a8981 */ /* 0x0000a8000c1e1500 */
[----:B0-----:R-:W3:Y:S04]  /*17130*/  LDL.LU R2, [R1+0x84] ;  /* 0x0000840001027983 */ /* 0x001ee80000300800 */
[----:B------:R-:W2:Y:S01]  /*17140*/  LDL R3, [R1+0x840] ;  /* 0x0008400001037983 */ /* 0x000ea20000100800 */
[----:B------:R-:W-:-:S03]  /*17150*/  PRMT R28, RZ, 0x7610, R28 ;  /* 0x00007610ff1c7816 */ /* 0x000fc6000000001c */
[----:B---3--:R0:W-:Y:S02]  /*17160*/  STS.U16 [R15+0x11400], R2 ;  /* 0x011400020f007388 */ /* 0x0081e40000000400 */
[----:B0-----:R-:W-:-:S05]  /*17170*/  @!P0 IMAD.MOV.U32 R2, RZ, RZ, R29 ;  /* 0x000000ffff028224 */ /* 0x001fca00078e001d */
[----:B--2---:R-:W2:Y:S04]  /*17180*/  @!P0 LDG.E.U16 R28, [R2.64] ;  /* 0x0000000a021c8981 */ /* 0x004ea8000c1e1500 */
[----:B------:R0:W-:Y:S04]  /*17190*/  STL [R1+0xc8], R26 ;  /* 0x0000c81a01007387 */ /* 0x0001e80000100800 */
[----:B0-----:R-:W3:Y:S04]  /*171a0*/  LDL.LU R26, [R1+0x54] ;  /* 0x00005400011a7983 */ /* 0x001ee80000300800 */
[----:B------:R-:W3:Y:S04]  /*171b0*/  LDL.LU R29, [R1+0xc] ;  /* 0x00000c00011d7983 */ /* 0x000ee80000300800 */
[----:B--2---:R0:W-:Y:S04]  /*171c0*/  STL [R1+0xcc], R28 ;  /* 0x0000cc1c01007387 */ /* 0x0041e80000100800 */
[----:B0-----:R-:W2:Y:S04]  /*171d0*/  LDL.LU R28, [R1+0x20b0] ;  /* 0x0020b000011c7983 */ /* 0x001ea80000300800 */
[----:B------:R-:W3:Y:S01]  /*171e0*/  LDL.LU R3, [R1+0x7c] ;  /* 0x00007c0001037983 */ /* 0x000ee20000300800 */
[----:B------:R-:W-:-:S03]  /*171f0*/  @!P0 IMAD.MOV.U32 R2, RZ, RZ, R25 ;  /* 0x000000ffff028224 */ /* 0x000fc600078e0019 */
[----:B------:R-:W4:Y:S01]  /*17200*/  LDL R25, [R1+0x7a4] ;  /* 0x0007a40001197983 */ /* 0x000f220000100800 */
[----:B--2---:R-:W-:-:S03]  /*17210*/  PRMT R28, RZ, 0x7610, R28 ;  /* 0x00007610ff1c7816 */ /* 0x004fc6000000001c */
[----:B---3--:R0:W-:Y:S02]  /*17220*/  STS.U16 [R15+0x11c00], R3 ;  /* 0x011c00030f007388 */ /* 0x0081e40000000400 */
[----:B0-----:R-:W-:Y:S02]  /*17230*/  @!P0 IMAD.MOV.U32 R3, RZ, RZ, R27 ;  /* 0x000000ffff038224 */ /* 0x001fe400078e001b */
[----:B------:R-:W2:Y:S04]  /*17240*/  LDL R27, [R1+0x7a0] ;  /* 0x0007a000011b7983 */ /* 0x000ea80000100800 */
[----:B------:R-:W3:Y:S04]  /*17250*/  @!P0 LDG.E.U16 R28, [R2.64] ;  /* 0x0000000a021c8981 */ /* 0x000ee8000c1e1500 */
[----:B----4-:R-:W-:Y:S04]  /*17260*/  STS.U16 [R15+0x12400], R21 ;  /* 0x012400150f007388 */ /* 0x010fe80000000400 */
[----:B---3--:R0:W-:Y:S04]  /*17270*/  STL [R1+0x104], R28 ;  /* 0x0001041c01007387 */ /* 0x0081e80000100800 */
[----:B0-----:R-:W3:Y:S04]  /*17280*/  LDL.LU R28, [R1+0x20ac] ;  /* 0x0020ac00011c7983 */ /* 0x001ee80000300800 */
[----:B------:R-:W4:Y:S04]  /*17290*/  LDL R2, [R1+0x800] ;  /* 0x0008000001027983 */ /* 0x000f280000100800 */
[----:B------:R-:W4:Y:S04]  /*172a0*/  LDL R3, [R1+0x804] ;  /* 0x0008040001037983 */ /* 0x000f280000100800 */
[----:B------:R-:W2:Y:S01]  /*172b0*/  LDL.LU R21, [R1+0x20a8] ;  /* 0x0020a80001157983 */ /* 0x000ea20000300800 */
[----:B----4-:R-:W-:-:S04]  /*172c0*/  @!P0 LOP3.LUT R3, R3, R2, RZ, 0x3c, !PT ;  /* 0x0000000203038212 */ /* 0x010fc800078e3cff */
[C---:B------:R-:W-:Y:S02]  /*172d0*/  @!P0 LOP3.LUT R2, R3.reuse, R2, RZ, 0x3c, !PT ;  /* 0x0000000203028212 */ /* 0x040fe400078e3cff */
[----:B--2---:R-:W-:Y:S02]  /*172e0*/  PRMT R21, RZ, 0x7610, R21 ;  /* 0x00007610ff157816 */ /* 0x004fe40000000015 */
[----:B------:R-:W-:-:S05]  /*172f0*/  @!P0 LOP3.LUT R3, R3, R2, RZ, 0x3c, !PT ;  /* 0x0000000203038212 */ /* 0x000fca00078e3cff */
[----:B------:R-:W2:Y:S04]  /*17300*/  @!P0 LDG.E.U16 R21, [R2.64] ;  /* 0x0000000a02158981 */ /* 0x000ea8000c1e1500 */
[----:B------:R-:W-:Y:S04]  /*17310*/  STS.U16 [R15+0x12c00], R22 ;  /* 0x012c00160f007388 */ /* 0x000fe80000000400 */
[----:B--2---:R0:W-:Y:S04]  /*17320*/  STL [R1+0x108], R21 ;  /* 0x0001081501007387 */ /* 0x0041e80000100800 */
[----:B0-----:R-:W2:Y:S04]  /*17330*/  LDL.LU R21, [R1+0x20a4] ;  /* 0x0020a40001157983 */ /* 0x001ea80000300800 */
        /* <DEDUP_REMOVED lines=8> */
[----:B--2---:R0:W-:Y:S04]  /*173c0*/  STL [R1+0x134], R22 ;  /* 0x0001341601007387 */ /* 0x0041e80000100800 */
[----:B0-----:R-:W2:Y:S04]  /*173d0*/  LDL.LU R22, [R1+0x209c] ;  /* 0x00209c0001167983 */ /* 0x001ea80000300800 */
[----:B------:R-:W4:Y:S04]  /*173e0*/  LDL R2, [R1+0x7c0] ;  /* 0x0007c00001027983 */ /* 0x000f280000100800 */
[----:B------:R-:W4:Y:S01]  /*173f0*/  LDL R3, [R1+0x7c4] ;  /* 0x0007c40001037983 */ /* 0x000f220000100800 */
[----:B---3--:R-:W-:-:S03]  /*17400*/  PRMT R28, RZ, 0x7610, R28 ;  /* 0x00007610ff1c7816 */ /* 0x008fc6000000001c */
[----:B------:R0:W-:Y:S04]  /*17410*/  STS.U16 [R15+0x13400], R23 ;  /* 0x013400170f007388 */ /* 0x0001e80000000400 */
[----:B0-----:R-:W3:Y:S01]  /*17420*/  LDL.LU R23, [R1+0x2098] ;  /* 0x0020980001177983 */ /* 0x001ee20000300800 */
[----:B----4-:R-:W-:-:S04]  /*17430*/  @!P0 LOP3.LUT R3, R3, R2, RZ, 0x3c, !PT ;  /* 0x0000000203038212 */ /* 0x010fc800078e3cff */
[----:B------:R-:W-:-:S04]  /*17440*/  @!P0 LOP3.LUT R2, R3, R2, RZ, 0x3c, !PT ;  /* 0x0000000203028212 */ /* 0x000fc800078e3cff */
[----:B------:R-:W-:-:S05]  /*17450*/  @!P0 LOP3.LUT R3, R3, R2, RZ, 0x3c, !PT ;  /* 0x0000000203038212 */ /* 0x000fca00078e3cff */
[----:B------:R0:W4:Y:S04]  /*17460*/  @!P0 LDG.E.U16 R28, [R2.64] ;  /* 0x0000000a021c8981 */ /* 0x000128000c1e1500 */
[----:B0-----:R-:W2:Y:S01]  /*17470*/  LDL.LU R3, [R1+0x64] ;  /* 0x0000640001037983 */ /* 0x001ea20000300800 */
[----:B---3--:R-:W-:Y:S01]  /*17480*/  PRMT R23, RZ, 0x7610, R23 ;  /* 0x00007610ff177816 */ /* 0x008fe20000000017 */
[----:B------:R-:W-:Y:S02]  /*17490*/  @!P0 IMAD.MOV.U32 R2, RZ, RZ, R25 ;  /* 0x000000ffff028224 */ /* 0x000fe400078e0019 */
[----:B--2---:R0:W-:Y:S02]  /*174a0*/  STS.U16 [R15+0x13c00], R3 ;  /* 0x013c00030f007388 */ /* 0x0041e40000000400 */
[----:B0-----:R-:W-:-:S05]  /*174b0*/  @!P0 IMAD.MOV.U32 R3, RZ, RZ, R27 ;  /* 0x000000ffff038224 */ /* 0x001fca00078e001b */
[----:B------:R-:W2:Y:S04]  /*174c0*/  @!P0 LDG.E.U16 R23, [R2.64] ;  /* 0x0000000a02178981 */ /* 0x000ea8000c1e1500 */
[----:B----4-:R0:W-:Y:S04]  /*174d0*/  STL [R1+0x130], R28 ;  /* 0x0001301c01007387 */ /* 0x0101e80000100800 */
[----:B------:R-:W3:Y:S04]  /*174e0*/  LDL R27, [R1+0x720] ;  /* 0x00072000011b7983 */ /* 0x000ee80000100800 */
[----:B------:R-:W4:Y:S04]  /*174f0*/  LDL R25, [R1+0x724] ;  /* 0x0007240001197983 */ /* 0x000f280000100800 */
[----:B0-----:R-:W3:Y:S04]  /*17500*/  LDL R28, [R1+0x744] ;  /* 0x00074400011c7983 */ /* 0x001ee80000100800 */
[----:B------:R-:W-:Y:S04]  /*17510*/  STS.U16 [R15+0x14400], R26 ;  /* 0x0144001a0f007388 */ /* 0x000fe80000000400 */
[----:B--2---:R0:W-:Y:S04]  /*17520*/  STL [R1+0x12c], R23 ;  /* 0x00012c1701007387 */ /* 0x0041e80000100800 */
[----:B0-----:R-:W2:Y:S04]  /*17530*/  LDL.LU R23, [R1+0x2094] ;  /* 0x0020940001177983 */ /* 0x001ea80000300800 */
[----:B------:R-:W2:Y:S04]  /*17540*/  LDL R2, [R1+0x780] ;  /* 0x0007800001027983 */ /* 0x000ea80000100800 */
[----:B------:R-:W2:Y:S04]  /*17550*/  LDL R3, [R1+0x784] ;  /* 0x0007840001037983 */ /* 0x000ea80000100800 */
        /* <DEDUP_REMOVED lines=24> */
[----:B--2---:R4:W2:Y:S01]  /*176e0*/  @!P0 LDG.E.U16 R20, [R2.64] ;  /* 0x0000000a02148981 */ /* 0x0048a2000c1e1500 */
[----:B------:R-:W-:Y:S01]  /*176f0*/  PRMT R17, RZ, 0x7610, R17 ;  /* 0x00007610ff117816 */ /* 0x000fe20000000011 */
[----:B----4-:R-:W-:Y:S02]  /*17700*/  @!P0 IMAD.MOV.U32 R2, RZ, RZ, R25 ;  /* 0x000000ffff028224 */ /* 0x010fe400078e0019 */
[----:B------:R-:W-:-:S05]  /*17710*/  @!P0 IMAD.MOV.U32 R3, RZ, RZ, R27 ;  /* 0x000000ffff038224 */ /* 0x000fca00078e001b */
[----:B------:R0:W3:Y:S04]  /*17720*/  @!P0 LDG.E.U16 R17, [R2.64] ;  /* 0x0000000a02118981 */ /* 0x0000e8000c1e1500 */
[----:B--2---:R1:W-:Y:S04]  /*17730*/  STL [R1+0x120], R20 ;  /* 0x0001201401007387 */ /* 0x0043e80000100800 */
[----:B-1----:R-:W2:Y:S04]  /*17740*/  LDL.LU R20, [R1+0x138] ;  /* 0x0001380001147983 */ /* 0x002ea80000300800 */
[----:B0-----:R-:W4:Y:S04]  /*17750*/  LDL R2, [R1+0x700] ;  /* 0x0007000001027983 */ /* 0x001f280000100800 */
[----:B------:R-:W4:Y:S01]  /*17760*/  LDL R3, [R1+0x704] ;  /* 0x0007040001037983 */ /* 0x000f220000100800 */
[----:B------:R-:W-:-:S03]  /*17770*/  PRMT R24, RZ, 0x7610, R24 ;  /* 0x00007610ff187816 */ /* 0x000fc60000000018 */
[----:B------:R-:W2:Y:S04]  /*17780*/  LDL R28, [R1+0x6c0] ;  /* 0x0006c000011c7983 */ /* 0x000ea80000100800 */
[----:B------:R-:W2:Y:S04]  /*17790*/  LDL R25, [R1+0x6c4] ;  /* 0x0006c40001197983 */ /* 0x000ea80000100800 */
[----:B------:R-:W2:Y:S04]  /*177a0*/  LDL.LU R27, [R1+0x140] ;  /* 0x00014000011b7983 */ /* 0x000ea80000300800 */
[----:B---3--:R0:W-:Y:S04]  /*177b0*/  STL [R1+0x11c], R17 ;  /* 0x00011c1101007387 */ /* 0x0081e80000100800 */
[----:B0-----:R-:W3:Y:S04]  /*177c0*/  LDL.LU R17, [R1+0x13c] ;  /* 0x00013c0001117983 */ /* 0x001ee80000300800 */
[----:B------:R-:W-:Y:S04]  /*177d0*/  STL [R1+0x1fec], R26 ;  /* 0x001fec1a01007387 */ /* 0x000fe80000100800 */
[----:B------:R-:W-:Y:S01]  /*177e0*/  STL [R1+0x1ff0], R26 ;  /* 0x001ff01a01007387 */ /* 0x000fe20000100800 */
[----:B----4-:R-:W-:-:S04]  /*177f0*/  @!P0 LOP3.LUT R3, R3, R2, RZ, 0x3c, !PT ;  /* 0x0000000203038212 */ /* 0x010fc800078e3cff */
[----:B------:R-:W-:-:S04]  /*17800*/  @!P0 LOP3.LUT R2, R3, R2, RZ, 0x3c, !PT ;  /* 0x0000000203028212 */ /* 0x000fc800078e3cff */
[----:B------:R-:W-:-:S05]  /*17810*/  @!P0 LOP3.LUT R3, R3, R2, RZ, 0x3c, !PT ;  /* 0x0000000203038212 */ /* 0x000fca00078e3cff */
[----:B------:R0:W4:Y:S04]  /*17820*/  @!P0 LDG.E.U16 R24, [R2.64] ;  /* 0x0000000a02188981 */ /* 0x000128000c1e1500 */
[----:B0-----:R-:W2:Y:S04]  /*17830*/  LDL R2, [R1+0x6e0] ;  /* 0x0006e00001027983 */ /* 0x001ea80000100800 */
[----:B------:R-:W2:Y:S01]  /*17840*/  LDL R3, [R1+0x6e4] ;  /* 0x0006e40001037983 */ /* 0x000ea20000100800 */
[----:B------:R-:W-:Y:S02]  /*17850*/  PRMT R22, RZ, 0x7610, R22 ;  /* 0x00007610ff167816 */ /* 0x000fe40000000016 */
[----:B--2---:R-:W-:-:S04]  /*17860*/  @!P0 LOP3.LUT R3, R3, R2, RZ, 0x3c, !PT ;  /* 0x0000000203038212 */ /* 0x004fc800078e3cff */
[----:B------:R-:W-:-:S04]  /*17870*/  @!P0 LOP3.LUT R2, R3, R2, RZ, 0x3c, !PT ;  /* 0x0000000203028212 */ /* 0x000fc800078e3cff */
[----:B------:R-:W-:-:S05]  /*17880*/  @!P0 LOP3.LUT R3, R3, R2, RZ, 0x3c, !PT ;  /* 0x0000000203038212 */ /* 0x000fca00078e3cff */
[----:B------:R0:W2:Y:S04]  /*17890*/  @!P0 LDG.E.U16 R22, [R2.64] ;  /* 0x0000000a02168981 */ /* 0x0000a8000c1e1500 */
[----:B------:R1:W-:Y:S04]  /*178a0*/  STS.U16 [R15+0x15c00], R29 ;  /* 0x015c001d0f007388 */ /* 0x0003e80000000400 */
[----:B----4-:R4:W-:Y:S01]  /*178b0*/  STL [R1+0x118], R24 ;  /* 0x0001181801007387 */ /* 0x0109e20000100800 */
[----:B0-----:R-:W-:Y:S02]  /*178c0*/  @!P0 IMAD.MOV.U32 R2, RZ, RZ, R25 ;  /* 0x000000ffff028224 */ /* 0x001fe400078e0019 */
[----:B------:R-:W-:Y:S01]  /*178d0*/  @!P0 IMAD.MOV.U32 R3, RZ, RZ, R28 ;  /* 0x000000ffff038224 */ /* 0x000fe200078e001c */
[----:B-1----:R-:W-:Y:S01]  /*178e0*/  PRMT R29, RZ, 0x7610, R29 ;  /* 0x00007610ff1d7816 */ /* 0x002fe2000000001d */
[----:B----4-:R-:W4:Y:S05]  /*178f0*/  LDL.LU R24, [R1+0x110] ;  /* 0x0001100001187983 */ /* 0x010f2a0000300800 */
[----:B------:R0:W3:Y:S04]  /*17900*/  @!P0 LDG.E.U16 R29, [R2.64] ;  /* 0x0000000a021d8981 */ /* 0x0000e8000c1e1500 */
[----:B--2---:R1:W-:Y:S04]  /*17910*/  STL [R1+0x114], R22 ;  /* 0x0001141601007387 */ /* 0x0043e80000100800 */
[----:B-1----:R-:W2:Y:S04]  /*17920*/  LDL.LU R22, [R1+0x2080] ;  /* 0x0020800001167983 */ /* 0x002ea80000300800 */
[----:B------:R-:W2:Y:S04]  /*17930*/  LDL.LU R25, [R1+0x10c] ;  /* 0x00010c0001197983 */ /* 0x000ea80000300800 */
[----:B0-----:R-:W2:Y:S04]  /*17940*/  LDL R2, [R1+0x6a0] ;  /* 0x0006a00001027983 */ /* 0x001ea80000100800 */
[----:B------:R-:W2:Y:S04]  /*17950*/  LDL R3, [R1+0x6a4] ;  /* 0x0006a40001037983 */ /* 0x000ea80000100800 */
[----:B------:R-:W-:Y:S04]  /*17960*/  STS.U16 [R15+0x16400], R26 ;  /* 0x0164001a0f007388 */ /* 0x000fe80000000400 */
[----:B------:R0:W-:Y:S04]  /*17970*/  STS.U16 [R15+0x16c00], R23 ;  /* 0x016c00170f007388 */ /* 0x0001e80000000400 */
[----:B------:R-:W3:Y:S01]  /*17980*/  LDL.LU R28, [R1+0x100] ;  /* 0x00010000011c7983 */ /* 0x000ee20000300800 */
[----:B0-----:R-:W-:-:S02]  /*17990*/  PRMT R23, RZ, 0x7610, R23 ;  /* 0x00007610ff177816 */ /* 0x001fc40000000017 */
        /* <DEDUP_REMOVED lines=11> */
[----:B------:R-:W-:Y:S04]  /*17a50*/  STS.U16 [R15+0x17400], R22 ;  /* 0x017400160f007388 */ /* 0x000fe80000000400 */
[----:B------:R0:W-:Y:S02]  /*17a60*/  STS.U16 [R15+0x17c00], R21 ;  /* 0x017c00150f007388 */ /* 0x0001e40000000400 */
[----:B0-----:R-:W-:-:S05]  /*17a70*/  LOP3.LUT R15, R0, 0x60, RZ, 0x3c, !PT ;  /* 0x00000060000f7812 */ /* 0x001fca00078e3cff */
[----:B------:R0:W-:Y:S04]  /*17a80*/  STS.U16 [R15+0x10600], R20 ;  /* 0x010600140f007388 */ /* 0x0001e80000000400 */
[----:B0-----:R-:W3:Y:S04]  /*17a90*/  LDL.LU R20, [R1+0xc4] ;  /* 0x0000c40001147983 */ /* 0x001ee80000300800 */
        /* <DEDUP_REMOVED lines=30> */
[----:B------:R0:W2:Y:S04]  /*17c80*/  @!P0 LDG.E.U16 R16, [R2.64] ;  /* 0x0000000a02108981 */ /* 0x0000a8000c1e1500 */
[----:B----4-:R1:W-:Y:S04]  /*17c90*/  STS.U16 [R15+0x11e00], R24 ;  /* 0x011e00180f007388 */ /* 0x0103e80000000400 */
[----:B-1----:R-:W3:Y:S04]  /*17ca0*/  LDL.LU R24, [R1+0x80] ;  /* 0x0000800001187983 */ /* 0x002ee80000300800 */
[----:B0-----:R-:W4:Y:S04]  /*17cb0*/  LDL R2, [R1+0x600] ;  /* 0x0006000001027983 */ /* 0x001f280000100800 */
[----:B------:R-:W4:Y:S04]  /*17cc0*/  LDL R3, [R1+0x604] ;  /* 0x0006040001037983 */ /* 0x000f280000100800 */
[----:B------:R-:W-:Y:S04]  /*17cd0*/  STS.U16 [R15+0x12600], R25 ;  /* 0x012600190f007388 */ /* 0x000fe80000000400 */
[----:B--2---:R0:W-:Y:S04]  /*17ce0*/  STL [R1+0x148], R16 ;  /* 0x0001481001007387 */ /* 0x0041e80000100800 */
[----:B0-----:R-:W2:Y:S04]  /*17cf0*/  LDL.LU R16, [R1+0x78] ;  /* 0x0000780001107983 */ /* 0x001ea80000300800 */
[----:B------:R-:W2:Y:S01]  /*17d00*/  LDL.LU R25, [R1+0x2070] ;  /* 0x0020700001197983 */ /* 0x000ea20000300800 */
[----:B----4-:R-:W-:-:S04]  /*17d10*/  @!P0 LOP3.LUT R3, R3, R2, RZ, 0x3c, !PT ;  /* 0x0000000203038212 */ /* 0x010fc800078e3cff */
[----:B------:R-:W-:-:S04]  /*17d20*/  @!P0 LOP3.LUT R2, R3, R2, RZ, 0x3c, !PT ;  /* 0x0000000203028212 */ /* 0x000fc800078e3cff */
[----:B------:R-:W-:Y:S02]  /*17d30*/  @!P0 LOP3.LUT R3, R3, R2, RZ, 0x3c, !PT ;  /* 0x0000000203038212 */ /* 0x000fe400078e3cff */
[----:B--2---:R-:W-:-:S06]  /*17d40*/  PRMT R25, RZ, 0x7610, R25 ;  /* 0x00007610ff197816 */ /* 0x004fcc0000000019 */
[----:B------:R0:W2:Y:S04]  /*17d50*/  @!P0 LDG.E.U16 R25, [R2.64] ;  /* 0x0000000a02198981 */ /* 0x0000a8000c1e1500 */
[----:B------:R-:W-:Y:S04]  /*17d60*/  STS.U16 [R15+0x12e00], R28 ;  /* 0x012e001c0f007388 */ /* 0x000fe80000000400 */
[----:B0-----:R-:W4:Y:S04]  /*17d70*/  LDL R2, [R1+0x5e0] ;  /* 0x0005e00001027983 */ /* 0x001f280000100800 */
[----:B------:R-:W4:Y:S04]  /*17d80*/  LDL R3, [R1+0x5e4] ;  /* 0x0005e40001037983 */ /* 0x000f280000100800 */
        /* <DEDUP_REMOVED lines=18> */
[----:B------:R-:W2:Y:S04]  /*17eb0*/  @!P0 LDG.E.U16 R20, [R2.64] ;  /* 0x0000000a02148981 */ /* 0x000ea8000c1e1500 */
[----:B--2---:R0:W-:Y:S04]  /*17ec0*/  STL [R1+0x10c], R20 ;  /* 0x00010c1401007387 */ /* 0x0041e80000100800 */
[----:B0-----:R-:W2:Y:S04]  /*17ed0*/  LDL.LU R20, [R1+0x2064] ;  /* 0x0020640001147983 */ /* 0x001ea80000300800 */
[----:B------:R-:W4:Y:S04]  /*17ee0*/  LDL R2, [R1+0x5a8] ;  /* 0x0005a80001027983 */ /* 0x000f280000100800 */
[----:B------:R-:W4:Y:S01]  /*17ef0*/  LDL R3, [R1+0x93c] ;  /* 0x00093c0001037983 */ /* 0x000f220000100800 */
[----:B--2---:R-:W-:-:S02]  /*17f00*/  PRMT R20, RZ, 0x7610, R20 ;  /* 0x00007610ff147816 */ /* 0x004fc40000000014 */
[----:B----4-:R-:W-:-:S04]  /*17f10*/  @!P0 LOP3.LUT R3, R3, R2, RZ, 0x3c, !PT ;  /* 0x0000000203038212 */ /* 0x010fc800078e3cff */
[----:B------:R-:W-:-:S04]  /*17f20*/  @!P0 LOP3.LUT R2, R3, R2, RZ, 0x3c, !PT ;  /* 0x0000000203028212 */ /* 0x000fc800078e3cff */
[----:B------:R-:W-:-:S05]  /*17f30*/  @!P0 LOP3.LUT R3, R3, R2, RZ, 0x3c, !PT ;  /* 0x0000000203038212 */ /* 0x000fca00078e3cff */
[----:B------:R-:W2:Y:S04]  /*17f40*/  @!P0 LDG.E.U16 R20, [R2.64] ;  /* 0x0000000a02148981 */ /* 0x000ea8000c1e1500 */
[----:B------:R0:W-:Y:S04]  /*17f50*/  STS.U16 [R15+0x13e00], R27 ;  /* 0x013e001b0f007388 */ /* 0x0001e80000000400 */
[----:B0-----:R-:W4:Y:S04]  /*17f60*/  LDL.LU R27, [R1+0x38] ;  /* 0x00003800011b7983 */ /* 0x001f280000300800 */
        /* <DEDUP_REMOVED lines=36> */
[----:B------:R-:W3:Y:S04]  /*181b0*/  LDL R3, [R1+0x918] ;  /* 0x0009180001037983 */ /* 0x000ee80000100800 */
[----:B------:R0:W-:Y:S04]  /*181c0*/  STS.U16 [R15+0x15e00], R25 ;  /* 0x015e00190f007388 */ /* 0x0001e80000000400 */
[----:B0-----:R-:W4:Y:S01]  /*181d0*/  LDL.LU R25, [R1+0x24] ;  /* 0x0000240001197983 */ /* 0x001f220000300800 */
[----:B--2---:R-:W-:-:S02]  /*181e0*/  PRMT R24, RZ, 0x7610, R24 ;  /* 0x00007610ff187816 */ /* 0x004fc40000000018 */
[----:B---3--:R-:W-:-:S04]  /*181f0*/  @!P0 LOP3.LUT R3, R3, R2, RZ, 0x3c, !PT ;  /* 0x0000000203038212 */ /* 0x008fc800078e3cff */
[----:B------:R-:W-:-:S04]  /*18200*/  @!P0 LOP3.LUT R2, R3, R2, RZ, 0x3c, !PT ;  /* 0x0000000203028212 */ /* 0x000fc800078e3cff */
[----:B------:R-:W-:-:S05]  /*18210*/  @!P0 LOP3.LUT R3, R3, R2, RZ, 0x3c, !PT ;  /* 0x0000000203038212 */ /* 0x000fca00078e3cff */
[----:B------:R0:W2:Y:S04]  /*18220*/  @!P0 LDG.E.U16 R24, [R2.64] ;  /* 0x0000000a02188981 */ /* 0x0000a8000c1e1500 */
[----:B0-----:R-:W3:Y:S04]  /*18230*/  LDL R2, [R1+0x8f8] ;  /* 0x0008f80001027983 */ /* 0x001ee80000100800 */
[----:B------:R-:W3:Y:S01]  /*18240*/  LDL R3, [R1+0x8fc] ;  /* 0x0008fc0001037983 */ /* 0x000ee20000100800 */
[----:B------:R-:W-:Y:S02]  /*18250*/  PRMT R20, RZ, 0x7610, R20 ;  /* 0x00007610ff147816 */ /* 0x000fe40000000014 */
[----:B---3--:R-:W-:-:S04]  /*18260*/  @!P0 LOP3.LUT R3, R3, R2, RZ, 0x3c, !PT ;  /* 0x0000000203038212 */ /* 0x008fc800078e3cff */
[----:B------:R-:W-:-:S04]  /*18270*/  @!P0 LOP3.LUT R2, R3, R2, RZ, 0x3c, !PT ;  /* 0x0000000203028212 */ /* 0x000fc800078e3cff */
[----:B------:R-:W-:-:S05]  /*18280*/  @!P0 LOP3.LUT R3, R3, R2, RZ, 0x3c, !PT ;  /* 0x0000000203038212 */ /* 0x000fca00078e3cff */
[----:B------:R-:W3:Y:S04]  /*18290*/  @!P0 LDG.E.U16 R20, [R2.64] ;  /* 0x0000000a02148981 */ /* 0x000ee8000c1e1500 */
[----:B--2---:R0:W-:Y:S04]  /*182a0*/  STL [R1+0x90], R24 ;  /* 0x0000901801007387 */ /* 0x0041e80000100800 */
[----:B------:R1:W-:Y:S04]  /*182b0*/  STS.U16 [R15+0x16600], R28 ;  /* 0x0166001c0f007388 */ /* 0x0003e80000000400 */
[----:B0-----:R-:W2:Y:S04]  /*182c0*/  LDL R24, [R1+0x89c] ;  /* 0x00089c0001187983 */ /* 0x001ea80000100800 */
[----:B-1----:R-:W2:Y:S04]  /*182d0*/  LDL.LU R28, [R1+0x2c] ;  /* 0x00002c00011c7983 */ /* 0x002ea80000300800 */
[----:B---3--:R0:W-:Y:S04]  /*182e0*/  STL [R1+0x88], R20 ;  /* 0x0000881401007387 */ /* 0x0081e80000100800 */
[----:B0-----:R-:W3:Y:S04]  /*182f0*/  LDL.LU R20, [R1+0x204c] ;  /* 0x00204c0001147983 */ /* 0x001ee80000300800 */
[----:B------:R-:W2:Y:S04]  /*18300*/  LDL R2, [R1+0x8d8] ;  /* 0x0008d80001027983 */ /* 0x000ea80000100800 */
[----:B------:R-:W2:Y:S01]  /*18310*/  LDL R3, [R1+0x8dc] ;  /* 0x0008dc0001037983 */ /* 0x000ea20000100800 */
[----:B---3--:R-:W-:-:S02]  /*18320*/  PRMT R20, RZ, 0x7610, R20 ;  /* 0x00007610ff147816 */ /* 0x008fc40000000014 */
[----:B--2---:R-:W-:-:S04]  /*18330*/  @!P0 LOP3.LUT R3, R3, R2, RZ, 0x3c, !PT ;  /* 0x0000000203038212 */ /* 0x004fc800078e3cff */
[----:B------:R-:W-:-:S04]  /*18340*/  @!P0 LOP3.LUT R2, R3, R2, RZ, 0x3c, !PT ;  /* 0x0000000203028212 */ /* 0x000fc800078e3cff */
[----:B------:R-:W-:-:S05]  /*18350*/  @!P0 LOP3.LUT R3, R3, R2, RZ, 0x3c, !PT ;  /* 0x0000000203038212 */ /* 0x000fca00078e3cff */
[----:B------:R-:W2:Y:S04]  /*18360*/  @!P0 LDG.E.U16 R20, [R2.64] ;  /* 0x0000000a02148981 */ /* 0x000ea8000c1e1500 */
[----:B----4-:R0:W-:Y:S04]  /*18370*/  STS.U16 [R15+0x16e00], R27 ;  /* 0x016e001b0f007388 */ /* 0x0101e80000000400 */
[----:B0-----:R-:W3:Y:S04]  /*18380*/  LDL.LU R27, [R1+0x34] ;  /* 0x00003400011b7983 */ /* 0x001ee80000300800 */
[----:B--2---:R0:W-:Y:S04]  /*18390*/  STL [R1+0x84], R20 ;  /* 0x0000841401007387 */ /* 0x0041e80000100800 */
[----:B0-----:R-:W2:Y:S04]  /*183a0*/  LDL.LU R20, [R1+0x2048] ;  /* 0x0020480001147983 */ /* 0x001ea80000300800 */
[----:B------:R-:W4:Y:S04]  /*183b0*/  LDL R2, [R1+0x8b8] ;  /* 0x0008b80001027983 */ /* 0x000f280000100800 */
[----:B------:R-:W4:Y:S04]  /*183c0*/  LDL R3, [R1+0x8bc] ;  /* 0x0008bc0001037983 */ /* 0x000f280000100800 */
[----:B------:R0:W-:Y:S04]  /*183d0*/  STS.U16 [R15+0x17600], R17 ;  /* 0x017600110f007388 */ /* 0x0001e80000000400 */
[----:B0-----:R-:W3:Y:S01]  /*183e0*/  LDL.LU R17, [R1+0x3c] ;  /* 0x00003c0001117983 */ /* 0x001ee20000300800 */
[----:B--2---:R-:W-:-:S02]  /*183f0*/  PRMT R20, RZ, 0x7610, R20 ;  /* 0x00007610ff147816 */ /* 0x004fc40000000014 */
[----:B----4-:R-:W-:-:S04]  /*18400*/  @!P0 LOP3.LUT R3, R3, R2, RZ, 0x3c, !PT ;  /* 0x0000000203038212 */ /* 0x010fc800078e3cff */
[----:B------:R-:W-:-:S04]  /*18410*/  @!P0 LOP3.LUT R2, R3, R2, RZ, 0x3c, !PT ;  /* 0x0000000203028212 */ /* 0x000fc800078e3cff */
[----:B------:R-:W-:-:S05]  /*18420*/  @!P0 LOP3.LUT R3, R3, R2, RZ, 0x3c, !PT ;  /* 0x0000000203038212 */ /* 0x000fca00078e3cff */
[----:B------:R0:W2:Y:S04]  /*18430*/  @!P0 LDG.E.U16 R20, [R2.64] ;  /* 0x0000000a02148981 */ /* 0x0000a8000c1e1500 */
[----:B0-----:R-:W4:Y:S04]  /*18440*/  LDL.LU R2, [R1+0x28] ;  /* 0x0000280001027983 */ /* 0x001f280000300800 */
[----:B------:R-:W3:Y:S04]  /*18450*/  LDL R3, [R1+0x898] ;  /* 0x0008980001037983 */ /* 0x000ee80000100800 */
[----:B--2---:R0:W-:Y:S04]  /*18460*/  STL [R1+0x80], R20 ;  /* 0x0000801401007387 */ /* 0x0041e80000100800 */
[----:B0-----:R-:W2:Y:S04]  /*18470*/  LDL.LU R20, [R1+0x44] ;  /* 0x0000440001147983 */ /* 0x001ea80000300800 */
[----:B----4-:R0:W-:Y:S04]  /*18480*/  STS.U16 [R15+0x17e00], R2 ;  /* 0x017e00020f007388 */ /* 0x0101e80000000400 */
[----:B0-----:R-:W4:Y:S01]  /*18490*/  LDL.LU R15, [R1+0x2044] ;  /* 0x00204400010f7983 */ /* 0x001f220000300800 */
[----:B------:R-:W-:-:S03]  /*184a0*/  @!P0 IMAD.MOV.U32 R2, RZ, RZ, R24 ;  /* 0x000000ffff028224 */ /* 0x000fc600078e0018 */
[----:B------:R-:W2:Y:S01]  /*184b0*/  LDL.LU R24, [R1+0x40] ;  /* 0x0000400001187983 */ /* 0x000ea20000300800 */
[----:B----4-:R-:W-:-:S06]  /*184c0*/  PRMT R15, RZ, 0x7610, R15 ;  /* 0x00007610ff0f7816 */ /* 0x010fcc000000000f */
[----:B---3--:R-:W3:Y:S04]  /*184d0*/  @!P0 LDG.E.U16 R15, [R2.64] ;  /* 0x0000000a020f8981 */ /* 0x008ee8000c1e1500 */
[----:B------:R-:W-:Y:S04]  /*184e0*/  STS.U16 [R0], R16 ;  /* 0x0000001000007388 */ /* 0x000fe80000000400 */
        /* <DEDUP_REMOVED lines=79> */
[----:B------:R-:W4:Y:S01]  /*189e0*/  LDL R3, [R1+0x798] ;  /* 0x0007980001037983 */ /* 0x000f220000100800 */
[----:B--2---:R-:W-:-:S03]  /*189f0*/  PRMT R24, RZ, 0x7610, R24 ;  /* 0x00007610ff187816 */ /* 0x004fc60000000018 */
[----:B---3--:R0:W-:Y:S02]  /*18a00*/  STS.U16 [R0+0x3800], R2 ;  /* 0x0038000200007388 */ /* 0x0081e40000000400 */
[----:B0-----:R-:W-:Y:S02]  /*18a10*/  @!P0 IMAD.MOV.U32 R2, RZ, RZ, R27 ;  /* 0x000000ffff028224 */ /* 0x001fe400078e001b */
[----:B------:R-:W2:Y:S04]  /*18a20*/  LDL R27, [R1+0x71c] ;  /* 0x00071c00011b7983 */ /* 0x000ea80000100800 */
[----:B----4-:R-:W3:Y:S04]  /*18a30*/  @!P0 LDG.E.U16 R24, [R2.64] ;  /* 0x0000000a02188981 */ /* 0x010ee8000c1e1500 */
[----:B------:R-:W-:Y:S04]  /*18a40*/  STS.U16 [R0+0x4000], R25 ;  /* 0x0040001900007388 */ /* 0x000fe80000000400 */
        /* <DEDUP_REMOVED lines=25> */
[----:B------:R-:W-:-:S02]  /*18be0*/  PRMT R18, RZ, 0x7610, R18 ;  /* 0x00007610ff127816 */ /* 0x000fc40000000012 */
[----:B----4-:R-:W-:-:S04]  /*18bf0*/  @!P0 LOP3.LUT R3, R3, R2, RZ, 0x3c, !PT ;  /* 0x0000000203038212 */ /* 0x010fc800078e3cff */
[----:B------:R-:W-:-:S04]  /*18c00*/  @!P0 LOP3.LUT R2, R3, R2, RZ, 0x3c, !PT ;  /* 0x0000000203028212 */ /* 0x000fc800078e3cff */
[----:B------:R-:W-:-:S05]  /*18c10*/  @!P0 LOP3.LUT R3, R3, R2, RZ, 0x3c, !PT ;  /* 0x0000000203038212 */ /* 0x000fca00078e3cff */
[----:B------:R0:W4:Y:S04]  /*18c20*/  @!P0 LDG.E.U16 R18, [R2.64] ;  /* 0x0000000a02128981 */ /* 0x000128000c1e1500 */
[----:B0-----:R-:W2:Y:S01]  /*18c30*/  LDL R3, [R1+0x718] ;  /* 0x0007180001037983 */ /* 0x001ea20000100800 */
[----:B------:R-:W-:Y:S01]  /*18c40*/  PRMT R26, RZ, 0x7610, R26 ;  /* 0x00007610ff1a7816 */ /* 0x000fe2000000001a */
[----:B------:R-:W-:Y:S02]  /*18c50*/  @!P0 IMAD.MOV.U32 R2, RZ, RZ, R27 ;  /* 0x000000ffff028224 */ /* 0x000fe400078e001b */
[----:B----4-:R0:W-:Y:S01]  /*18c60*/  STL [R1+0x50], R18 ;  /* 0x0000501201007387 */ /* 0x0101e20000100800 */
[----:B------:R-:W-:-:S03]  /*18c70*/  PRMT R20, RZ, 0x7610, R20 ;  /* 0x00007610ff147816 */ /* 0x000fc60000000014 */
[----:B------:R-:W4:Y:S04]  /*18c80*/  LDL R27, [R1+0x698] ;  /* 0x00069800011b7983 */ /* 0x000f280000100800 */
[----:B--2---:R1:W2:Y:S04]  /*18c90*/  @!P0 LDG.E.U16 R26, [R2.64] ;  /* 0x0000000a021a8981 */ /* 0x0042a8000c1e1500 */
[----:B0-----:R-:W2:Y:S04]  /*18ca0*/  LDL R18, [R1+0x6bc] ;  /* 0x0006bc0001127983 */ /* 0x001ea80000100800 */
[----:B-1----:R-:W2:Y:S04]  /*18cb0*/  LDL R2, [R1+0x6f8] ;  /* 0x0006f80001027983 */ /* 0x002ea80000100800 */
[----:B------:R-:W2:Y:S02]  /*18cc0*/  LDL R3, [R1+0x6fc] ;  /* 0x0006fc0001037983 */ /* 0x000ea40000100800 */
        /* <DEDUP_REMOVED lines=14> */
[----:B------:R-:W2:Y:S01]  /*18db0*/  @!P0 LDG.E.U16 R17, [R2.64] ;  /* 0x0000000a02118981 */ /* 0x000ea2000c1e1500 */
[----:B------:R-:W-:-:S03]  /*18dc0*/  PRMT R9, RZ, 0x7610, R9 ;  /* 0x00007610ff097816 */ /* 0x000fc60000000009 */
[----:B--2---:R0:W-:Y:S04]  /*18dd0*/  STL [R1+0x44], R17 ;  /* 0x0000441101007387 */ /* 0x0041e80000100800 */
[----:B0-----:R-:W2:Y:S04]  /*18de0*/  LDL.LU R17, [R1+0x1ff8] ;  /* 0x001ff80001117983 */ /* 0x001ea80000300800 */
[----:B------:R-:W2:Y:S01]  /*18df0*/  LDL R3, [R1+0x6b8] ;  /* 0x0006b80001037983 */ /* 0x000ea20000100800 */
[----:B------:R-:W-:Y:S01]  /*18e00*/  @!P0 IMAD.MOV.U32 R2, RZ, RZ, R18 ;  /* 0x000000ffff028224 */ /* 0x000fe200078e0012 */
[----:B------:R-:W-:-:S02]  /*18e10*/  PRMT R19, RZ, 0x7610, R19 ;  /* 0x00007610ff137816 */ /* 0x000fc40000000013 */
[----:B------:R-:W3:Y:S04]  /*18e20*/  LDL R18, [R1+0x638] ;  /* 0x0006380001127983 */ /* 0x000ee80000100800 */
[----:B--2---:R3:W2:Y:S02]  /*18e30*/  @!P0 LDG.E.U16 R9, [R2.64] ;  /* 0x0000000a02098981 */ /* 0x0046a4000c1e1500 */
[----:B---3--:R-:W-:Y:S02]  /*18e40*/  @!P0 IMAD.MOV.U32 R2, RZ, RZ, R26 ;  /* 0x000000ffff028224 */ /* 0x008fe400078e001a */
[----:B----4-:R-:W-:-:S05]  /*18e50*/  @!P0 IMAD.MOV.U32 R3, RZ, RZ, R27 ;  /* 0x000000ffff038224 */ /* 0x010fca00078e001b */
[----:B------:R0:W3:Y:S04]  /*18e60*/  @!P0 LDG.E.U16 R19, [R2.64] ;  /* 0x0000000a02138981 */ /* 0x0000e8000c1e1500 */
[----:B--2---:R1:W-:Y:S04]  /*18e70*/  STL [R1+0x40], R9 ;  /* 0x0000400901007387 */ /* 0x0043e80000100800 */
[----:B0-----:R-:W2:Y:S04]  /*18e80*/  LDL R2, [R1+0x678] ;  /* 0x0006780001027983 */ /* 0x001ea80000100800 */
[----:B------:R-:W2:Y:S01]  /*18e90*/  LDL R3, [R1+0x67c] ;  /* 0x00067c0001037983 */ /* 0x000ea20000100800 */
[----:B------:R-:W-:-:S03]  /*18ea0*/  PRMT R14, RZ, 0x7610, R14 ;  /* 0x00007610ff0e7816 */ /* 0x000fc6000000000e */
[----:B-1----:R-:W4:Y:S04]  /*18eb0*/  LDL R9, [R1+0x63c] ;  /* 0x00063c0001097983 */ /* 0x002f280000100800 */
[----:B------:R-:W3:Y:S04]  /*18ec0*/  LDL R27, [R1+0x618] ;  /* 0x00061800011b7983 */ /* 0x000ee80000100800 */
[----:B------:R-:W3:Y:S01]  /*18ed0*/  LDL R26, [R1+0x61c] ;  /* 0x00061c00011a7983 */ /* 0x000ee20000100800 */
[----:B--2---:R-:W-:-:S04]  /*18ee0*/  @!P0 LOP3.LUT R3, R3, R2, RZ, 0x3c, !PT ;  /* 0x0000000203038212 */ /* 0x004fc800078e3cff */
[----:B------:R-:W-:-:S04]  /*18ef0*/  @!P0 LOP3.LUT R2, R3, R2, RZ, 0x3c, !PT ;  /* 0x0000000203028212 */ /* 0x000fc800078e3cff */
[----:B------:R-:W-:-:S05]  /*18f00*/  @!P0 LOP3.LUT R3, R3, R2, RZ, 0x3c, !PT ;  /* 0x0000000203038212 */ /* 0x000fca00078e3cff */
[----:B------:R-:W2:Y:S04]  /*18f10*/  @!P0 LDG.E.U16 R14, [R2.64] ;  /* 0x0000000a020e8981 */ /* 0x000ea8000c1e1500 */
[----:B---3--:R0:W-:Y:S04]  /*18f20*/  STL [R1+0x3c], R19 ;  /* 0x00003c1301007387 */ /* 0x0081e80000100800 */
[----:B0-----:R-:W3:Y:S04]  /*18f30*/  LDL.LU R19, [R1+0x8c] ;  /* 0x00008c0001137983 */ /* 0x001ee80000300800 */
[----:B--2---:R0:W-:Y:S04]  /*18f40*/  STL [R1+0x38], R14 ;  /* 0x0000380e01007387 */ /* 0x0041e80000100800 */
[----:B0-----:R-:W2:Y:S04]  /*18f50*/  LDL.LU R14, [R1+0x1ff4] ;  /* 0x001ff400010e7983 */ /* 0x001ea80000300800 */
[----:B------:R-:W3:Y:S04]  /*18f60*/  LDL R2, [R1+0x658] ;  /* 0x0006580001027983 */ /* 0x000ee80000100800 */
[----:B------:R-:W3:Y:S01]  /*18f70*/  LDL R3, [R1+0x65c] ;  /* 0x00065c0001037983 */ /* 0x000ee20000100800 */
[----:B------:R-:W-:-:S03]  /*18f80*/  PRMT R8, RZ, 0x7610, R8 ;  /* 0x00007610ff087816 */ /* 0x000fc60000000008 */
[----:B--2---:R0:W-:Y:S01]  /*18f90*/  STS.U16 [R0+0x8800], R14 ;  /* 0x0088000e00007388 */ /* 0x0041e20000000400 */
[----:B---3--:R-:W-:-:S04]  /*18fa0*/  @!P0 LOP3.LUT R3, R3, R2, RZ, 0x3c, !PT ;  /* 0x0000000203038212 */ /* 0x008fc800078e3cff */
[C---:B------:R-:W-:Y:S02]  /*18fb0*/  @!P0 LOP3.LUT R2, R3.reuse, R2, RZ, 0x3c, !PT ;  /* 0x0000000203028212 */ /* 0x040fe400078e3cff */
[----:B0-----:R-:W-:Y:S02]  /*18fc0*/  PRMT R14, RZ, 0x7610, R14 ;  /* 0x00007610ff0e7816 */ /* 0x001fe4000000000e */
[----:B------:R-:W-:-:S05]  /*18fd0*/  @!P0 LOP3.LUT R3, R3, R2, RZ, 0x3c, !PT ;  /* 0x0000000203038212 */ /* 0x000fca00078e3cff */
[----:B------:R4:W2:Y:S02]  /*18fe0*/  @!P0 LDG.E.U16 R14, [R2.64] ;  /* 0x0000000a020e8981 */ /* 0x0008a4000c1e1500 */
[----:B----4-:R-:W-:Y:S02]  /*18ff0*/  @!P0 IMAD.MOV.U32 R2, RZ, RZ, R9 ;  /* 0x000000ffff028224 */ /* 0x010fe400078e0009 */
[----:B------:R-:W-:Y:S01]  /*19000*/  @!P0 IMAD.MOV.U32 R3, RZ, RZ, R18 ;  /* 0x000000ffff038224 */ /* 0x000fe200078e0012 */
[----:B------:R0:W-:Y:S04]  /*19010*/  STS.U16 [R0+0x9000], R13 ;  /* 0x0090000d00007388 */ /* 0x0001e80000000400 */
[----:B------:R1:W3:Y:S04]  /*19020*/  @!P0 LDG.E.U16 R8, [R2.64] ;  /* 0x0000000a02088981 */ /* 0x0002e8000c1e1500 */
[----:B------:R-:W4:Y:S01]  /*19030*/  LDL R9, [R1+0x5d8] ;  /* 0x0005d80001097983 */ /* 0x000f220000100800 */
[----:B0-----:R-:W-:Y:S01]  /*19040*/  PRMT R13, RZ, 0x7610, R13 ;  /* 0x00007610ff0d7816 */ /* 0x001fe2000000000d */
[----:B-1----:R-:W-:-:S02]  /*19050*/  @!P0 IMAD.MOV.U32 R2, RZ, RZ, R26 ;  /* 0x000000ffff028224 */ /* 0x002fc400078e001a */
[----:B------:R-:W-:-:S05]  /*19060*/  @!P0 IMAD.MOV.U32 R3, RZ, RZ, R27 ;  /* 0x000000ffff038224 */ /* 0x000fca00078e001b */
[----:B------:R0:W2:Y:S04]  /*19070*/  @!P0 LDG.E.U16 R13, [R2.64] ;  /* 0x0000000a020d8981 */ /* 0x0000a8000c1e1500 */
[----:B---3--:R1:W-:Y:S04]  /*19080*/  STL [R1+0x30], R8 ;  /* 0x0000300801007387 */ /* 0x0083e80000100800 */
[----:B-1----:R-:W3:Y:S04]  /*19090*/  LDL R8, [R1+0x5dc] ;  /* 0x0005dc0001087983 */ /* 0x002ee80000100800 */
[----:B------:R-:W3:Y:S04]  /*190a0*/  LDL.LU R18, [R1+0x94] ;  /* 0x0000940001127983 */ /* 0x000ee80000300800 */
[----:B------:R-:W3:Y:S04]  /*190b0*/  LDL.LU R26, [R1+0xa4] ;  /* 0x0000a400011a7983 */ /* 0x000ee80000300800 */
[----:B0-----:R-:W3:Y:S04]  /*190c0*/  LDL R2, [R1+0x5f8] ;  /* 0x0005f80001027983 */ /* 0x001ee80000100800 */
[----:B------:R-:W3:Y:S01]  /*190d0*/  LDL R3, [R1+0x5fc] ;  /* 0x0005fc0001037983 */ /* 0x000ee20000100800 */
[----:B------:R-:W-:-:S02]  /*190e0*/  PRMT R7, RZ, 0x7610, R7 ;  /* 0x00007610ff077816 */ /* 0x000fc40000000007 */
[----:B------:R-:W-:Y:S01]  /*190f0*/  PRMT R6, RZ, 0x7610, R6 ;  /* 0x00007610ff067816 */ /* 0x000fe20000000006 */
[----:B------:R-:W4:Y:S04]  /*19100*/  LDL R27, [R1+0x5b8] ;  /* 0x0005b800011b7983 */ /* 0x000f280000100800 */
[----:B--2---:R0:W-:Y:S04]  /*19110*/  STL [R1+0x2c], R13 ;  /* 0x00002c0d01007387 */ /* 0x0041e80000100800 */
[----:B0-----:R-:W2:Y:S01]  /*19120*/  LDL R13, [R1+0x5bc] ;  /* 0x0005bc00010d7983 */ /* 0x001ea20000100800 */
[----:B---3--:R-:W-:-:S04]  /*19130*/  @!P0 LOP3.LUT R3, R3, R2, RZ, 0x3c, !PT ;  /* 0x0000000203038212 */ /* 0x008fc800078e3cff */
[----:B------:R-:W-:-:S04]  /*19140*/  @!P0 LOP3.LUT R2, R3, R2, RZ, 0x3c, !PT ;  /* 0x0000000203028212 */ /* 0x000fc800078e3cff */
[----:B------:R-:W-:-:S05]  /*19150*/  @!P0 LOP3.LUT R3, R3, R2, RZ, 0x3c, !PT ;  /* 0x0000000203038212 */ /* 0x000fca00078e3cff */
[----:B------:R0:W3:Y:S02]  /*19160*/  @!P0 LDG.E.U16 R7, [R2.64] ;  /* 0x0000000a02078981 */ /* 0x0000e4000c1e1500 */
[----:B0-----:R-:W-:Y:S02]  /*19170*/  @!P0 IMAD.MOV.U32 R2, RZ, RZ, R8 ;  /* 0x000000ffff028224 */ /* 0x001fe400078e0008 */
[----:B----4-:R-:W-:-:S05]  /*19180*/  @!P0 IMAD.MOV.U32 R3, RZ, RZ, R9 ;  /* 0x000000ffff038224 */ /* 0x010fca00078e0009 */
[----:B------:R2:W4:Y:S01]  /*19190*/  @!P0 LDG.E.U16 R6, [R2.64] ;  /* 0x0000000a02068981 */ /* 0x000522000c1e1500 */
[----:B------:R-:W-:-:S03]  /*191a0*/  PRMT R5, RZ, 0x7610, R5 ;  /* 0x00007610ff057816 */ /* 0x000fc60000000005 */
[----:B------:R0:W-:Y:S04]  /*191b0*/  STL [R1+0x34], R14 ;  /* 0x0000340e01007387 */ /* 0x0001e80000100800 */
[----:B------:R1:W-:Y:S01]  /*191c0*/  STS.U16 [R0+0xa000], R11 ;  /* 0x00a0000b00007388 */ /* 0x0003e20000000400 */
[----:B--2---:R-:W-:Y:S02]  /*191d0*/  @!P0 IMAD.MOV.U32 R2, RZ, RZ, R13 ;  /* 0x000000ffff028224 */ /* 0x004fe400078e000d */
[----:B------:R-:W-:Y:S01]  /*191e0*/  @!P0 IMAD.MOV.U32 R3, RZ, RZ, R27 ;  /* 0x000000ffff038224 */ /* 0x000fe200078e001b */
[----:B0-----:R-:W2:Y:S04]  /*191f0*/  LDL.LU R14, [R1+0xa0] ;  /* 0x0000a000010e7983 */ /* 0x001ea80000300800 */
[----:B-1----:R-:W2:Y:S04]  /*19200*/  LDL.LU R11, [R1+0x9c] ;  /* 0x00009c00010b7983 */ /* 0x002ea80000300800 */
[----:B------:R0:W-:Y:S04]  /*19210*/  STS.U16 [R0+0xb000], R19 ;  /* 0x00b0001300007388 */ /* 0x0001e80000000400 */
[----:B------:R1:W-:Y:S04]  /*19220*/  STS.U16 [R0+0xa800], R10 ;  /* 0x00a8000a00007388 */ /* 0x0003e80000000400 */
[----:B------:R0:W2:Y:S04]  /*19230*/  @!P0 LDG.E.U16 R5, [R2.64] ;  /* 0x0000000a02058981 */ /* 0x0000a8000c1e1500 */
[----:B---3--:R-:W-:Y:S04]  /*19240*/  STL [R1+0x1f90], R7 ;  /* 0x001f900701007387 */ /* 0x008fe80000100800 */
[----:B----4-:R-:W-:Y:S04]  /*19250*/  STL [R1+0x1f94], R6 ;  /* 0x001f940601007387 */ /* 0x010fe80000100800 */
[----:B------:R-:W3:Y:S04]  /*19260*/  LDL R9, [R1+0x594] ;  /* 0x0005940001097983 */ /* 0x000ee80000100800 */
[----:B------:R-:W3:Y:S04]  /*19270*/  LDL R8, [R1+0x96c] ;  /* 0x00096c0001087983 */ /* 0x000ee80000100800 */
[----:B0-----:R-:W4:Y:S04]  /*19280*/  LDL.LU R19, [R1+0x1c] ;  /* 0x00001c0001137983 */ /* 0x001f280000300800 */
[----:B------:R-:W2:Y:S04]  /*19290*/  LDL R13, [R1+0x948] ;  /* 0x00094800010d7983 */ /* 0x000ea80000100800 */
[----:B-1----:R-:W2:Y:S04]  /*192a0*/  LDL R10, [R1+0x95c] ;  /* 0x00095c00010a7983 */ /* 0x002ea80000100800 */
[----:B------:R-:W2:Y:S04]  /*192b0*/  LDL.LU R27, [R1+0x10] ;  /* 0x00001000011b7983 */ /* 0x000ea80000300800 */
[----:B------:R-:W2:Y:S04]  /*192c0*/  LDL R2, [R1+0x5a4] ;  /* 0x0005a40001027983 */ /* 0x000ea80000100800 */
[----:B------:R-:W2:Y:S01]  /*192d0*/  LDL R3, [R1+0x944] ;  /* 0x0009440001037983 */ /* 0x000ea20000100800 */
[----:B------:R-:W-:-:S02]  /*192e0*/  PRMT R4, RZ, 0x7610, R4 ;  /* 0x00007610ff047816 */ /* 0x000fc40000000004 */
[----:B--2---:R-:W-:-:S04]  /*192f0*/  @!P0 LOP3.LUT R3, R3, R2, RZ, 0x3c, !PT ;  /* 0x0000000203038212 */ /* 0x004fc800078e3cff */
[----:B------:R-:W-:-:S04]  /*19300*/  @!P0 LOP3.LUT R2, R3, R2, RZ, 0x3c, !PT ;  /* 0x0000000203028212 */ /* 0x000fc800078e3cff */
[----:B------:R-:W-:-:S05]  /*19310*/  @!P0 LOP3.LUT R3, R3, R2, RZ, 0x3c, !PT ;  /* 0x0000000203038212 */ /* 0x000fca00078e3cff */
[----:B------:R0:W2:Y:S02]  /*19320*/  @!P0 LDG.E.U16 R4, [R2.64] ;  /* 0x0000000a02048981 */ /* 0x0000a4000c1e1500 */
[----:B0-----:R-:W-:-:S06]  /*19330*/  PRMT R3, RZ, 0x7610, R3 ;  /* 0x00007610ff037816 */ /* 0x001fcc0000000003 */
[----:B---3--:R0:W3:Y:S01]  /*19340*/  @!P0 LDG.E.U16 R3, [R8.64] ;  /* 0x0000000a08038981 */ /* 0x0080e2000c1e1500 */
[----:B------:R-:W-:-:S03]  /*19350*/  PRMT R2, RZ, 0x7610, R2 ;  /* 0x00007610ff027816 */ /* 0x000fc60000000002 */
[----:B------:R-:W-:Y:S04]  /*19360*/  STL [R1+0x1f98], R5 ;  /* 0x001f980501007387 */ /* 0x000fe80000100800 */
[----:B------:R1:W-:Y:S01]  /*19370*/  STS.U16 [R0+0xb800], R18 ;  /* 0x00b8001200007388 */ /* 0x0003e20000000400 */
[----:B0-----:R-:W-:Y:S02]  /*19380*/  @!P0 IMAD.MOV.U32 R8, RZ, RZ, R10 ;  /* 0x000000ffff088224 */ /* 0x001fe400078e000a */
[----:B------:R-:W-:Y:S01]  /*19390*/  @!P0 IMAD.MOV.U32 R9, RZ, RZ, R13 ;  /* 0x000000ffff098224 */ /* 0x000fe200078e000d */
[----:B------:R0:W-:Y:S04]  /*193a0*/  STS.U16 [R0+0xc000], R26 ;  /* 0x00c0001a00007388 */ /* 0x0001e80000000400 */
[----:B------:R0:W4:Y:S04]  /*193b0*/  @!P0 LDG.E.U16 R2, [R8.64] ;  /* 0x0000000a08028981 */ /* 0x000128000c1e1500 */
[----:B-1----:R-:W4:Y:S04]  /*193c0*/  LDL.LU R18, [R1] ;  /* 0x0000000001127983 */ /* 0x002f280000300800 */
[----:B--2---:R-:W-:Y:S04]  /*193d0*/  STL [R1+0x1f8c], R4 ;  /* 0x001f8c0401007387 */ /* 0x004fe80000100800 */
[----:B0-----:R-:W2:Y:S04]  /*193e0*/  LDL.LU R26, [R1+0x1ff0] ;  /* 0x001ff000011a7983 */ /* 0x001ea80000300800 */
[----:B---3--:R-:W-:Y:S04]  /*193f0*/  STL [R1+0x1f9c], R3 ;  /* 0x001f9c0301007387 */ /* 0x008fe80000100800 */
[----:B------:R-:W3:Y:S04]  /*19400*/  LDL R8, [R1+0x584] ;  /* 0x0005840001087983 */ /* 0x000ee80000100800 */
[----:B------:R-:W3:Y:S04]  /*19410*/  LDL R9, [R1+0x924] ;  /* 0x0009240001097983 */ /* 0x000ee80000100800 */
[----:B------:R0:W-:Y:S04]  /*19420*/  STS.U16 [R0+0xc800], R14 ;  /* 0x00c8000e00007388 */ /* 0x0001e80000000400 */
[----:B------:R-:W4:Y:S04]  /*19430*/  LDL R13, [R1+0x8d4] ;  /* 0x0008d400010d7983 */ /* 0x000f280000100800 */
[----:B------:R1:W-:Y:S04]  /*19440*/  STS.U16 [R0+0xd000], R11 ;  /* 0x00d0000b00007388 */ /* 0x0003e80000000400 */
[----:B0-----:R-:W4:Y:S01]  /*19450*/  LDL R14, [R1+0x8d0] ;  /* 0x0008d000010e7983 */ /* 0x001f220000100800 */
[----:B--2---:R-:W-:-:S02]  /*19460*/  PRMT R26, RZ, 0x7610, R26 ;  /* 0x00007610ff1a7816 */ /* 0x004fc4000000001a */
[----:B---3--:R-:W-:-:S04]  /*19470*/  @!P0 LOP3.LUT R9, R9, R8, RZ, 0x3c, !PT ;  /* 0x0000000809098212 */ /* 0x008fc800078e3cff */
[----:B------:R-:W-:-:S04]  /*19480*/  @!P0 LOP3.LUT R8, R9, R8, RZ, 0x3c, !PT ;  /* 0x0000000809088212 */ /* 0x000fc800078e3cff */
[----:B------:R-:W-:-:S05]  /*19490*/  @!P0 LOP3.LUT R9, R9, R8, RZ, 0x3c, !PT ;  /* 0x0000000809098212 */ /* 0x000fca00078e3cff */
[----:B------:R-:W2:Y:S04]  /*194a0*/  @!P0 LDG.E.U16 R26, [R8.64] ;  /* 0x0000000a081a8981 */ /* 0x000ea8000c1e1500 */
[----:B----4-:R-:W-:Y:S04]  /*194b0*/  STL [R1+0x1fa0], R2 ;  /* 0x001fa00201007387 */ /* 0x010fe80000100800 */
[----:B-1----:R-:W3:Y:S04]  /*194c0*/  LDL R11, [R1+0x8b0] ;  /* 0x0008b000010b7983 */ /* 0x002ee80000100800 */
[----:B------:R-:W4:Y:S04]  /*194d0*/  LDL R10, [R1+0x8b4] ;  /* 0x0008b400010a7983 */ /* 0x000f280000100800 */
        /* <DEDUP_REMOVED lines=14> */
[----:B------:R-:W3:Y:S04]  /*195c0*/  LDL R9, [R1+0x8f4] ;  /* 0x0008f40001097983 */ /* 0x000ee80000100800 */
[----:B------:R0:W-:Y:S04]  /*195d0*/  STS.U16 [R0+0x8000], R15 ;  /* 0x0080000f00007388 */ /* 0x0001e80000000400 */
[----:B------:R1:W-:Y:S01]  /*195e0*/  STS.U16 [R0+0x9800], R12 ;  /* 0x0098000c00007388 */ /* 0x0003e20000000400 */
[----:B0-----:R-:W-:-:S02]  /*195f0*/  PRMT R15, RZ, 0x7610, R15 ;  /* 0x00007610ff0f7816 */ /* 0x001fc4000000000f */
[----:B-1----:R-:W-:Y:S02]  /*19600*/  PRMT R12, RZ, 0x7610, R12 ;  /* 0x00007610ff0c7816 */ /* 0x002fe4000000000c */
[----:B------:R-:W-:Y:S01]  /*19610*/  PRMT R5, RZ, 0x7610, R5 ;  /* 0x00007610ff057816 */ /* 0x000fe20000000005 */
[----:B------:R0:W-:Y:S04]  /*19620*/  STS.U16 [R0+0xe000], R27 ;  /* 0x00e0001b00007388 */ /* 0x0001e80000000400 */
[----:B0-----:R-:W2:Y:S01]  /*19630*/  LDL.LU R27, [R1+0x1fe0] ;  /* 0x001fe000011b7983 */ /* 0x001ea20000300800 */
[----:B---3--:R-:W-:-:S04]  /*19640*/  @!P0 LOP3.LUT R9, R9, R8, RZ, 0x3c, !PT ;  /* 0x0000000809098212 */ /* 0x008fc800078e3cff */
[----:B------:R-:W-:-:S04]  /*19650*/  @!P0 LOP3.LUT R8, R9, R8, RZ, 0x3c, !PT ;  /* 0x0000000809088212 */ /* 0x000fc800078e3cff */
[----:B------:R-:W-:-:S05]  /*19660*/  @!P0 LOP3.LUT R9, R9, R8, RZ, 0x3c, !PT ;  /* 0x0000000809098212 */ /* 0x000fca00078e3cff */
[----:B------:R0:W3:Y:S02]  /*19670*/  @!P0 LDG.E.U16 R15, [R8.64] ;  /* 0x0000000a080f8981 */ /* 0x0000e4000c1e1500 */
[----:B0-----:R-:W-:Y:S02]  /*19680*/  @!P0 IMAD.MOV.U32 R8, RZ, RZ, R13 ;  /* 0x000000ffff088224 */ /* 0x001fe400078e000d */
[----:B------:R-:W-:-:S05]  /*19690*/  @!P0 IMAD.MOV.U32 R9, RZ, RZ, R14 ;  /* 0x000000ffff098224 */ /* 0x000fca00078e000e */
[----:B------:R4:W2:Y:S02]  /*196a0*/  @!P0 LDG.E.U16 R12, [R8.64] ;  /* 0x0000000a080c8981 */ /* 0x0008a4000c1e1500 */
[----:B----4-:R-:W-:Y:S02]  /*196b0*/  @!P0 IMAD.MOV.U32 R8, RZ, RZ, R10 ;  /* 0x000000ffff088224 */ /* 0x010fe400078e000a */
[----:B------:R-:W-:-:S05]  /*196c0*/  @!P0 IMAD.MOV.U32 R9, RZ, RZ, R11 ;  /* 0x000000ffff098224 */ /* 0x000fca00078e000b */
[----:B------:R0:W4:Y:S04]  /*196d0*/  @!P0 LDG.E.U16 R5, [R8.64] ;  /* 0x0000000a08058981 */ /* 0x000128000c1e1500 */
[----:B0-----:R-:W4:Y:S04]  /*196e0*/  LDL R8, [R1+0x890] ;  /* 0x0008900001087983 */ /* 0x001f280000100800 */
[----:B------:R-:W4:Y:S04]  /*196f0*/  LDL R9, [R1+0x894] ;  /* 0x0008940001097983 */ /* 0x000f280000100800 */
[----:B------:R0:W-:Y:S04]  /*19700*/  STS.U16 [R0+0xe800], R18 ;  /* 0x00e8001200007388 */ /* 0x0001e80000000400 */
[----:B0-----:R-:W0:Y:S01]  /*19710*/  S2R R18, SR_TID.X ;  /* 0x0000000000127919 */ /* 0x001e220000002100 */
[----:B------:R-:W-:-:S02]  /*19720*/  PRMT R4, RZ, 0x7610, R4 ;  /* 0x00007610ff047816 */ /* 0x000fc40000000004 */
[C---:B0-----:R-:W-:Y:S02]  /*19730*/  LOP3.LUT R11, R18.reuse, 0x80, RZ, 0xc0, !PT ;  /* 0x00000080120b7812 */ /* 0x041fe400078ec0ff */
[----:B------:R-:W-:Y:S02]  /*19740*/  LOP3.LUT R18, R18, 0x7f, RZ, 0xc0, !PT ;  /* 0x0000007f12127812 */ /* 0x000fe400078ec0ff */
[----:B------:R-:W-:-:S03]  /*19750*/  ISETP.NE.U32.AND P1, PT, R11, RZ, PT ;  /* 0x000000ff0b00720c */ /* 0x000fc60003f25070 */
[----:B------:R-:W-:Y:S01]  /*19760*/  IMAD.SHL.U32 R18, R18, 0x2, RZ ;  /* 0x0000000212127824 */ /* 0x000fe200078e00ff */
[----:B---3--:R0:W-:Y:S04]  /*19770*/  STL [R1+0x20], R15 ;  /* 0x0000200f01007387 */ /* 0x0081e80000100800 */
[----:B------:R-:W3:Y:S04]  /*19780*/  LDL R13, [R1+0x874] ;  /* 0x00087400010d7983 */ /* 0x000ee80000100800 */
[----:B0-----:R-:W3:Y:S04]  /*19790*/  LDL R15, [R1+0x870] ;  /* 0x00087000010f7983 */ /* 0x001ee80000100800 */
[----:B--2---:R0:W-:Y:S04]  /*197a0*/  STL [R1+0x1c], R12 ;  /* 0x00001c0c01007387 */ /* 0x0041e80000100800 */
[----:B0-----:R-:W2:Y:S04]  /*197b0*/  LDL.LU R12, [R1+0xac] ;  /* 0x0000ac00010c7983 */ /* 0x001ea80000300800 */
[----:B------:R-:W2:Y:S04]  /*197c0*/  LDL.LU R14, [R1+0xa8] ;  /* 0x0000a800010e7983 */ /* 0x000ea80000300800 */
[----:B------:R-:W-:Y:S04]  /*197d0*/  STL [R1+0xc88], R0 ;  /* 0x000c880001007387 */ /* 0x000fe80000100800 */
[----:B------:R-:W2:Y:S04]  /*197e0*/  LDL R11, [R1+0x850] ;  /* 0x00085000010b7983 */ /* 0x000ea80000100800 */
[----:B------:R-:W2:Y:S01]  /*197f0*/  LDL R10, [R1+0x854] ;  /* 0x00085400010a7983 */ /* 0x000ea20000100800 */
[----:B----4-:R-:W-:-:S03]  /*19800*/  @!P0 LOP3.LUT R9, R9, R8, RZ, 0x3c, !PT ;  /* 0x0000000809098212 */ /* 0x010fc600078e3cff */
[----:B------:R0:W-:Y:S01]  /*19810*/  STL [R1+0x18], R5 ;  /* 0x0000180501007387 */ /* 0x0001e20000100800 */
[----:B------:R-:W-:-:S04]  /*19820*/  @!P0 LOP3.LUT R8, R9, R8, RZ, 0x3c, !PT ;  /* 0x0000000809088212 */ /* 0x000fc800078e3cff */
[----:B------:R-:W-:Y:S02]  /*19830*/  @!P0 LOP3.LUT R9, R9, R8, RZ, 0x3c, !PT ;  /* 0x0000000809098212 */ /* 0x000fe400078e3cff */
[----:B0-----:R-:W-:-:S03]  /*19840*/  SEL R5, RZ, 0x110, !P1 ;  /* 0x00000110ff057807 */ /* 0x001fc60004800000 */
[----:B------:R0:W4:Y:S01]  /*19850*/  @!P0 LDG.E.U16 R4, [R8.64] ;  /* 0x0000000a08048981 */ /* 0x000122000c1e1500 */
[----:B------:R-:W-:-:S03]  /*19860*/  LOP3.LUT R5, R5, R18, RZ, 0x3c, !PT ;  /* 0x0000001205057212 */ /* 0x000fc600078e3cff */
[----:B------:R-:W2:Y:S04]  /*19870*/  LDL.LU R18, [R1+0x1fdc] ;  /* 0x001fdc0001127983 */ /* 0x000ea80000300800 */
[----:B0-----:R-:W2:Y:S01]  /*19880*/  LDL.LU R9, [R1+0xb8] ;  /* 0x0000b80001097983 */ /* 0x001ea20000300800 */
[----:B------:R-:W-:Y:S02]  /*19890*/  LOP3.LUT R5, R5, 0x20, RZ, 0x3c, !PT ;  /* 0x0000002005057812 */ /* 0x000fe400078e3cff */
[----:B------:R-:W-:Y:S01]  /*198a0*/  PRMT R2, RZ, 0x7610, R2 ;  /* 0x00007610ff027816 */ /* 0x000fe20000000002 */
[----:B------:R-:W-:Y:S04]  /*198b0*/  STS.U16 [R0+0x5000], R28 ;  /* 0x0050001c00007388 */ /* 0x000fe80000000400 */
[----:B------:R-:W-:Y:S04]  /*198c0*/  STS.U16 [R0+0x5800], R25 ;  /* 0x0058001900007388 */ /* 0x000fe80000000400 */
[----:B------:R-:W-:Y:S04]  /*198d0*/  STS.U16 [R0+0x6000], R24 ;  /* 0x0060001800007388 */ /* 0x000fe80000000400 */
[----:B------:R-:W-:Y:S04]  /*198e0*/  STS.U16 [R0+0x6800], R20 ;  /* 0x0068001400007388 */ /* 0x000fe80000000400 */
[----:B------:R-:W-:Y:S04]  /*198f0*/  STS.U16 [R0+0x7000], R17 ;  /* 0x0070001100007388 */ /* 0x000fe80000000400 */
[----:B------:R-:W-:Y:S04]  /*19900*/  STS.U16 [R0+0x7800], R16 ;  /* 0x0078001000007388 */ /* 0x000fe80000000400 */
[----:B------:R-:W-:Y:S04]  /*19910*/  STS.U16 [R0+0xf000], R27 ;  /* 0x00f0001b00007388 */ /* 0x000fe80000000400 */
[----:B------:R-:W-:Y:S01]  /*19920*/  STS.U16 [R0+0xf800], R19 ;  /* 0x00f8001300007388 */ /* 0x000fe20000000400 */
[----:B---3--:R-:W-:-:S03]  /*19930*/  @!P0 IMAD.MOV.U32 R8, RZ, RZ, R13 ;  /* 0x000000ffff088224 */ /* 0x008fc600078e000d */
[----:B----4-:R0:W-:Y:S04]  /*19940*/  STL [R1+0x14], R4 ;  /* 0x0000140401007387 */ /* 0x0101e80000100800 */
[----:B--2---:R1:W-:Y:S04]  /*19950*/  STS.U16 [R5+0x200], R9 ;  /* 0x0002000905007388 */ /* 0x0043e80000000400 */
[----:B0-----:R-:W2:Y:S01]  /*19960*/  LDL R4, [R1+0x834] ;  /* 0x0008340001047983 */ /* 0x001ea20000100800 */
[----:B-1----:R-:W-:-:S03]  /*19970*/  @!P0 IMAD.MOV.U32 R9, RZ, RZ, R15 ;  /* 0x000000ffff098224 */ /* 0x002fc600078e000f */
[----:B------:R-:W3:Y:S04]  /*19980*/  LDL.LU R15, [R1+0xc0] ;  /* 0x0000c000010f7983 */ /* 0x000ee80000300800 */
[----:B------:R0:W4:Y:S04]  /*19990*/  @!P0 LDG.E.U16 R2, [R8.64] ;  /* 0x0000000a08028981 */ /* 0x000128000c1e1500 */
[----:B0-----:R-:W2:Y:S01]  /*199a0*/  LDL.LU R9, [R1+0xb4] ;  /* 0x0000b40001097983 */ /* 0x001ea20000300800 */
[----:B------:R-:W-:Y:S01]  /*199b0*/  PRMT R7, RZ, 0x7610, R7 ;  /* 0x00007610ff077816 */ /* 0x000fe20000000007 */
[----:B------:R-:W-:-:S02]  /*199c0*/  @!P0 IMAD.MOV.U32 R8, RZ, RZ, R10 ;  /* 0x000000ffff088224 */ /* 0x000fc400078e000a */
[----:B------:R-:W3:Y:S04]  /*199d0*/  LDL R13, [R1+0x810] ;  /* 0x00081000010d7983 */ /* 0x000ee80000100800 */
[----:B----4-:R0:W-:Y:S04]  /*199e0*/  STL [R1+0x10], R2 ;  /* 0x0000100201007387 */ /* 0x0101e80000100800 */
[----:B--2---:R1:W-:Y:S04]  /*199f0*/  STS.U16 [R5+0xa00], R9 ;  /* 0x000a000905007388 */ /* 0x0043e80000000400 */
[----:B0-----:R-:W2:Y:S01]  /*19a00*/  LDL R2, [R1+0x814] ;  /* 0x0008140001027983 */ /* 0x001ea20000100800 */
[----:B-1----:R-:W-:-:S05]  /*19a10*/  @!P0 IMAD.MOV.U32 R9, RZ, RZ, R11 ;  /* 0x000000ffff098224 */ /* 0x002fca00078e000b */
[----:B------:R0:W4:Y:S04]  /*19a20*/  @!P0 LDG.E.U16 R7, [R8.64] ;  /* 0x0000000a08078981 */ /* 0x000128000c1e1500 */
[----:B0-----:R-:W2:Y:S04]  /*19a30*/  LDL.LU R8, [R1+0xb0] ;  /* 0x0000b00001087983 */ /* 0x001ea80000300800 */
[----:B------:R-:W3:Y:S01]  /*19a40*/  LDL R9, [R1+0x830] ;  /* 0x0008300001097983 */ /* 0x000ee20000100800 */
[----:B------:R-:W-:-:S03]  /*19a50*/  PRMT R3, RZ, 0x7610, R3 ;  /* 0x00007610ff037816 */ /* 0x000fc60000000003 */
[----:B------:R-:W3:Y:S04]  /*19a60*/  LDL R10, [R1+0x7f0] ;  /* 0x0007f000010a7983 */ /* 0x000ee80000100800 */
[----:B--2---:R0:W-:Y:S02]  /*19a70*/  STS.U16 [R5+0x1200], R8 ;  /* 0x0012000805007388 */ /* 0x0041e40000000400 */
[----:B0-----:R-:W-:-:S05]  /*19a80*/  @!P0 IMAD.MOV.U32 R8, RZ, RZ, R4 ;  /* 0x000000ffff088224 */ /* 0x001fca00078e0004 */
[----:B---3--:R0:W2:Y:S04]  /*19a90*/  @!P0 LDG.E.U16 R3, [R8.64] ;  /* 0x0000000a08038981 */ /* 0x0080a8000c1e1500 */
[----:B----4-:R1:W-:Y:S04]  /*19aa0*/  STL [R1+0xc], R7 ;  /* 0x00000c0701007387 */ /* 0x0103e80000100800 */
[----:B-1----:R-:W3:Y:S01]  /*19ab0*/  LDL R7, [R1+0x7f4] ;  /* 0x0007f40001077983 */ /* 0x002ee20000100800 */
[----:B------:R-:W-:Y:S01]  /*19ac0*/  PRMT R0, RZ, 0x7610, R0 ;  /* 0x00007610ff007816 */ /* 0x000fe20000000000 */
[----:B0-----:R-:W-:-:S02]  /*19ad0*/  @!P0 IMAD.MOV.U32 R8, RZ, RZ, R2 ;  /* 0x000000ffff088224 */ /* 0x001fc400078e0002 */
[----:B------:R-:W4:Y:S01]  /*19ae0*/  LDL.LU R11, [R1+0xc8] ;  /* 0x0000c800010b7983 */ /* 0x000f220000300800 */
[----:B------:R-:W-:-:S03]  /*19af0*/  @!P0 IMAD.MOV.U32 R9, RZ, RZ, R13 ;  /* 0x000000ffff098224 */ /* 0x000fc600078e000d */
[----:B------:R-:W4:Y:S04]  /*19b00*/  LDL R4, [R1+0x7d0] ;  /* 0x0007d00001047983 */ /* 0x000f280000100800 */
[----:B------:R0:W4:Y:S04]  /*19b10*/  @!P0 LDG.E.U16 R0, [R8.64] ;  /* 0x0000000a08008981 */ /* 0x000128000c1e1500 */
[----:B--2---:R1:W-:Y:S04]  /*19b20*/  STL [R1+0x8], R3 ;  /* 0x0000080301007387 */ /* 0x0043e80000100800 */
[----:B-1----:R-:W2:Y:S01]  /*19b30*/  LDL R3, [R1+0x7d4] ;  /* 0x0007d40001037983 */ /* 0x002ea20000100800 */
[----:B------:R-:W-:Y:S01]  /*19b40*/  PRMT R6, RZ, 0x7610, R6 ;  /* 0x00007610ff067816 */ /* 0x000fe20000000006 */
[----:B0-----:R-:W-:-:S02]  /*19b50*/  @!P0 IMAD.MOV.U32 R9, RZ, RZ, R10 ;  /* 0x000000ffff098224 */ /* 0x001fc400078e000a */
[----:B---3--:R-:W-:-:S05]  /*19b60*/  @!P0 IMAD.MOV.U32 R8, RZ, RZ, R7 ;  /* 0x000000ffff088224 */ /* 0x008fca00078e0007 */
[----:B------:R4:W3:Y:S01]  /*19b70*/  @!P0 LDG.E.U16 R6, [R8.64] ;  /* 0x0000000a08068981 */ /* 0x0008e2000c1e1500 */
[----:B------:R-:W-:-:S03]  /*19b80*/  PRMT R28, RZ, 0x7610, R28 ;  /* 0x00007610ff1c7816 */ /* 0x000fc6000000001c */
[----:B------:R0:W-:Y:S01]  /*19b90*/  STS.U16 [R5+0x1a00], R12 ;  /* 0x001a000c05007388 */ /* 0x0001e20000000400 */
[----:B----4-:R-:W-:-:S03]  /*19ba0*/  @!P0 IMAD.MOV.U32 R9, RZ, RZ, R4 ;  /* 0x000000ffff098224 */ /* 0x010fc600078e0004 */
[----:B0-----:R-:W4:Y:S04]  /*19bb0*/  LDL.LU R12, [R1+0xcc] ;  /* 0x0000cc00010c7983 */ /* 0x001f280000300800 */
[----:B------:R-:W4:Y:S04]  /*19bc0*/  LDL R2, [R1+0x7b0] ;  /* 0x0007b00001027983 */ /* 0x000f280000100800 */
[----:B------:R0:W-:Y:S04]  /*19bd0*/  STL [R1+0x4], R0 ;  /* 0x0000040001007387 */ /* 0x0001e80000100800 */
[----:B------:R-:W4:Y:S04]  /*19be0*/  LDL R7, [R1+0x790] ;  /* 0x0007900001077983 */ /* 0x000f280000100800 */
[----:B0-----:R-:W4:Y:S01]  /*19bf0*/  LDL R0, [R1+0x7b4] ;  /* 0x0007b40001007983 */ /* 0x001f220000100800 */
[----:B--2---:R-:W-:-:S05]  /*19c00*/  @!P0 IMAD.MOV.U32 R8, RZ, RZ, R3 ;  /* 0x000000ffff088224 */ /* 0x004fca00078e0003 */
[----:B------:R4:W2:Y:S04]  /*19c10*/  @!P0 LDG.E.U16 R28, [R8.64] ;  /* 0x0000000a081c8981 */ /* 0x0008a8000c1e1500 */
[----:B---3--:R0:W-:Y:S04]  /*19c20*/  STL [R1], R6 ;  /* 0x0000000601007387 */ /* 0x0081e80000100800 */
[----:B0-----:R-:W3:Y:S01]  /*19c30*/  LDL R6, [R1+0x794] ;  /* 0x0007940001067983 */ /* 0x001ee20000100800 */
[----:B------:R-:W-:-:S03]  /*19c40*/  PRMT R26, RZ, 0x7610, R26 ;  /* 0x00007610ff1a7816 */ /* 0x000fc6000000001a */
[----:B------:R0:W-:Y:S04]  /*19c50*/  STS.U16 [R5+0x2200], R14 ;  /* 0x0022000e05007388 */ /* 0x0001e80000000400 */
[----:B------:R-:W3:Y:S01]  /*19c60*/  LDL.LU R13, [R1+0x104] ;  /* 0x00010400010d7983 */ /* 0x000ee20000300800 */
[----:B----4-:R-:W-:-:S03]  /*19c70*/  @!P0 IMAD.MOV.U32 R9, RZ, RZ, R2 ;  /* 0x000000ffff098224 */ /* 0x010fc600078e0002 */
[----:B0-----:R-:W4:Y:S01]  /*19c80*/  LDL.LU R14, [R1+0x108] ;  /* 0x00010800010e7983 */ /* 0x001f220000300800 */
[----:B------:R-:W-:-:S05]  /*19c90*/  @!P0 IMAD.MOV.U32 R8, RZ, RZ, R0 ;  /* 0x000000ffff088224 */ /* 0x000fca00078e0000 */
[----:B------:R0:W4:Y:S04]  /*19ca0*/  @!P0 LDG.E.U16 R26, [R8.64] ;  /* 0x0000000a081a8981 */ /* 0x000128000c1e1500 */
[----:B--2---:R-:W-:Y:S04]  /*19cb0*/  STL [R1+0x1f78], R28 ;  /* 0x001f781c01007387 */ /* 0x004fe80000100800 */
[----:B------:R-:W2:Y:S04]  /*19cc0*/  LDL R4, [R1+0x770] ;  /* 0x0007700001047983 */ /* 0x000ea80000100800 */
[----:B------:R-:W2:Y:S01]  /*19cd0*/  LDL R3, [R1+0x774] ;  /* 0x0007740001037983 */ /* 0x000ea20000100800 */
[----:B------:R-:W-:Y:S01]  /*19ce0*/  PRMT R24, RZ, 0x7610, R24 ;  /* 0x00007610ff187816 */ /* 0x000fe20000000018 */
[----:B0-----:R-:W-:-:S02]  /*19cf0*/  @!P0 IMAD.MOV.U32 R9, RZ, RZ, R7 ;  /* 0x000000ffff098224 */ /* 0x001fc400078e0007 */
[----:B---3--:R-:W-:-:S05]  /*19d00*/  @!P0 IMAD.MOV.U32 R8, RZ, RZ, R6 ;  /* 0x000000ffff088224 */ /* 0x008fca00078e0006 */
[----:B------:R2:W3:Y:S01]  /*19d10*/  @!P0 LDG.E.U16 R24, [R8.64] ;  /* 0x0000000a08188981 */ /* 0x0004e2000c1e1500 */
[----:B------:R-:W-:-:S03]  /*19d20*/  PRMT R22, RZ, 0x7610, R22 ;  /* 0x00007610ff167816 */ /* 0x000fc60000000016 */
[----:B------:R-:W-:Y:S04]  /*19d30*/  STS.U16 [R5+0x2a00], R18 ;  /* 0x002a001205007388 */ /* 0x000fe80000000400 */
[----:B------:R0:W-:Y:S04]  /*19d40*/  STS.U16 [R5+0x3200], R15 ;  /* 0x0032000f05007388 */ /* 0x0001e80000000400 */
[----:B0-----:R-:W3:Y:S04]  /*19d50*/  LDL.LU R15, [R1+0x134] ;  /* 0x00013400010f7983 */ /* 0x001ee80000300800 */
[----:B----4-:R-:W-:Y:S04]  /*19d60*/  STL [R1+0x1f7c], R26 ;  /* 0x001f7c1a01007387 */ /* 0x010fe80000100800 */
[----:B------:R-:W4:Y:S04]  /*19d70*/  LDL R2, [R1+0x750] ;  /* 0x0007500001027983 */ /* 0x000f280000100800 */
[----:B------:R-:W4:Y:S01]  /*19d80*/  LDL R0, [R1+0x754] ;  /* 0x0007540001007983 */ /* 0x000f220000100800 */
[----:B--2---:R-:W-:-:S02]  /*19d90*/  @!P0 IMAD.MOV.U32 R9, RZ, RZ, R4 ;  /* 0x000000ffff098224 */ /* 0x004fc400078e0004 */
[----:B------:R-:W-:-:S05]  /*19da0*/  @!P0 IMAD.MOV.U32 R8, RZ, RZ, R3 ;  /* 0x000000ffff088224 */ /* 0x000fca00078e0003 */
[----:B------:R4:W2:Y:S04]  /*19db0*/  @!P0 LDG.E.U16 R22, [R8.64] ;  /* 0x0000000a08168981 */ /* 0x0008a8000c1e1500 */
[----:B------:R0:W-:Y:S04]  /*19dc0*/  STS.U16 [R5+0x3a00], R11 ;  /* 0x003a000b05007388 */ /* 0x0001e80000000400 */
[----:B0-----:R-:W2:Y:S04]  /*19dd0*/  LDL.LU R11, [R1+0x130] ;  /* 0x00013000010b7983 */ /* 0x001ea80000300800 */
[----:B---3--:R-:W-:Y:S04]  /*19de0*/  STL [R1+0x1f80], R24 ;  /* 0x001f801801007387 */ /* 0x008fe80000100800 */
[----:B------:R-:W3:Y:S04]  /*19df0*/  LDL R7, [R1+0x730] ;  /* 0x0007300001077983 */ /* 0x000ee80000100800 */
[----:B------:R-:W3:Y:S04]  /*19e00*/  LDL R6, [R1+0x734] ;  /* 0x0007340001067983 */ /* 0x000ee80000100800 */
[----:B------:R-:W3:Y:S04]  /*19e10*/  LDL R4, [R1+0x710] ;  /* 0x0007100001047983 */ /* 0x000ee80000100800 */
[----:B------:R-:W3:Y:S01]  /*19e20*/  LDL R3, [R1+0x714] ;  /* 0x0007140001037983 */ /* 0x000ee20000100800 */
[----:B----4-:R-:W-:-:S03]  /*19e30*/  @!P0 IMAD.MOV.U32 R9, RZ, RZ, R2 ;  /* 0x000000ffff098224 */ /* 0x010fc600078e0002 */
[----:B------:R0:W-:Y:S01]  /*19e40*/  STS.U16 [R5+0x4200], R12 ;  /* 0x0042000c05007388 */ /* 0x0001e20000000400 */
[----:B------:R-:W-:-:S03]  /*19e50*/  @!P0 IMAD.MOV.U32 R8, RZ, RZ, R0 ;  /* 0x000000ffff088224 */ /* 0x000fc600078e0000 */
[----:B0-----:R-:W4:Y:S04]  /*19e60*/  LDL.LU R12, [R1+0x12c] ;  /* 0x00012c00010c7983 */ /* 0x001f280000300800 */
[----:B--2---:R-:W-:Y:S04]  /*19e70*/  STL [R1+0x1f84], R22 ;  /* 0x001f841601007387 */ /* 0x004fe80000100800 */
[----:B------:R-:W2:Y:S04]  /*19e80*/  LDL R2, [R1+0x6f0] ;  /* 0x0006f00001027983 */ /* 0x000ea80000100800 */
[----:B------:R-:W4:Y:S01]  /*19e90*/  LDL R0, [R1+0x6f4] ;  /* 0x0006f40001007983 */ /* 0x000f220000100800 */
[----:B------:R-:W-:-:S02]  /*19ea0*/  PRMT R20, RZ, 0x7610, R20 ;  /* 0x00007610ff147816 */ /* 0x000fc40000000014 */
[----:B------:R-:W-:-:S04]  /*19eb0*/  PRMT R18, RZ, 0x7610, R18 ;  /* 0x00007610ff127816 */ /* 0x000fc80000000012 */
[----:B------:R3:W4:Y:S01]  /*19ec0*/  @!P0 LDG.E.U16 R20, [R8.64] ;  /* 0x0000000a08148981 */ /* 0x000722000c1e1500 */
[----:B------:R-:W-:Y:S01]  /*19ed0*/  PRMT R16, RZ, 0x7610, R16 ;  /* 0x00007610ff107816 */ /* 0x000fe20000000010 */
[----:B---3--:R-:W-:Y:S02]  /*19ee0*/  @!P0 IMAD.MOV.U32 R9, RZ, RZ, R7 ;  /* 0x000000ffff098224 */ /* 0x008fe400078e0007 */
[----:B------:R-:W-:-:S05]  /*19ef0*/  @!P0 IMAD.MOV.U32 R8, RZ, RZ, R6 ;  /* 0x000000ffff088224 */ /* 0x000fca00078e0006 */
[----:B------:R0:W3:Y:S04]  /*19f00*/  @!P0 LDG.E.U16 R18, [R8.64] ;  /* 0x0000000a08128981 */ /* 0x0000e8000c1e1500 */
[----:B------:R1:W-:Y:S01]  /*19f10*/  STS.U16 [R5+0x4a00], R13 ;  /* 0x004a000d05007388 */ /* 0x0003e20000000400 */
[----:B0-----:R-:W-:Y:S02]  /*19f20*/  @!P0 IMAD.MOV.U32 R8, RZ, RZ, R3 ;  /* 0x000000ffff088224 */ /* 0x001fe400078e0003 */
[----:B------:R-:W-:Y:S01]  /*19f30*/  @!P0 IMAD.MOV.U32 R9, RZ, RZ, R4 ;  /* 0x000000ffff098224 */ /* 0x000fe200078e0004 */
[----:B------:R-:W-:Y:S04]  /*19f40*/  STS.U16 [R5+0x5200], R14 ;  /* 0x0052000e05007388 */ /* 0x000fe80000000400 */
[----:B------:R0:W3:Y:S04]  /*19f50*/  @!P0 LDG.E.U16 R16, [R8.64] ;  /* 0x0000000a08108981 */ /* 0x0000e8000c1e1500 */
[----:B------:R-:W-:Y:S04]  /*19f60*/  STS.U16 [R5+0x5a00], R15 ;  /* 0x005a000f05007388 */ /* 0x000fe80000000400 */
[----:B------:R2:W-:Y:S01]  /*19f70*/  STS.U16 [R5+0x6200], R11 ;  /* 0x0062000b05007388 */ /* 0x0005e20000000400 */
[----:B0-----:R-:W-:-:S03]  /*19f80*/  PRMT R8, RZ, 0x7610, R8 ;  /* 0x00007610ff087816 */ /* 0x001fc60000000008 */
[----:B-1----:R-:W3:Y:S01]  /*19f90*/  LDL.LU R13, [R1+0x128] ;  /* 0x00012800010d7983 */ /* 0x002ee20000300800 */
[----:B--2---:R-:W-:Y:S02]  /*19fa0*/  @!P0 IMAD.MOV.U32 R11, RZ, RZ, R2 ;  /* 0x000000ffff0b8224 */ /* 0x004fe400078e0002 */
[----:B----4-:R-:W-:-:S05]  /*19fb0*/  @!P0 IMAD.MOV.U32 R10, RZ, RZ, R0 ;  /* 0x000000ffff0a8224 */ /* 0x010fca00078e0000 */
[----:B------:R-:W2:Y:S04]  /*19fc0*/  @!P0 LDG.E.U16 R8, [R10.64] ;  /* 0x0000000a0a088981 */ /* 0x000ea8000c1e1500 */
[----:B------:R-:W-:Y:S04]  /*19fd0*/  STL [R1+0x1f88], R20 ;  /* 0x001f881401007387 */ /* 0x000fe80000100800 */
[----:B------:R-:W4:Y:S04]  /*19fe0*/  LDL.LU R14, [R1+0x124] ;  /* 0x00012400010e7983 */ /* 0x000f280000300800 */
[----:B---3--:R-:W-:Y:S04]  /*19ff0*/  STL [R1+0x1fa4], R18 ;  /* 0x001fa41201007387 */ /* 0x008fe80000100800 */
[----:B------:R-:W3:Y:S04]  /*1a000*/  LDL R6, [R1+0x6d0] ;  /* 0x0006d00001067983 */ /* 0x000ee80000100800 */
[----:B------:R-:W4:Y:S04]  /*1a010*/  LDL R4, [R1+0x6d4] ;  /* 0x0006d40001047983 */ /* 0x000f280000100800 */
[----:B------:R-:W4:Y:S04]  /*1a020*/  LDL.LU R15, [R1+0x120] ;  /* 0x00012000010f7983 */ /* 0x000f280000300800 */
[----:B------:R-:W-:Y:S04]  /*1a030*/  STL [R1+0x1fa8], R16 ;  /* 0x001fa81001007387 */ /* 0x000fe80000100800 */
[----:B------:R-:W4:Y:S04]  /*1a040*/  LDL R3, [R1+0x6b0] ;  /* 0x0006b00001037983 */ /* 0x000f280000100800 */
[----:B------:R-:W4:Y:S04]  /*1a050*/  LDL R2, [R1+0x6b4] ;  /* 0x0006b40001027983 */ /* 0x000f280000100800 */
[----:B------:R-:W4:Y:S04]  /*1a060*/  LDL R0, [R1+0x694] ;  /* 0x0006940001007983 */ /* 0x000f280000100800 */
[----:B------:R-:W4:Y:S04]  /*1a070*/  LDL.LU R26, [R1+0x11c] ;  /* 0x00011c00011a7983 */ /* 0x000f280000300800 */
[----:B--2---:R0:W-:Y:S04]  /*1a080*/  STL [R1+0x1fac], R8 ;  /* 0x001fac0801007387 */ /* 0x0041e80000100800 */
[----:B0-----:R-:W2:Y:S01]  /*1a090*/  LDL R8, [R1+0x690] ;  /* 0x0006900001087983 */ /* 0x001ea20000100800 */
[----:B------:R-:W-:-:S03]  /*1a0a0*/  PRMT R9, RZ, 0x7610, R9 ;  /* 0x00007610ff097816 */ /* 0x000fc60000000009 */
[----:B------:R-:W-:Y:S01]  /*1a0b0*/  STS.U16 [R5+0x6a00], R12 ;  /* 0x006a000c05007388 */ /* 0x000fe20000000400 */
[----:B---3--:R-:W-:Y:S02]  /*1a0c0*/  @!P0 IMAD.MOV.U32 R11, RZ, RZ, R6 ;  /* 0x000000ffff0b8224 */ /* 0x008fe400078e0006 */
[----:B----4-:R-:W-:Y:S01]  /*1a0d0*/  @!P0 IMAD.MOV.U32 R10, RZ, RZ, R4 ;  /* 0x000000ffff0a8224 */ /* 0x010fe200078e0004 */
[----:B------:R0:W-:Y:S04]  /*1a0e0*/  STS.U16 [R5+0x7200], R13 ;  /* 0x0072000d05007388 */ /* 0x0001e80000000400 */
[----:B------:R1:W3:Y:S04]  /*1a0f0*/  @!P0 LDG.E.U16 R9, [R10.64] ;  /* 0x0000000a0a098981 */ /* 0x0002e8000c1e1500 */
[----:B------:R-:W4:Y:S01]  /*1a100*/  LDL.LU R28, [R1+0x118] ;  /* 0x00011800011c7983 */ /* 0x000f220000300800 */
[----:B0-----:R-:W-:-:S03]  /*1a110*/  @!P0 IMAD.MOV.U32 R13, RZ, RZ, R3 ;  /* 0x000000ffff0d8224 */ /* 0x001fc600078e0003 */
[----:B------:R-:W4:Y:S01]  /*1a120*/  LDL R6, [R1+0x670] ;  /* 0x0006700001067983 */ /* 0x000f220000100800 */
[----:B-1----:R-:W-:Y:S01]  /*1a130*/  PRMT R10, RZ, 0x7610, R10 ;  /* 0x00007610ff0a7816 */ /* 0x002fe2000000000a */
[----:B------:R-:W-:Y:S01]  /*1a140*/  @!P0 IMAD.MOV.U32 R12, RZ, RZ, R2 ;  /* 0x000000ffff0c8224 */ /* 0x000fe200078e0002 */
[----:B------:R-:W-:Y:S01]  /*1a150*/  PRMT R11, RZ, 0x7610, R11 ;  /* 0x00007610ff0b7816 */ /* 0x000fe2000000000b */
[----:B------:R-:W4:Y:S04]  /*1a160*/  LDL R4, [R1+0x674] ;  /* 0x0006740001047983 */ /* 0x000f280000100800 */
[----:B------:R0:W4:Y:S02]  /*1a170*/  @!P0 LDG.E.U16 R10, [R12.64] ;  /* 0x0000000a0c0a8981 */ /* 0x000124000c1e1500 */
[----:B0-----:R-:W-:-:S02]  /*1a180*/  @!P0 IMAD.MOV.U32 R12, RZ, RZ, R0 ;  /* 0x000000ffff0c8224 */ /* 0x001fc400078e0000 */
[----:B--2---:R-:W-:-:S05]  /*1a190*/  @!P0 IMAD.MOV.U32 R13, RZ, RZ, R8 ;  /* 0x000000ffff0d8224 */ /* 0x004fca00078e0008 */
[----:B------:R0:W2:Y:S04]  /*1a1a0*/  @!P0 LDG.E.U16 R11, [R12.64] ;  /* 0x0000000a0c0b8981 */ /* 0x0000a8000c1e1500 */
[----:B------:R1:W-:Y:S04]  /*1a1b0*/  STS.U16 [R5+0x7a00], R14 ;  /* 0x007a000e05007388 */ /* 0x0003e80000000400 */
[----:B---3--:R-:W-:Y:S04]  /*1a1c0*/  STL [R1+0x1fb0], R9 ;  /* 0x001fb00901007387 */ /* 0x008fe80000100800 */
[----:B------:R-:W3:Y:S04]  /*1a1d0*/  LDL.LU R7, [R1+0x114] ;  /* 0x0001140001077983 */ /* 0x000ee80000300800 */
[----:B------:R-:W3:Y:S04]  /*1a1e0*/  LDL R3, [R1+0x650] ;  /* 0x0006500001037983 */ /* 0x000ee80000100800 */
[----:B------:R-:W3:Y:S04]  /*1a1f0*/  LDL R2, [R1+0x654] ;  /* 0x0006540001027983 */ /* 0x000ee80000100800 */
[----:B----4-:R-:W-:Y:S04]  /*1a200*/  STL [R1+0x1fb4], R10 ;  /* 0x001fb40a01007387 */ /* 0x010fe80000100800 */
[----:B------:R-:W4:Y:S04]  /*1a210*/  LDL R8, [R1+0x630] ;  /* 0x0006300001087983 */ /* 0x000f280000100800 */
[----:B------:R-:W4:Y:S01]  /*1a220*/  LDL R0, [R1+0x634] ;  /* 0x0006340001007983 */ /* 0x000f220000100800 */
[----:B-1----:R-:W-:-:S03]  /*1a230*/  @!P0 IMAD.MOV.U32 R14, RZ, RZ, R4 ;  /* 0x000000ffff0e8224 */ /* 0x002fc600078e0004 */
[----:B------:R1:W-:Y:S01]  /*1a240*/  STS.U16 [R5+0x8200], R15 ;  /* 0x0082000f05007388 */ /* 0x0003e20000000400 */
[----:B0-----:R-:W-:Y:S01]  /*1a250*/  PRMT R12, RZ, 0x7610, R12 ;  /* 0x00007610ff0c7816 */ /* 0x001fe2000000000c */
[----:B-1----:R-:W-:-:S05]  /*1a260*/  @!P0 IMAD.MOV.U32 R15, RZ, RZ, R6 ;  /* 0x000000ffff0f8224 */ /* 0x002fca00078e0006 */
[----:B------:R3:W4:Y:S04]  /*1a270*/  @!P0 LDG.E.U16 R12, [R14.64] ;  /* 0x0000000a0e0c8981 */ /* 0x000728000c1e1500 */
[----:B--2---:R-:W-:Y:S04]  /*1a280*/  STL [R1+0x1fb8], R11 ;  /* 0x001fb80b01007387 */ /* 0x004fe80000100800 */
[----:B------:R-:W2:Y:S04]  /*1a290*/  LDL R6, [R1+0x610] ;  /* 0x0006100001067983 */ /* 0x000ea80000100800 */
[----:B------:R-:W2:Y:S01]  /*1a2a0*/  LDL R4, [R1+0x614] ;  /* 0x0006140001047983 */ /* 0x000ea20000100800 */
[----:B------:R-:W-:-:S02]  /*1a2b0*/  PRMT R13, RZ, 0x7610, R13 ;  /* 0x00007610ff0d7816 */ /* 0x000fc4000000000d */
[----:B------:R-:W-:Y:S01]  /*1a2c0*/  PRMT R17, RZ, 0x7610, R17 ;  /* 0x00007610ff117816 */ /* 0x000fe20000000011 */
[----:B---3--:R-:W-:Y:S02]  /*1a2d0*/  @!P0 IMAD.MOV.U32 R15, RZ, RZ, R3 ;  /* 0x000000ffff0f8224 */ /* 0x008fe400078e0003 */
[----:B------:R-:W-:-:S05]  /*1a2e0*/  @!P0 IMAD.MOV.U32 R14, RZ, RZ, R2 ;  /* 0x000000ffff0e8224 */ /* 0x000fca00078e0002 */
[----:B------:R4:W3:Y:S01]  /*1a2f0*/  @!P0 LDG.E.U16 R13, [R14.64] ;  /* 0x0000000a0e0d8981 */ /* 0x0008e2000c1e1500 */
[----:B------:R-:W-:Y:S01]  /*1a300*/  PRMT R19, RZ, 0x7610, R19 ;  /* 0x00007610ff137816 */ /* 0x000fe20000000013 */
[----:B----4-:R-:W-:Y:S02]  /*1a310*/  @!P0 IMAD.MOV.U32 R14, RZ, RZ, R0 ;  /* 0x000000ffff0e8224 */ /* 0x010fe400078e0000 */
[----:B------:R-:W-:-:S05]  /*1a320*/  @!P0 IMAD.MOV.U32 R15, RZ, RZ, R8 ;  /* 0x000000ffff0f8224 */ /* 0x000fca00078e0008 */
[----:B------:R2:W4:Y:S04]  /*1a330*/  @!P0 LDG.E.U16 R17, [R14.64] ;  /* 0x0000000a0e118981 */ /* 0x000528000c1e1500 */
[----:B------:R-:W-:Y:S04]  /*1a340*/  STL [R1+0x1fbc], R12 ;  /* 0x001fbc0c01007387 */ /* 0x000fe80000100800 */
[----:B------:R-:W4:Y:S04]  /*1a350*/  LDL R3, [R1+0x5f0] ;  /* 0x0005f00001037983 */ /* 0x000f280000100800 */
[----:B------:R-:W4:Y:S01]  /*1a360*/  LDL R2, [R1+0x5f4] ;  /* 0x0005f40001027983 */ /* 0x000f220000100800 */
[----:B--2---:R-:W-:-:S02]  /*1a370*/  @!P0 IMAD.MOV.U32 R15, RZ, RZ, R6 ;  /* 0x000000ffff0f8224 */ /* 0x004fc400078e0006 */
[----:B------:R-:W-:-:S05]  /*1a380*/  @!P0 IMAD.MOV.U32 R14, RZ, RZ, R4 ;  /* 0x000000ffff0e8224 */ /* 0x000fca00078e0004 */
[----:B------:R0:W2:Y:S04]  /*1a390*/  @!P0 LDG.E.U16 R19, [R14.64] ;  /* 0x0000000a0e138981 */ /* 0x0000a8000c1e1500 */
[----:B------:R-:W-:Y:S04]  /*1a3a0*/  STS.U16 [R5+0x8a00], R26 ;  /* 0x008a001a05007388 */ /* 0x000fe80000000400 */
[----:B------:R-:W-:Y:S04]  /*1a3b0*/  STS.U16 [R5+0x9200], R28 ;  /* 0x0092001c05007388 */ /* 0x000fe80000000400 */
[----:B------:R1:W-:Y:S04]  /*1a3c0*/  STS.U16 [R5+0x9a00], R7 ;  /* 0x009a000705007388 */ /* 0x0003e80000000400 */
[----:B---3--:R-:W-:Y:S04]  /*1a3d0*/  STL [R1+0x1fc0], R13 ;  /* 0x001fc00d01007387 */ /* 0x008fe80000100800 */
[----:B------:R-:W3:Y:S04]  /*1a3e0*/  LDL.LU R20, [R1+0x138] ;  /* 0x0001380001147983 */ /* 0x000ee80000300800 */
[----:B------:R-:W3:Y:S04]  /*1a3f0*/  LDL.LU R24, [R1+0x140] ;  /* 0x0001400001187983 */ /* 0x000ee80000300800 */
[----:B----4-:R-:W-:Y:S04]  /*1a400*/  STL [R1+0x1fc4], R17 ;  /* 0x001fc41101007387 */ /* 0x010fe80000100800 */
[----:B-1----:R-:W4:Y:S04]  /*1a410*/  LDL.LU R7, [R1+0x144] ;  /* 0x0001440001077983 */ /* 0x002f280000300800 */
[----:B------:R-:W3:Y:S04]  /*1a420*/  LDL.LU R0, [R1+0x930] ;  /* 0x0009300001007983 */ /* 0x000ee80000300800 */
[----:B------:R-:W3:Y:S04]  /*1a430*/  LDL R11, [R1+0x5d0] ;  /* 0x0005d000010b7983 */ /* 0x000ee80000100800 */
[----:B------:R-:W4:Y:S04]  /*1a440*/  LDL R10, [R1+0x5d4] ;  /* 0x0005d400010a7983 */ /* 0x000f280000100800 */
[----:B------:R-:W4:Y:S01]  /*1a450*/  LDL R8, [R1+0x5b4] ;  /* 0x0005b40001087983 */ /* 0x000f220000100800 */
[----:B0-----:R-:W-:-:S03]  /*1a460*/  @!P0 IMAD.MOV.U32 R15, RZ, RZ, R3 ;  /* 0x000000ffff0f8224 */ /* 0x001fc600078e0003 */
[----:B--2---:R-:W-:Y:S04]  /*1a470*/  STL [R1+0x1fc8], R19 ;  /* 0x001fc81301007387 */ /* 0x004fe80000100800 */
[----:B------:R-:W2:Y:S04]  /*1a480*/  LDL R9, [R1+0x5b0] ;  /* 0x0005b00001097983 */ /* 0x000ea80000100800 */
[----:B------:R-:W2:Y:S04]  /*1a490*/  LDL R6, [R1+0x5a0] ;  /* 0x0005a00001067983 */ /* 0x000ea80000100800 */
[----:B------:R-:W2:Y:S01]  /*1a4a0*/  LDL R3, [R1+0x94c] ;  /* 0x00094c0001037983 */ /* 0x000ea20000100800 */
[----:B------:R-:W-:Y:S01]  /*1a4b0*/  PRMT R21, RZ, 0x7610, R21 ;  /* 0x00007610ff157816 */ /* 0x000fe20000000015 */
[----:B------:R-:W-:-:S02]  /*1a4c0*/  @!P0 IMAD.MOV.U32 R14, RZ, RZ, R2 ;  /* 0x000000ffff0e8224 */ /* 0x000fc400078e0002 */
[----:B------:R-:W-:Y:S04]  /*1a4d0*/  STS.U16 [R5+0xa200], R29 ;  /* 0x00a2001d05007388 */ /* 0x000fe80000000400 */
[----:B------:R0:W-:Y:S04]  /*1a4e0*/  STS.U16 [R5+0xaa00], R23 ;  /* 0x00aa001705007388 */ /* 0x0001e80000000400 */
[----:B------:R3:W2:Y:S01]  /*1a4f0*/  @!P0 LDG.E.U16 R21, [R14.64] ;  /* 0x0000000a0e158981 */ /* 0x0006a2000c1e1500 */
[----:B------:R-:W-:Y:S02]  /*1a500*/  PRMT R25, RZ, 0x7610, R25 ;  /* 0x00007610ff197816 */ /* 0x000fe40000000019 */
[----:B------:R-:W-:Y:S01]  /*1a510*/  PRMT R27, RZ, 0x7610, R27 ;  /* 0x00007610ff1b7816 */ /* 0x000fe2000000001b */
[----:B------:R-:W2:Y:S01]  /*1a520*/  LDL R2, [R1+0x968] ;  /* 0x0009680001027983 */ /* 0x000ea20000100800 */
[----:B0-----:R-:W-:-:S03]  /*1a530*/  PRMT R23, RZ, 0x7610, R23 ;  /* 0x00007610ff177816 */ /* 0x001fc60000000017 */
[----:B------:R-:W2:Y:S04]  /*1a540*/  LDL.LU R4, [R1+0x148] ;  /* 0x0001480001047983 */ /* 0x000ea80000300800 */
[----:B------:R-:W2:Y:S04]  /*1a550*/  LDL.LU R22, [R1+0x13c] ;  /* 0x00013c0001167983 */ /* 0x000ea80000300800 */
[----:B------:R-:W2:Y:S04]  /*1a560*/  LDL.LU R26, [R1+0x110] ;  /* 0x00011000011a7983 */ /* 0x000ea80000300800 */
[----:B------:R-:W2:Y:S01]  /*1a570*/  LDL.LU R28, [R1+0x10c] ;  /* 0x00010c00011c7983 */ /* 0x000ea20000300800 */
[----:B---3--:R-:W-:-:S02]  /*1a580*/  @!P0 IMAD.MOV.U32 R15, RZ, RZ, R11 ;  /* 0x000000ffff0f8224 */ /* 0x008fc400078e000b */
[----:B----4-:R-:W-:-:S05]  /*1a590*/  @!P0 IMAD.MOV.U32 R14, RZ, RZ, R10 ;  /* 0x000000ffff0e8224 */ /* 0x010fca00078e000a */
[----:B------:R0:W3:Y:S02]  /*1a5a0*/  @!P0 LDG.E.U16 R23, [R14.64] ;  /* 0x0000000a0e178981 */ /* 0x0000e4000c1e1500 */
[----:B0-----:R-:W-:Y:S02]  /*1a5b0*/  @!P0 IMAD.MOV.U32 R14, RZ, RZ, R8 ;  /* 0x000000ffff0e8224 */ /* 0x001fe400078e0008 */
[----:B--2---:R-:W-:-:S05]  /*1a5c0*/  @!P0 IMAD.MOV.U32 R15, RZ, RZ, R9 ;  /* 0x000000ffff0f8224 */ /* 0x004fca00078e0009 */
[----:B------:R0:W2:Y:S02]  /*1a5d0*/  @!P0 LDG.E.U16 R25, [R14.64] ;  /* 0x0000000a0e198981 */ /* 0x0000a4000c1e1500 */
[----:B0-----:R-:W-:Y:S02]  /*1a5e0*/  @!P0 IMAD.MOV.U32 R14, RZ, RZ, R3 ;  /* 0x000000ffff0e8224 */ /* 0x001fe400078e0003 */
[----:B------:R-:W-:-:S05]  /*1a5f0*/  @!P0 IMAD.MOV.U32 R15, RZ, RZ, R6 ;  /* 0x000000ffff0f8224 */ /* 0x000fca00078e0006 */
[----:B------:R0:W4:Y:S04]  /*1a600*/  @!P0 LDG.E.U16 R27, [R14.64] ;  /* 0x0000000a0e1b8981 */ /* 0x000128000c1e1500 */
[----:B------:R-:W-:Y:S04]  /*1a610*/  STL [R1+0x1fcc], R21 ;  /* 0x001fcc1501007387 */ /* 0x000fe80000100800 */
[----:B------:R-:W-:Y:S01]  /*1a620*/  STS.U16 [R5+0xb200], R20 ;  /* 0x00b2001405007388 */ /* 0x000fe20000000400 */
[----:B0-----:R-:W-:-:S03]  /*1a630*/  @!P0 IMAD.MOV.U32 R14, RZ, RZ, R2 ;  /* 0x000000ffff0e8224 */ /* 0x001fc600078e0002 */
[----:B------:R-:W-:Y:S04]  /*1a640*/  STS.U16 [R5+0xba00], R24 ;  /* 0x00ba001805007388 */ /* 0x000fe80000000400 */
[----:B------:R0:W-:Y:S04]  /*1a650*/  STS.U16 [R5+0xc200], R7 ;  /* 0x00c2000705007388 */ /* 0x0001e80000000400 */
[----:B---3--:R-:W-:Y:S04]  /*1a660*/  STL [R1+0x1fd0], R23 ;  /* 0x001fd01701007387 */ /* 0x008fe80000100800 */
[----:B--2---:R-:W-:Y:S04]  /*1a670*/  STL [R1+0x1fd4], R25 ;  /* 0x001fd41901007387 */ /* 0x004fe80000100800 */
[----:B----4-:R1:W-:Y:S04]  /*1a680*/  STL [R1+0x1fd8], R27 ;  /* 0x001fd81b01007387 */ /* 0x0103e80000100800 */
[----:B------:R-:W2:Y:S04]  /*1a690*/  LDL.LU R2, [R1+0x100] ;  /* 0x0001000001027983 */ /* 0x000ea80000300800 */
[----:B------:R-:W3:Y:S04]  /*1a6a0*/  LDL.LU R3, [R1+0xc4] ;  /* 0x0000c40001037983 */ /* 0x000ee80000300800 */
[----:B------:R-:W4:Y:S04]  /*1a6b0*/  LDL.LU R6, [R1+0xbc] ;  /* 0x0000bc0001067983 */ /* 0x000f280000300800 */
[----:B0-----:R-:W4:Y:S04]  /*1a6c0*/  LDL.LU R7, [R1+0x98] ;  /* 0x0000980001077983 */ /* 0x001f280000300800 */
[----:B------:R-:W0:Y:S04]  /*1a6d0*/  S2R R24, SR_TID.X ;  /* 0x0000000000187919 */ /* 0x000e280000002100 */
[----:B------:R0:W-:Y:S01]  /*1a6e0*/  STL [R1+0xc8c], R0 ;  /* 0x000c8c0001007387 */ /* 0x0001e20000100800 */
[----:B------:R-:W-:-:S03]  /*1a6f0*/  PRMT R29, RZ, 0x7610, R29 ;  /* 0x00007610ff1d7816 */ /* 0x000fc6000000001d */
[----:B-1----:R-:W4:Y:S01]  /*1a700*/  LDL.LU R27, [R1+0x90] ;  /* 0x00009000011b7983 */ /* 0x002f220000300800 */
[----:B------:R-:W-:-:S03]  /*1a710*/  @!P0 IMAD.MOV.U32 R15, RZ, RZ, R0 ;  /* 0x000000ffff0f8224 */ /* 0x000fc600078e0000 */
[----:B------:R-:W4:Y:S04]  /*1a720*/  LDL.LU R25, [R1+0x88] ;  /* 0x0000880001197983 */ /* 0x000f280000300800 */
[----:B------:R-:W4:Y:S04]  /*1a730*/  LDL.LU R23, [R1+0x84] ;  /* 0x0000840001177983 */ /* 0x000f280000300800 */
[----:B------:R-:W4:Y:S01]  /*1a740*/  LDL.LU R21, [R1+0x80] ;  /* 0x0000800001157983 */ /* 0x000f220000300800 */
[----:B0-----:R-:W-:-:S03]  /*1a750*/  LOP3.LUT R0, R24, 0x80, RZ, 0xc0, !PT ;  /* 0x0000008018007812 */ /* 0x001fc600078ec0ff */
[----:B------:R-:W4:Y:S04]  /*1a760*/  LDL.LU R19, [R1+0x7c] ;  /* 0x00007c0001137983 */ /* 0x000f280000300800 */
[----:B------:R0:W-:Y:S01]  /*1a770*/  STS.U16 [R5+0xca00], R4 ;  /* 0x00ca000405007388 */ /* 0x0001e20000000400 */
[----:B------:R-:W-:-:S03]  /*1a780*/  ISETP.NE.U32.AND P2, PT, R0, RZ, PT ;  /* 0x000000ff0000720c */ /* 0x000fc60003f45070 */
[----:B------:R-:W4:Y:S04]  /*1a790*/  LDL.LU R17, [R1+0x78] ;  /* 0x0000780001117983 */ /* 0x000f280000300800 */
[----:B------:R-:W4:Y:S01]  /*1a7a0*/  LDL.LU R13, [R1+0x74] ;  /* 0x00007400010d7983 */ /* 0x000f220000300800 */
[----:B0-----:R-:W-:-:S03]  /*1a7b0*/  LOP3.LUT R4, R24, 0x7f, RZ, 0xc0, !PT ;  /* 0x0000007f18047812 */ /* 0x001fc600078ec0ff */
[----:B------:R-:W4:Y:S04]  /*1a7c0*/  LDL.LU R12, [R1+0x70] ;  /* 0x00007000010c7983 */ /* 0x000f280000300800 */
[----:B------:R-:W4:Y:S01]  /*1a7d0*/  LDL.LU R11, [R1+0x6c] ;  /* 0x00006c00010b7983 */ /* 0x000f220000300800 */
[----:B------:R-:W-:-:S03]  /*1a7e0*/  IMAD.SHL.U32 R4, R4, 0x2, RZ ;  /* 0x0000000204047824 */ /* 0x000fc600078e00ff */
[----:B------:R0:W4:Y:S01]  /*1a7f0*/  @!P0 LDG.E.U16 R29, [R14.64] ;  /* 0x0000000a0e1d8981 */ /* 0x000122000c1e1500 */
[----:B------:R-:W-:-:S03]  /*1a800*/  SEL R20, RZ, 0x110, !P2 ;  /* 0x00000110ff147807 */ /* 0x000fc60005000000 */
[----:B------:R-:W4:Y:S04]  /*1a810*/  LDL.LU R10, [R1+0x68] ;  /* 0x00006800010a7983 */ /* 0x000f280000300800 */
[----:B------:R1:W-:Y:S04]  /*1a820*/  STS.U16 [R5+0xd200], R22 ;  /* 0x00d2001605007388 */ /* 0x0003e80000000400 */
[----:B0-----:R-:W4:Y:S04]  /*1a830*/  LDL.LU R14, [R1+0x64] ;  /* 0x00006400010e7983 */ /* 0x001f280000300800 */
[----:B------:R-:W4:Y:S04]  /*1a840*/  LDL.LU R15, [R1+0x60] ;  /* 0x00006000010f7983 */ /* 0x000f280000300800 */
[----:B-1----:R-:W4:Y:S01]  /*1a850*/  LDL.LU R22, [R1+0x5c] ;  /* 0x00005c0001167983 */ /* 0x002f220000300800 */
[----:B------:R-:W-:-:S03]  /*1a860*/  LOP3.LUT R20, R20, R4, RZ, 0x3c, !PT ;  /* 0x0000000414147212 */ /* 0x000fc600078e3cff */
[----:B------:R0:W-:Y:S04]  /*1a870*/  STS.U16 [R5+0xda00], R26 ;  /* 0x00da001a05007388 */ /* 0x0001e80000000400 */
[----:B------:R-:W4:Y:S04]  /*1a880*/  LDL.LU R24, [R1+0x58] ;  /* 0x0000580001187983 */ /* 0x000f280000300800 */
[----:B------:R1:W-:Y:S04]  /*1a890*/  STS.U16 [R5+0xe200], R28 ;  /* 0x00e2001c05007388 */ /* 0x0003e80000000400 */
[----:B0-----:R-:W4:Y:S01]  /*1a8a0*/  LDL.LU R26, [R1+0x54] ;  /* 0x00005400011a7983 */ /* 0x001f220000300800 */
[----:B------:R-:W-:-:S03]  /*1a8b0*/  LOP3.LUT R20, R20, 0x40, RZ, 0x3c, !PT ;  /* 0x0000004014147812 */ /* 0x000fc600078e3cff */
[----:B-1----:R-:W4:Y:S04]  /*1a8c0*/  LDL.LU R28, [R1+0x50] ;  /* 0x00005000011c7983 */ /* 0x002f280000300800 */
[----:B------:R-:W4:Y:S04]  /*1a8d0*/  LDL.LU R9, [R1+0x4c] ;  /* 0x00004c0001097983 */ /* 0x000f280000300800 */
[----:B------:R-:W4:Y:S04]  /*1a8e0*/  LDL.LU R8, [R1+0x48] ;  /* 0x0000480001087983 */ /* 0x000f280000300800 */
[----:B------:R-:W4:Y:S04]  /*1a8f0*/  LDL.LU R16, [R1+0x44] ;  /* 0x0000440001107983 */ /* 0x000f280000300800 */
[----:B------:R-:W4:Y:S04]  /*1a900*/  LDL.LU R18, [R1+0x40] ;  /* 0x0000400001127983 */ /* 0x000f280000300800 */
[----:B--2---:R0:W-:Y:S04]  /*1a910*/  STS.U16 [R5+0xea00], R2 ;  /* 0x00ea000205007388 */ /* 0x0041e80000000400 */
[----:B---3--:R1:W-:Y:S04]  /*1a920*/  STS.U16 [R5+0xf200], R3 ;  /* 0x00f2000305007388 */ /* 0x0083e80000000400 */
[----:B----4-:R2:W-:Y:S04]  /*1a930*/  STS.U16 [R5+0xfa00], R6 ;  /* 0x00fa000605007388 */ /* 0x0105e80000000400 */
[----:B0-----:R-:W3:Y:S04]  /*1a940*/  LDL.LU R2, [R1+0x3c] ;  /* 0x00003c0001027983 */ /* 0x001ee80000300800 */
[----:B-1----:R-:W4:Y:S04]  /*1a950*/  LDL.LU R3, [R1+0x38] ;  /* 0x0000380001037983 */ /* 0x002f280000300800 */
[----:B--2---:R-:W2:Y:S04]  /*1a960*/  LDL.LU R5, [R1+0x34] ;  /* 0x0000340001057983 */ /* 0x004ea80000300800 */
[----:B------:R0:W-:Y:S04]  /*1a970*/  STS.U16 [R20+0x400], R7 ;  /* 0x0004000714007388 */ /* 0x0001e80000000400 */
[----:B------:R-:W2:Y:S04]  /*1a980*/  LDL.LU R6, [R1+0x30] ;  /* 0x0000300001067983 */ /* 0x000ea80000300800 */
[----:B0-----:R-:W2:Y:S04]  /*1a990*/  LDL.LU R7, [R1+0x2c] ;  /* 0x00002c0001077983 */ /* 0x001ea80000300800 */
[----:B------:R0:W-:Y:S04]  /*1a9a0*/  STS.U16 [R20+0xc00], R27 ;  /* 0x000c001b14007388 */ /* 0x0001e80000000400 */
[----:B------:R1:W-:Y:S04]  /*1a9b0*/  STS.U16 [R20+0x1400], R25 ;  /* 0x0014001914007388 */ /* 0x0003e80000000400 */
[----:B------:R1:W-:Y:S04]  /*1a9c0*/  STS.U16 [R20+0x1c00], R23 ;  /* 0x001c001714007388 */ /* 0x0003e80000000400 */
[----:B0-----:R-:W2:Y:S04]  /*1a9d0*/  LDL.LU R27, [R1+0x1fd8] ;  /* 0x001fd800011b7983 */ /* 0x001ea80000300800 */
[----:B------:R0:W-:Y:S04]  /*1a9e0*/  STS.U16 [R20+0x2400], R21 ;  /* 0x0024001514007388 */ /* 0x0001e80000000400 */
[----:B-1----:R-:W2:Y:S04]  /*1a9f0*/  LDL.LU R25, [R1+0x1fd4] ;  /* 0x001fd40001197983 */ /* 0x002ea80000300800 */
[----:B------:R1:W-:Y:S04]  /*1aa00*/  STS.U16 [R20+0x2c00], R19 ;  /* 0x002c001314007388 */ /* 0x0003e80000000400 */
[----:B------:R-:W2:Y:S04]  /*1aa10*/  LDL.LU R23, [R1+0x1fd0] ;  /* 0x001fd00001177983 */ /* 0x000ea80000300800 */
        /* <DEDUP_REMOVED lines=10> */
[----:B------:R-:W-:Y:S04]  /*1aac0*/  STS.U16 [R20+0x5c00], R14 ;  /* 0x005c000e14007388 */ /* 0x000fe80000000400 */
[----:B------:R-:W2:Y:S04]  /*1aad0*/  LDL.LU R11, [R1+0x1fb8] ;  /* 0x001fb800010b7983 */ /* 0x000ea80000300800 */
[----:B------:R-:W-:Y:S04]  /*1aae0*/  STS.U16 [R20+0x6400], R15 ;  /* 0x0064000f14007388 */ /* 0x000fe80000000400 */
[----:B0-----:R-:W2:Y:S04]  /*1aaf0*/  LDL.LU R10, [R1+0x1fb4] ;  /* 0x001fb400010a7983 */ /* 0x001ea80000300800 */
[----:B------:R0:W-:Y:S04]  /*1ab00*/  STS.U16 [R20+0x6c00], R22 ;  /* 0x006c001614007388 */ /* 0x0001e80000000400 */
[----:B------:R1:W-:Y:S04]  /*1ab10*/  STS.U16 [R20+0x7400], R24 ;  /* 0x0074001814007388 */ /* 0x0003e80000000400 */
[----:B------:R1:W-:Y:S04]  /*1ab20*/  STS.U16 [R20+0x7c00], R26 ;  /* 0x007c001a14007388 */ /* 0x0003e80000000400 */
[----:B0-----:R-:W2:Y:S04]  /*1ab30*/  LDL.LU R22, [R1+0x14c] ;  /* 0x00014c0001167983 */ /* 0x001ea80000300800 */
[----:B-1----:R-:W2:Y:S04]  /*1ab40*/  LDL.LU R24, [R1+0x28] ;  /* 0x0000280001187983 */ /* 0x002ea80000300800 */
[----:B------:R0:W-:Y:S04]  /*1ab50*/  STS.U16 [R20+0x8400], R28 ;  /* 0x0084001c14007388 */ /* 0x0001e80000000400 */
[----:B------:R-:W2:Y:S04]  /*1ab60*/  LDL.LU R26, [R1+0x24] ;  /* 0x00002400011a7983 */ /* 0x000ea80000300800 */
[----:B------:R1:W-:Y:S04]  /*1ab70*/  STS.U16 [R20+0x8c00], R9 ;  /* 0x008c000914007388 */ /* 0x0003e80000000400 */
[----:B0-----:R-:W2:Y:S04]  /*1ab80*/  LDL.LU R28, [R1+0x20] ;  /* 0x00002000011c7983 */ /* 0x001ea80000300800 */
[----:B------:R-:W2:Y:S04]  /*1ab90*/  LDL.LU R14, [R1+0x4] ;  /* 0x00000400010e7983 */ /* 0x000ea80000300800 */
[----:B------:R-:W2:Y:S04]  /*1aba0*/  LDL.LU R15, [R1] ;  /* 0x00000000010f7983 */ /* 0x000ea80000300800 */
[----:B-1----:R-:W2:Y:S04]  /*1abb0*/  LDL.LU R9, [R1+0x1fb0] ;  /* 0x001fb00001097983 */ /* 0x002ea80000300800 */
[----:B------:R0:W-:Y:S04]  /*1abc0*/  STS.U16 [R20+0x9400], R8 ;  /* 0x0094000814007388 */ /* 0x0001e80000000400 */
[----:B------:R1:W-:Y:S04]  /*1abd0*/  STS.U16 [R20+0x9c00], R16 ;  /* 0x009c001014007388 */ /* 0x0003e80000000400 */
[----:B------:R1:W-:Y:S04]  /*1abe0*/  STS.U16 [R20+0xa400], R18 ;  /* 0x00a4001214007388 */ /* 0x0003e80000000400 */
[----:B0-----:R-:W2:Y:S04]  /*1abf0*/  LDL.LU R8, [R1+0x1fac] ;  /* 0x001fac0001087983 */ /* 0x001ea80000300800 */
[----:B-1----:R-:W2:Y:S04]  /*1ac00*/  LDL.LU R16, [R1+0x1fa8] ;  /* 0x001fa80001107983 */ /* 0x002ea80000300800 */
[----:B------:R-:W2:Y:S04]  /*1ac10*/  LDL.LU R18, [R1+0x1fa4] ;  /* 0x001fa40001127983 */ /* 0x000ea80000300800 */
[----:B---3--:R0:W-:Y:S04]  /*1ac20*/  STS.U16 [R20+0xac00], R2 ;  /* 0x00ac000214007388 */ /* 0x0081e80000000400 */
[----:B----4-:R1:W-:Y:S04]  /*1ac30*/  STS.U16 [R20+0xb400], R3 ;  /* 0x00b4000314007388 */ /* 0x0103e80000000400 */
[----:B--2---:R2:W-:Y:S04]  /*1ac40*/  STS.U16 [R20+0xbc00], R5 ;  /* 0x00bc000514007388 */ /* 0x0045e80000000400 */
[----:B0-----:R-:W3:Y:S04]  /*1ac50*/  LDL.LU R2, [R1+0x1fa0] ;  /* 0x001fa00001027983 */ /* 0x001ee80000300800 */
[----:B-1----:R-:W4:Y:S04]  /*1ac60*/  LDL.LU R3, [R1+0x1f9c] ;  /* 0x001f9c0001037983 */ /* 0x002f280000300800 */
[----:B--2---:R-:W2:Y:S04]  /*1ac70*/  LDL.LU R5, [R1+0x1f98] ;  /* 0x001f980001057983 */ /* 0x004ea80000300800 */
[----:B------:R0:W-:Y:S04]  /*1ac80*/  STS.U16 [R20+0xc400], R6 ;  /* 0x00c4000614007388 */ /* 0x0001e80000000400 */
[----:B------:R1:W-:Y:S04]  /*1ac90*/  STS.U16 [R20+0xcc00], R7 ;  /* 0x00cc000714007388 */ /* 0x0003e80000000400 */
[----:B0-----:R-:W2:Y:S04]  /*1aca0*/  LDL.LU R6, [R1+0x1f94] ;  /* 0x001f940001067983 */ /* 0x001ea80000300800 */
[----:B-1----:R-:W2:Y:S01]  /*1acb0*/  LDL.LU R7, [R1+0x1f90] ;  /* 0x001f900001077983 */ /* 0x002ea20000300800 */
[----:B------:R-:W-:-:S04]  /*1acc0*/  ISETP.NE.U32.AND P1, PT, R0, RZ, PT ;  /* 0x000000ff0000720c */ /* 0x000fc80003f25070 */
[----:B------:R-:W-:-:S04]  /*1acd0*/  SEL R0, RZ, 0x110, !P1 ;  /* 0x00000110ff007807 */ /* 0x000fc80004800000 */
[----:B------:R-:W-:Y:S01]  /*1ace0*/  LOP3.LUT R0, R0, R4, RZ, 0x3c, !PT ;  /* 0x0000000400007212 */ /* 0x000fe200078e3cff */
[----:B--2---:R0:W-:Y:S04]  /*1acf0*/  STS.U16 [R20+0xd400], R7 ;  /* 0x00d4000714007388 */ /* 0x0041e80000000400 */
[----:B------:R1:W-:Y:S04]  /*1ad00*/  STS.U16 [R20+0xdc00], R6 ;  /* 0x00dc000614007388 */ /* 0x0003e80000000400 */
[----:B------:R2:W-:Y:S04]  /*1ad10*/  STS.U16 [R20+0xe400], R5 ;  /* 0x00e4000514007388 */ /* 0x0005e80000000400 */
[----:B0-----:R-:W3:Y:S04]  /*1ad20*/  LDL.LU R7, [R1+0x8] ;  /* 0x0000080001077983 */ /* 0x001ee80000300800 */
[----:B-1----:R-:W3:Y:S04]  /*1ad30*/  LDL.LU R6, [R1+0xc] ;  /* 0x00000c0001067983 */ /* 0x002ee80000300800 */
[----:B--2---:R-:W2:Y:S04]  /*1ad40*/  LDL.LU R5, [R1+0x10] ;  /* 0x0000100001057983 */ /* 0x004ea80000300800 */
[----:B------:R-:W2:Y:S01]  /*1ad50*/  LDL.LU R4, [R1+0x1f8c] ;  /* 0x001f8c0001047983 */ /* 0x000ea20000300800 */
[----:B------:R-:W-:-:S03]  /*1ad60*/  LOP3.LUT R0, R0, 0x60, RZ, 0x3c, !PT ;  /* 0x0000006000007812 */ /* 0x000fc600078e3cff */
[----:B--2---:R0:W-:Y:S04]  /*1ad70*/  STS.U16 [R20+0xec00], R4 ;  /* 0x00ec000414007388 */ /* 0x0041e80000000400 */
[----:B----4-:R1:W-:Y:S04]  /*1ad80*/  STS.U16 [R20+0xf400], R3 ;  /* 0x00f4000314007388 */ /* 0x0103e80000000400 */
[----:B---3--:R2:W-:Y:S04]  /*1ad90*/  STS.U16 [R20+0xfc00], R2 ;  /* 0x00fc000214007388 */ /* 0x0085e80000000400 */
[----:B0-----:R-:W3:Y:S04]  /*1ada0*/  LDL.LU R4, [R1+0x14] ;  /* 0x0000140001047983 */ /* 0x001ee80000300800 */
[----:B-1----:R-:W4:Y:S04]  /*1adb0*/  LDL.LU R3, [R1+0x18] ;  /* 0x0000180001037983 */ /* 0x002f280000300800 */
[----:B--2---:R-:W2:Y:S04]  /*1adc0*/  LDL.LU R20, [R1+0x1f88] ;  /* 0x001f880001147983 */ /* 0x004ea80000300800 */
[----:B------:R-:W2:Y:S04]  /*1add0*/  LDL.LU R2, [R1+0x1c] ;  /* 0x00001c0001027983 */ /* 0x000ea80000300800 */
[----:B------:R0:W-:Y:S04]  /*1ade0*/  STS.U16 [R0+0xfe00], R22 ;  /* 0x00fe001600007388 */ /* 0x0001e80000000400 */
[----:B------:R1:W-:Y:S04]  /*1adf0*/  STS.U16 [R0+0x600], R24 ;  /* 0x0006001800007388 */ /* 0x0003e80000000400 */
[----:B------:R1:W-:Y:S04]  /*1ae00*/  STS.U16 [R0+0xe00], R26 ;  /* 0x000e001a00007388 */ /* 0x0003e80000000400 */
[----:B0-----:R-:W3:Y:S04]  /*1ae10*/  LDL.LU R22, [R1+0x1f84] ;  /* 0x001f840001167983 */ /* 0x001ee80000300800 */
[----:B-1----:R-:W3:Y:S04]  /*1ae20*/  LDL.LU R24, [R1+0x1f80] ;  /* 0x001f800001187983 */ /* 0x002ee80000300800 */
[----:B------:R-:W3:Y:S04]  /*1ae30*/  LDL.LU R26, [R1+0x1f7c] ;  /* 0x001f7c00011a7983 */ /* 0x000ee80000300800 */
[----:B------:R0:W-:Y:S04]  /*1ae40*/  STS.U16 [R0+0x1600], R28 ;  /* 0x0016001c00007388 */ /* 0x0001e80000000400 */
[----:B0-----:R-:W3:Y:S04]  /*1ae50*/  LDL.LU R28, [R1+0x1f78] ;  /* 0x001f7800011c7983 */ /* 0x001ee80000300800 */
[----:B--2---:R-:W-:Y:S04]  /*1ae60*/  STS.U16 [R0+0x1e00], R2 ;  /* 0x001e000200007388 */ /* 0x004fe80000000400 */
[----:B----4-:R-:W-:Y:S04]  /*1ae70*/  STS.U16 [R0+0x2600], R3 ;  /* 0x0026000300007388 */ /* 0x010fe80000000400 */
[----:B---3--:R-:W-:Y:S04]  /*1ae80*/  STS.U16 [R0+0x2e00], R4 ;  /* 0x002e000400007388 */ /* 0x008fe80000000400 */
[----:B------:R-:W-:Y:S04]  /*1ae90*/  STS.U16 [R0+0x3600], R5 ;  /* 0x0036000500007388 */ /* 0x000fe80000000400 */
[----:B------:R-:W-:Y:S04]  /*1aea0*/  STS.U16 [R0+0x3e00], R6 ;  /* 0x003e000600007388 */ /* 0x000fe80000000400 */
[----:B------:R-:W-:Y:S04]  /*1aeb0*/  STS.U16 [R0+0x4600], R7 ;  /* 0x0046000700007388 */ /* 0x000fe80000000400 */
[----:B------:R0:W-:Y:S04]  /*1aec0*/  STS.U16 [R0+0x4e00], R14 ;  /* 0x004e000e00007388 */ /* 0x0001e80000000400 */
[----:B------:R1:W-:Y:S04]  /*1aed0*/  STS.U16 [R0+0x5600], R15 ;  /* 0x0056000f00007388 */ /* 0x0003e80000000400 */
[----:B0-----:R-:W2:Y:S04]  /*1aee0*/  LDL R14, [R1+0x364] ;  /* 0x00036400010e7983 */ /* 0x001ea80000100800 */
[----:B-1----:R-:W3:Y:S04]  /*1aef0*/  LDL R15, [R1+0x360] ;  /* 0x00036000010f7983 */ /* 0x002ee80000100800 */
[----:B------:R-:W-:Y:S04]  /*1af00*/  STS.U16 [R0+0x5e00], R28 ;  /* 0x005e001c00007388 */ /* 0x000fe80000000400 */
        /* <DEDUP_REMOVED lines=19> */
[----:B------:R-:W-:Y:S06]  /*1b040*/  BAR.SYNC.DEFER_BLOCKING 0x0 ;  /* 0x0000000000007b1d */ /* 0x000fec0000010000 */
[----:B--2---:R-:W-:Y:S04]  /*1b050*/  LDSM.16.MT88.4 R4, [R14+0x10000] ;  /* 0x010000000e04783b */ /* 0x004fe80000004200 */
[----:B---3--:R-:W0:Y:S04]  /*1b060*/  LDSM.16.M88.4 R16, [R15] ;  /* 0x000000000f10783b */ /* 0x008e280000000200 */
[----:B------:R-:W1:Y:S04]  /*1b070*/  LDSM.16.M88.4 R8, [R15+0x2000] ;  /* 0x002000000f08783b */ /* 0x000e680000000200 */
[----:B------:R-:W-:Y:S04]  /*1b080*/  LDSM.16.M88.4 R24, [R15+0x4000] ;  /* 0x004000000f18783b */ /* 0x000fe80000000200 */
[----:B0-----:R-:W-:Y:S04]  /*1b090*/  STL.64 [R1+0xc0], R16 ;  /* 0x0000c01001007387 */ /* 0x001fe80000100a00 */
[----:B------:R-:W-:Y:S04]  /*1b0a0*/  STL.64 [R1+0xc8], R18 ;  /* 0x0000c81201007387 */ /* 0x000fe80000100a00 */
[----:B------:R-:W0:Y:S04]  /*1b0b0*/  LDSM.16.M88.4 R16, [R15+0x6000] ;  /* 0x006000000f10783b */ /* 0x000e280000000200 */
[----:B-1----:R-:W-:Y:S04]  /*1b0c0*/  STL.64 [R1+0xb0], R8 ;  /* 0x0000b00801007387 */ /* 0x002fe80000100a00 */
[----:B------:R-:W-:Y:S04]  /*1b0d0*/  STL.64 [R1+0xb8], R10 ;  /* 0x0000b80a01007387 */ /* 0x000fe80000100a00 */
[----:B------:R-:W1:Y:S04]  /*1b0e0*/  LDSM.16.M88.4 R8, [R15+0x8000] ;  /* 0x008000000f08783b */ /* 0x000e680000000200 */
[----:B------:R-:W2:Y:S04]  /*1b0f0*/  LDL R3, [R1+0x368] ;  /* 0x0003680001037983 */ /* 0x000ea80000100800 */
[----:B0-----:R-:W-:Y:S04]  /*1b100*/  STL.64 [R1+0x90], R16 ;  /* 0x0000901001007387 */ /* 0x001fe80000100a00 */
[----:B------:R-:W-:Y:S04]  /*1b110*/  STL.64 [R1+0x98], R18 ;  /* 0x0000981201007387 */ /* 0x000fe80000100a00 */
[----:B-1----:R-:W-:Y:S01]  /*1b120*/  STL.64 [R1+0x80], R8 ;  /* 0x0000800801007387 */ /* 0x002fe20000100a00 */
[----:B------:R-:W-:-:S02]  /*1b130*/  IMAD.MOV.U32 R2, RZ, RZ, R8 ;  /* 0x000000ffff027224 */ /* 0x000fc400078e0008 */
[----:B------:R-:W-:Y:S01]  /*1b140*/  IMAD.MOV.U32 R0, RZ, RZ, R9 ;  /* 0x000000ffff007224 */ /* 0x000fe200078e0009 */
[----:B------:R-:W-:Y:S04]  /*1b150*/  STL.64 [R1+0x88], R10 ;  /* 0x0000880a01007387 */ /* 0x000fe80000100a00 */
[----:B------:R-:W0:Y:S02]  /*1b160*/  LDSM.16.M88.4 R8, [R15+0xa000] ;  /* 0x00a000000f08783b */ /* 0x000e240000000200 */
[----:B0-----:R-:W-:Y:S02]  /*1b170*/  IMAD.MOV.U32 R23, RZ, RZ, R11 ;  /* 0x000000ffff177224 */ /* 0x001fe400078e000b */
[----:B------:R-:W-:Y:S04]  /*1b180*/  STL.64 [R1+0x20], R8 ;  /* 0x0000200801007387 */ /* 0x000fe80000100a00 */
[----:B------:R-:W-:Y:S04]  /*1b190*/  STL.64 [R1+0x28], R10 ;  /* 0x0000280a01007387 */ /* 0x000fe80000100a00 */
[----:B------:R-:W-:Y:S04]  /*1b1a0*/  STL [R1+0x1ea8], R23 ;  /* 0x001ea81701007387 */ /* 0x000fe80000100800 */
[----:B------:R-:W0:Y:S04]  /*1b1b0*/  LDSM.16.M88.4 R20, [R15+0xc000] ;  /* 0x00c000000f14783b */ /* 0x000e280000000200 */
[----:B------:R-:W-:Y:S04]  /*1b1c0*/  STL.64 [R1+0xa8], R26 ;  /* 0x0000a81a01007387 */ /* 0x000fe80000100a00 */
[----:B------:R1:W-:Y:S04]  /*1b1d0*/  STL.64 [R1+0x1f60], R24 ;  /* 0x001f601801007387 */ /* 0x0003e80000100a00 */
[----:B-1----:R-:W3:Y:S04]  /*1b1e0*/  LDL.LU.64 R24, [R1+0x340] ;  /* 0x0003400001187983 */ /* 0x002ee80000300a00 */
[----:B0-----:R-:W-:Y:S04]  /*1b1f0*/  STL.64 [R1+0x10], R20 ;  /* 0x0000101401007387 */ /* 0x001fe80000100a00 */
[----:B------:R-:W-:Y:S04]  /*1b200*/  STL.64 [R1+0x18], R22 ;  /* 0x0000181601007387 */ /* 0x000fe80000100a00 */
[----:B------:R-:W4:Y:S01]  /*1b210*/  LDL.LU.64 R26, [R1+0x348] ;  /* 0x00034800011a7983 */ /* 0x000f220000300a00 */
[----:B------:R-:W-:-:S02]  /*1b220*/  IMAD.MOV.U32 R17, RZ, RZ, R8 ;  /* 0x000000ffff117224 */ /* 0x000fc400078e0008 */
[----:B------:R-:W-:Y:S02]  /*1b230*/  IMAD.MOV.U32 R16, RZ, RZ, R9 ;  /* 0x000000ffff107224 */ /* 0x000fe400078e0009 */
[----:B------:R-:W0:Y:S04]  /*1b240*/  LDSM.16.M88.4 R8, [R15+0xe000] ;  /* 0x00e000000f08783b */ /* 0x000e280000000200 */
[----:B------:R-:W-:Y:S04]  /*1b250*/  LDSM.16.MT88.4 R12, [R14+0x10080] ;  /* 0x010080000e0c783b */ /* 0x000fe80000004200 */
[----:B0-----:R-:W-:Y:S04]  /*1b260*/  STL.64 [R1], R8 ;  /* 0x0000000801007387 */ /* 0x001fe80000100a00 */
[----:B------:R-:W-:Y:S04]  /*1b270*/  STL.64 [R1+0x8], R10 ;  /* 0x0000080a01007387 */ /* 0x000fe80000100a00 */
[----:B--2---:R-:W0:Y:S04]  /*1b280*/  LDSM.16.MT88.4 R8, [R3+0x10000] ;  /* 0x010000000308783b */ /* 0x004e280000004200 */
[----:B----4-:R-:W-:Y:S04]  /*1b290*/  STL.64 [R1+0x1f70], R26 ;  /* 0x001f701a01007387 */ /* 0x010fe80000100a00 */
[----:B---3--:R1:W-:Y:S04]  /*1b2a0*/  STL.64 [R1+0x1f68], R24 ;  /* 0x001f681801007387 */ /* 0x0083e80000100a00 */
[----:B-1----:R-:W2:Y:S04]  /*1b2b0*/  LDL.64 R24, [R1+0xc0] ;  /* 0x0000c00001187983 */ /* 0x002ea80000100a00 */
[----:B------:R-:W3:Y:S04]  /*1b2c0*/  LDL.LU.64 R20, [R1+0x330] ;  /* 0x0003300001147983 */ /* 0x000ee80000300a00 */
[----:B------:R-:W3:Y:S04]  /*1b2d0*/  LDL.LU.64 R22, [R1+0x338] ;  /* 0x0003380001167983 */ /* 0x000ee80000300a00 */
[----:B0-----:R-:W-:Y:S04]  /*1b2e0*/  STL.64 [R1+0x1f40], R10 ;  /* 0x001f400a01007387 */ /* 0x001fe80000100a00 */
[----:B------:R0:W-:Y:S04]  /*1b2f0*/  STL.64 [R1+0x1f38], R8 ;  /* 0x001f380801007387 */ /* 0x0001e80000100a00 */
[----:B0-----:R-:W4:Y:S04]  /*1b300*/  LDL.LU.64 R8, [R1+0x350] ;  /* 0x0003500001087983 */ /* 0x001f280000300a00 */
[----:B------:R-:W4:Y:S04]  /*1b310*/  LDL.LU.64 R10, [R1+0x358] ;  /* 0x00035800010a7983 */ /* 0x000f280000300a00 */
[----:B------:R-:W-:Y:S04]  /*1b320*/  STL.64 [R1+0x1eb8], R14 ;  /* 0x001eb80e01007387 */ /* 0x000fe80000100a00 */
[----:B------:R0:W-:Y:S02]  /*1b330*/  STL.64 [R1+0x1eb0], R12 ;  /* 0x001eb00c01007387 */ /* 0x0001e40000100a00 */
[----:B0-----:R-:W-:-:S02]  /*1b340*/  IMAD.MOV.U32 R12, RZ, RZ, R17 ;  /* 0x000000ffff0c7224 */ /* 0x001fc400078e0011 */
[----:B------:R-:W-:Y:S02]  /*1b350*/  IMAD.MOV.U32 R13, RZ, RZ, R16 ;  /* 0x000000ffff0d7224 */ /* 0x000fe400078e0010 */
[----:B------:R-:W0:Y:S04]  /*1b360*/  LDSM.16.MT88.4 R16, [R3+0x10080] ;  /* 0x010080000310783b */ /* 0x000e280000004200 */
[----:B0-----:R-:W-:Y:S04]  /*1b370*/  STL.64 [R1+0x1e50], R18 ;  /* 0x001e501201007387 */ /* 0x001fe80000100a00 */
[----:B------:R0:W-:Y:S04]  /*1b380*/  STL.64 [R1+0x1e48], R16 ;  /* 0x001e481001007387 */ /* 0x0001e80000100a00 */
[----:B0-----:R-:W3:Y:S01]  /*1b390*/  LDL.LU.64 R16, [R1] ;  /* 0x0000000001107983 */ /* 0x001ee20000300a00 */
[----:B--2---:R-:W-:Y:S01]  /*1b3a0*/  IMAD.MOV.U32 R3, RZ, RZ, R25 ;  /* 0x000000ffff037224 */ /* 0x004fe200078e0019 */
[----:B----4-:R-:W-:Y:S02]  /*1b3b0*/  HMMA.16816.F32.BF16 R8, R4, R24, R8 ;  /* 0x000000180408723c */ /* 0x010fe40000041808 */
[----:B---3--:R0:W-:Y:S04]  /*1b3c0*/  STL.64 [R1+0x1f48], R16 ;  /* 0x001f481001007387 */ /* 0x0081e80000100a00 */
[----:B0-----:R-:W2:Y:S11]  /*1b3d0*/  LDL.64 R16, [R1+0xb0] ;  /* 0x0000b00001107983 */ /* 0x001eb60000100a00 */
[----:B------:R-:W-:Y:S06]  /*1b3e0*/  @!UPT UIADD3 URZ, URZ, URZ, URZ ;  /* 0x0000003f3f3ff290 */ /* 0x000fec000fffe03f */
[----:B------:R0:W-:Y:S04]  /*1b3f0*/  STL.64 [R1+0x170], R8 ;  /* 0x0001700801007387 */ /* 0x0001e80000100a00 */
[----:B------:R-:W-:Y:S04]  /*1b400*/  STL.64 [R1+0x178], R10 ;  /* 0x0001780a01007387 */ /* 0x000fe80000100a00 */
[----:B------:R-:W2:Y:S01]  /*1b410*/  LDL.LU.64 R26, [R1+0x1f70] ;  /* 0x001f7000011a7983 */ /* 0x000ea20000300a00 */
[----:B0-----:R-:W-:-:S03]  /*1b420*/  IMAD.MOV.U32 R8, RZ, RZ, R24 ;  /* 0x000000ffff087224 */ /* 0x001fc600078e0018 */
[----:B------:R-:W2:Y:S02]  /*1b430*/  LDL.LU.64 R24, [R1+0x1f68] ;  /* 0x001f680001187983 */ /* 0x000ea40000300a00 */
[----:B--2---:R-:W-:Y:S11]  /*1b440*/  HMMA.16816.F32.BF16 R24, R4, R16, R24 ;  /* 0x000000100418723c */ /* 0x004ff60000041818 */
[----:B------:R-:W-:Y:S11]  /*1b450*/  @!UPT UIADD3 URZ, URZ, URZ, URZ ;  /* 0x0000003f3f3ff290 */ /* 0x000ff6000fffe03f */
[----:B------:R-:W-:Y:S01]  /*1b460*/  @!UPT UIADD3 URZ, URZ, URZ, URZ ;  /* 0x0000003f3f3ff290 */ /* 0x000fe2000fffe03f */
[----:B------:R0:W-:Y:S04]  /*1b470*/  STL.64 [R1+0x160], R24 ;  /* 0x0001601801007387 */ /* 0x0001e80000100a00 */
[----:B------:R-:W-:Y:S04]  /*1b480*/  STL.64 [R1+0x168], R26 ;  /* 0x0001681a01007387 */ /* 0x000fe80000100a00 */
[----:B0-----:R-:W2:Y:S01]  /*1b490*/  LDL.LU.64 R24, [R1+0x1f60] ;  /* 0x001f600001187983 */ /* 0x001ea20000300a00 */
[----:B------:R-:W-:Y:S02]  /*1b4a0*/  IMAD.MOV.U32 R10, RZ, RZ, R16 ;  /* 0x000000ffff0a7224 */ /* 0x000fe400078e0010 */
[----:B------:R-:W-:-:S02]  /*1b4b0*/  IMAD.MOV.U32 R9, RZ, RZ, R17 ;  /* 0x000000ffff097224 */ /* 0x000fc400078e0011 */
[----:B--2---:R-:W-:Y:S01]  /*1b4c0*/  HMMA.16816.F32.BF16 R16, R4, R24, R20 ;  /* 0x000000180410723c */ /* 0x004fe20000041814 */
[----:B------:R0:W-:Y:S06]  /*1b4d0*/  STL.64 [R1+0x1f08], R24 ;  /* 0x001f081801007387 */ /* 0x0001ec0000100a00 */
[----:B0-----:R-:W-:Y:S02]  /*1b4e0*/  IMAD.MOV.U32 R24, RZ, RZ, R10 ;  /* 0x000000ffff187224 */ /* 0x001fe400078e000a */
[----:B------:R-:W-:Y:S11]  /*1b4f0*/  IMAD.MOV.U32 R25, RZ, RZ, R9 ;  /* 0x000000ffff197224 */ /* 0x000ff600078e0009 */
[----:B------:R-:W-:Y:S03]  /*1b500*/  @!UPT UIADD3 URZ, URZ, URZ, URZ ;  /* 0x0000003f3f3ff290 */ /* 0x000fe6000fffe03f */
[----:B------:R-:W-:Y:S04]  /*1b510*/  STL.64 [R1+0x150], R16 ;  /* 0x0001501001007387 */ /* 0x000fe80000100a00 */
[----:B------:R-:W-:Y:S04]  /*1b520*/  STL.64 [R1+0x158], R18 ;  /* 0x0001581201007387 */ /* 0x000fe80000100a00 */
[----:B------:R0:W-:Y:S02]  /*1b530*/  STL.64 [R1+0x1f20], R24 ;  /* 0x001f201801007387 */ /* 0x0001e40000100a00 */
[----:B0-----:R-:W-:-:S02]  /*1b540*/  IMAD.MOV.U32 R24, RZ, RZ, R8 ;  /* 0x000000ffff187224 */ /* 0x001fc400078e0008 */
[----:B------:R-:W-:Y:S01]  /*1b550*/  IMAD.MOV.U32 R25, RZ, RZ, R3 ;  /* 0x000000ffff197224 */ /* 0x000fe200078e0003 */
[----:B------:R-:W2:Y:S04]  /*1b560*/  LDL.LU.64 R8, [R1+0x310] ;  /* 0x0003100001087983 */ /* 0x000ea80000300a00 */
[----:B------:R-:W2:Y:S04]  /*1b570*/  LDL.LU.64 R10, [R1+0x318] ;  /* 0x00031800010a7983 */ /* 0x000ea80000300a00 */
[----:B------:R0:W-:Y:S04]  /*1b580*/  STL.64 [R1+0x1f50], R24 ;  /* 0x001f501801007387 */ /* 0x0001e80000100a00 */
[----:B------:R-:W3:Y:S04]  /*1b590*/  LDL.64 R16, [R1+0x10] ;  /* 0x0000100001107983 */ /* 0x000ee80000100a00 */
[----:B0-----:R-:W4:Y:S04]  /*1b5a0*/  LDL.64 R24, [R1+0x90] ;  /* 0x0000900001187983 */ /* 0x001f280000100a00 */
[----:B---3--:R0:W-:Y:S04]  /*1b5b0*/  STL.64 [R1+0x1f58], R16 ;  /* 0x001f581001007387 */ /* 0x0081e80000100a00 */
[----:B0-----:R-:W4:Y:S04]  /*1b5c0*/  LDL.LU.64 R16, [R1+0x320] ;  /* 0x0003200001107983 */ /* 0x001f280000300a00 */
[----:B------:R-:W4:Y:S04]  /*1b5d0*/  LDL.LU.64 R18, [R1+0x328] ;  /* 0x0003280001127983 */ /* 0x000f280000300a00 */
[----:B------:R-:W3:Y:S04]  /*1b5e0*/  LDL.LU.64 R20, [R1+0x1c0] ;  /* 0x0001c00001147983 */ /* 0x000ee80000300a00 */
[----:B------:R-:W2:Y:S04]  /*1b5f0*/  LDL.LU.64 R22, [R1+0x1c8] ;  /* 0x0001c80001167983 */ /* 0x000ea80000300a00 */
[----:B--2---:R-:W-:Y:S04]  /*1b600*/  STL.64 [R1+0x1ec8], R22 ;  /* 0x001ec81601007387 */ /* 0x004fe80000100a00 */
[----:B---3--:R0:W-:Y:S04]  /*1b610*/  STL.64 [R1+0x1ec0], R20 ;  /* 0x001ec01401007387 */ /* 0x0081e80000100a00 */
[----:B0-----:R-:W2:Y:S04]  /*1b620*/  LDL.LU.64 R20, [R1+0x1b0] ;  /* 0x0001b00001147983 */ /* 0x001ea80000300a00 */
[----:B------:R-:W3:Y:S01]  /*1b630*/  LDL.LU.64 R22, [R1+0x1b8] ;  /* 0x0001b80001167983 */ /* 0x000ee20000300a00 */
[----:B----4-:R-:W-:Y:S03]  /*1b640*/  HMMA.16816.F32.BF16 R16, R4, R24, R16 ;  /* 0x000000180410723c */ /* 0x010fe60000041810 */
[----:B---3--:R-:W-:Y:S04]  /*1b650*/  STL.64 [R1+0x1ed8], R22 ;  /* 0x001ed81601007387 */ /* 0x008fe80000100a00 */
[----:B--2---:R0:W-:Y:S02]  /*1b660*/  STL.64 [R1+0x1ed0], R20 ;  /* 0x001ed01401007387 */ /* 0x0041e40000100a00 */
[----:B0-----:R-:W-:-:S02]  /*1b670*/  IMAD.MOV.U32 R20, RZ, RZ, R2 ;  /* 0x000000ffff147224 */ /* 0x001fc400078e0002 */
[----:B------:R-:W-:-:S07]  /*1b680*/  IMAD.MOV.U32 R21, RZ, RZ, R0 ;  /* 0x000000ffff157224 */ /* 0x000fce00078e0000 */
[----:B------:R-:W-:Y:S05]  /*1b690*/  HMMA.16816.F32.BF16 R8, R4, R20, R8 ;  /* 0x000000140408723c */ /* 0x000fea0000041808 */
[----:B------:R0:W-:Y:S01]  /*1b6a0*/  STL.64 [R1+0x140], R16 ;  /* 0x0001401001007387 */ /* 0x0001e20000100a00 */
[----:B------:R-:W-:-:S03]  /*1b6b0*/  IMAD.MOV.U32 R2, RZ, RZ, R24 ;  /* 0x000000ffff027224 */ /* 0x000fc600078e0018 */
[----:B------:R1:W-:Y:S01]  /*1b6c0*/  STL.64 [R1+0x148], R18 ;  /* 0x0001481201007387 */ /* 0x0003e20000100a00 */
[----:B------:R-:W-:-:S03]  /*1b6d0*/  IMAD.MOV.U32 R0, RZ, RZ, R25 ;  /* 0x000000ffff007224 */ /* 0x000fc600078e0019 */
[----:B0-----:R-:W2:Y:S04]  /*1b6e0*/  LDL.LU.64 R16, [R1+0x300] ;  /* 0x0003000001107983 */ /* 0x001ea80000300a00 */
[----:B-1----:R-:W2:Y:S06]  /*1b6f0*/  LDL.LU.64 R18, [R1+0x308] ;  /* 0x0003080001127983 */ /* 0x002eac0000300a00 */
[----:B------:R-:W-:Y:S04]  /*1b700*/  STL.64 [R1+0x130], R8 ;  /* 0x0001300801007387 */ /* 0x000fe80000100a00 */
[----:B------:R-:W-:Y:S04]  /*1b710*/  STL.64 [R1+0x138], R10 ;  /* 0x0001380a01007387 */ /* 0x000fe80000100a00 */
[----:B------:R0:W-:Y:S04]  /*1b720*/  STL.64 [R1+0x1ee8], R20 ;  /* 0x001ee81401007387 */ /* 0x0001e80000100a00 */
[----:B------:R-:W3:Y:S04]  /*1b730*/  LDL.LU.64 R24, [R1+0x2f0] ;  /* 0x0002f00001187983 */ /* 0x000ee80000300a00 */
[----:B------:R-:W3:Y:S01]  /*1b740*/  LDL.LU.64 R26, [R1+0x2f8] ;  /* 0x0002f800011a7983 */ /* 0x000ee20000300a00 */
[----:B0-----:R-:W-:-:S03]  /*1b750*/  IMAD.MOV.U32 R20, RZ, RZ, R2 ;  /* 0x000000ffff147224 */ /* 0x001fc600078e0002 */
[----:B------:R-:W4:Y:S01]  /*1b760*/  LDL.LU.64 R8, [R1+0x2e0] ;  /* 0x0002e00001087983 */ /* 0x000f220000300a00 */
[----:B------:R-:W-:-:S03]  /*1b770*/  IMAD.MOV.U32 R21, RZ, RZ, R0 ;  /* 0x000000ffff157224 */ /* 0x000fc600078e0000 */
[----:B------:R-:W4:Y:S04]  /*1b780*/  LDL.LU.64 R10, [R1+0x2e8] ;  /* 0x0002e800010a7983 */ /* 0x000f280000300a00 */
[----:B------:R0:W-:Y:S04]  /*1b790*/  STL.64 [R1+0x1f00], R20 ;  /* 0x001f001401007387 */ /* 0x0001e80000100a00 */
[----:B0-----:R-:W2:Y:S04]  /*1b7a0*/  LDL.LU.64 R20, [R1+0x1d0] ;  /* 0x0001d00001147983 */ /* 0x001ea80000300a00 */
[----:B------:R-:W2:Y:S04]  /*1b7b0*/  LDL.LU.64 R22, [R1+0x1d8] ;  /* 0x0001d80001167983 */ /* 0x000ea80000300a00 */
[----:B--2---:R-:W-:Y:S04]  /*1b7c0*/  STL.64 [R1+0x1f18], R22 ;  /* 0x001f181601007387 */ /* 0x004fe80000100a00 */
[----:B------:R0:W-:Y:S04]  /*1b7d0*/  STL.64 [R1+0x1f10], R20 ;  /* 0x001f101401007387 */ /* 0x0001e80000100a00 */
[----:B0-----:R-:W2:Y:S04]  /*1b7e0*/  LDL.LU.64 R20, [R1+0xe0] ;  /* 0x0000e00001147983 */ /* 0x001ea80000300a00 */
[----:B------:R-:W2:Y:S01]  /*1b7f0*/  LDL.LU.64 R22, [R1+0xe8] ;  /* 0x0000e80001167983 */ /* 0x000ea20000300a00 */
[C---:B------:R-:W-:Y:S03]  /*1b800*/  HMMA.16816.F32.BF16 R16, R4.reuse, R12, R16 ;  /* 0x0000000c0410723c */ /* 0x040fe60000041810 */
[----:B--2---:R-:W-:Y:S04]  /*1b810*/  STL.64 [R1+0x1f30], R22 ;  /* 0x001f301601007387 */ /* 0x004fe80000100a00 */
[----:B------:R0:W-:Y:S04]  /*1b820*/  STL.64 [R1+0x1f28], R20 ;  /* 0x001f281401007387 */ /* 0x0001e80000100a00 */
[----:B0-----:R-:W2:Y:S04]  /*1b830*/  LDL.LU.64 R20, [R1+0xf0] ;  /* 0x0000f00001147983 */ /* 0x001ea80000300a00 */
[----:B------:R-:W2:Y:S08]  /*1b840*/  LDL.LU.64 R22, [R1+0xf8] ;  /* 0x0000f80001167983 */ /* 0x000eb00000300a00 */
[----:B------:R0:W-:Y:S04]  /*1b850*/  STL.64 [R1+0x120], R16 ;  /* 0x0001201001007387 */ /* 0x0001e80000100a00 */
[----:B------:R-:W-:Y:S04]  /*1b860*/  STL.64 [R1+0x128], R18 ;  /* 0x0001281201007387 */ /* 0x000fe80000100a00 */
[----:B0-----:R-:W3:Y:S04]  /*1b870*/  LDL.LU.64 R16, [R1+0x1f58] ;  /* 0x001f580001107983 */ /* 0x001ee80000300a00 */
[----:B------:R0:W-:Y:S04]  /*1b880*/  STL.64 [R1+0x1ee0], R12 ;  /* 0x001ee00c01007387 */ /* 0x0001e80000100a00 */
[----:B0-----:R-:W2:Y:S04]  /*1b890*/  LDL.LU.64 R12, [R1+0x1a0] ;  /* 0x0001a000010c7983 */ /* 0x001ea80000300a00 */
[----:B------:R-:W2:Y:S01]  /*1b8a0*/  LDL.LU.64 R14, [R1+0x1a8] ;  /* 0x0001a800010e7983 */ /* 0x000ea20000300a00 */
[----:B---3--:R-:W-:Y:S01]  /*1b8b0*/  HMMA.16816.F32.BF16 R24, R4, R16, R24 ;  /* 0x000000100418723c */ /* 0x008fe20000041818 */
[----:B------:R-:W-:-:S02]  /*1b8c0*/  IMAD.MOV.U32 R2, RZ, RZ, R16 ;  /* 0x000000ffff027224 */ /* 0x000fc400078e0010 */
[----:B------:R-:W-:Y:S01]  /*1b8d0*/  IMAD.MOV.U32 R0, RZ, RZ, R17 ;  /* 0x000000ffff007224 */ /* 0x000fe200078e0011 */
[----:B--2---:R-:W-:Y:S04]  /*1b8e0*/  STL.64 [R1+0x1ef8], R14 ;  /* 0x001ef80e01007387 */ /* 0x004fe80000100a00 */
[----:B------:R0:W-:Y:S04]  /*1b8f0*/  STL.64 [R1+0x1ef0], R12 ;  /* 0x001ef00c01007387 */ /* 0x0001e80000100a00 */
[----:B0-----:R-:W2:Y:S04]  /*1b900*/  LDL.LU.64 R12, [R1+0x190] ;  /* 0x00019000010c7983 */ /* 0x001ea80000300a00 */
[----:B------:R-:W2:Y:S07]  /*1b910*/  LDL.LU.64 R14, [R1+0x198] ;  /* 0x00019800010e7983 */ /* 0x000eae0000300a00 */
[----:B------:R0:W-:Y:S04]  /*1b920*/  STL.64 [R1+0x110], R24 ;  /* 0x0001101801007387 */ /* 0x0001e80000100a00 */
[----:B------:R-:W-:Y:S04]  /*1b930*/  STL.64 [R1+0x118], R26 ;  /* 0x0001181a01007387 */ /* 0x000fe80000100a00 */
[----:B0-----:R-:W3:Y:S04]  /*1b940*/  LDL.LU.64 R24, [R1+0x1f50] ;  /* 0x001f500001187983 */ /* 0x001ee80000300a00 */
[----:B------:R-:W4:Y:S02]  /*1b950*/  LDL.LU.64 R16, [R1+0x1f48] ;  /* 0x001f480001107983 */ /* 0x000f240000300a00 */
[----:B----4-:R-:W-:Y:S02]  /*1b960*/  HMMA.16816.F32.BF16 R4, R4, R16, R8 ;  /* 0x000000100404723c */ /* 0x010fe40000041808 */
[----:B------:R-:W3:Y:S04]  /*1b970*/  LDL.LU.64 R10, [R1+0x1f40] ;  /* 0x001f4000010a7983 */ /* 0x000ee80000300a00 */
[----:B------:R-:W3:Y:S11]  /*1b980*/  LDL.LU.64 R8, [R1+0x1f38] ;  /* 0x001f380001087983 */ /* 0x000ef60000300a00 */
[----:B------:R-:W-:Y:S06]  /*1b990*/  @!UPT UIADD3 URZ, URZ, URZ, URZ ;  /* 0x0000003f3f3ff290 */ /* 0x000fec000fffe03f */
[----:B------:R0:W-:Y:S04]  /*1b9a0*/  STL.64 [R1+0x100], R4 ;  /* 0x0001000401007387 */ /* 0x0001e80000100a00 */
[----:B------:R1:W-:Y:S04]  /*1b9b0*/  STL.64 [R1+0x108], R6 ;  /* 0x0001080601007387 */ /* 0x0003e80000100a00 */
[----:B0-----:R-:W4:Y:S04]  /*1b9c0*/  LDL.LU.64 R4, [R1+0xd0] ;  /* 0x0000d00001047983 */ /* 0x001f280000300a00 */
[----:B-1----:R-:W4:Y:S01]  /*1b9d0*/  LDL.LU.64 R6, [R1+0xd8] ;  /* 0x0000d80001067983 */ /* 0x002f220000300a00 */
[C---:B---3--:R-:W-:Y:S03]  /*1b9e0*/  HMMA.16816.F32.BF16 R24, R8.reuse, R24, R20 ;  /* 0x000000180818723c */ /* 0x048fe60000041814 */
[----:B------:R-:W3:Y:S04]  /*1b9f0*/  LDL.LU.64 R22, [R1+0x1f30] ;  /* 0x001f300001167983 */ /* 0x000ee80000300a00 */
[----:B------:R-:W3:Y:S11]  /*1ba00*/  LDL.LU.64 R20, [R1+0x1f28] ;  /* 0x001f280001147983 */ /* 0x000ef60000300a00 */
[----:B------:R-:W-:Y:S05]  /*1ba10*/  @!UPT UIADD3 URZ, URZ, URZ, URZ ;  /* 0x0000003f3f3ff290 */ /* 0x000fea000fffe03f */
[----:B------:R0:W-:Y:S04]  /*1ba20*/  STL.64 [R1+0xf0], R24 ;  /* 0x0000f01801007387 */ /* 0x0001e80000100a00 */
[----:B------:R3:W-:Y:S04]  /*1ba30*/  STL.64 [R1+0xf8], R26 ;  /* 0x0000f81a01007387 */ /* 0x0007e80000100a00 */
[----:B0-----:R-:W3:Y:S02]  /*1ba40*/  LDL.LU.64 R24, [R1+0x1f20] ;  /* 0x001f200001187983 */ /* 0x001ee40000300a00 */
[C---:B---3--:R-:W-:Y:S02]  /*1ba50*/  HMMA.16816.F32.BF16 R24, R8.reuse, R24, R20 ;  /* 0x000000180818723c */ /* 0x048fe40000041814 */
[----:B------:R-:W3:Y:S04]  /*1ba60*/  LDL.LU.64 R22, [R1+0x1f18] ;  /* 0x001f180001167983 */ /* 0x000ee80000300a00 */
[----:B------:R-:W3:Y:S11]  /*1ba70*/  LDL.LU.64 R20, [R1+0x1f10] ;  /* 0x001f100001147983 */ /* 0x000ef60000300a00 */
[----:B------:R-:W-:Y:S06]  /*1ba80*/  @!UPT UIADD3 URZ, URZ, URZ, URZ ;  /* 0x0000003f3f3ff290 */ /* 0x000fec000fffe03f */
[----:B------:R0:W-:Y:S04]  /*1ba90*/  STL.64 [R1+0xe0], R24 ;  /* 0x0000e01801007387 */ /* 0x0001e80000100a00 */
[----:B------:R-:W-:Y:S04]  /*1baa0*/  STL.64 [R1+0xe8], R26 ;  /* 0x0000e81a01007387 */ /* 0x000fe80000100a00 */
[----:B0-----:R-:W3:Y:S02]  /*1bab0*/  LDL.LU.64 R24, [R1+0x1f08] ;  /* 0x001f080001187983 */ /* 0x001ee40000300a00 */
[C---:B---3--:R-:W-:Y:S11]  /*1bac0*/  HMMA.16816.F32.BF16 R20, R8.reuse, R24, R20 ;  /* 0x000000180814723c */ /* 0x048ff60000041814 */
[----:B------:R-:W-:Y:S11]  /*1bad0*/  @!UPT UIADD3 URZ, URZ, URZ, URZ ;  /* 0x0000003f3f3ff290 */ /* 0x000ff6000fffe03f */
[----:B------:R-:W-:Y:S01]  /*1bae0*/  @!UPT UIADD3 URZ, URZ, URZ, URZ ;  /* 0x0000003f3f3ff290 */ /* 0x000fe2000fffe03f */
[----:B------:R0:W-:Y:S04]  /*1baf0*/  STL.64 [R1+0x180], R20 ;  /* 0x0001801401007387 */ /* 0x0001e80000100a00 */
[----:B------:R2:W-:Y:S04]  /*1bb00*/  STL.64 [R1+0x188], R22 ;  /* 0x0001881601007387 */ /* 0x0005e80000100a00 */
[----:B0-----:R-:W2:Y:S04]  /*1bb10*/  LDL.LU.64 R20, [R1+0x1f00] ;  /* 0x001f000001147983 */ /* 0x001ea80000300a00 */
[----:B------:R-:W-:Y:S01]  /*1bb20*/  STL.64 [R1+0x1e90], R24 ;  /* 0x001e901801007387 */ /* 0x000fe20000100a00 */
[C---:B--2---:R-:W-:Y:S03]  /*1bb30*/  HMMA.16816.F32.BF16 R20, R8.reuse, R20, R12 ;  /* 0x000000140814723c */ /* 0x044fe6000004180c */
[----:B------:R-:W2:Y:S04]  /*1bb40*/  LDL.LU.64 R14, [R1+0x1ef8] ;  /* 0x001ef800010e7983 */ /* 0x000ea80000300a00 */
[----:B------:R-:W2:Y:S11]  /*1bb50*/  LDL.LU.64 R12, [R1+0x1ef0] ;  /* 0x001ef000010c7983 */ /* 0x000eb60000300a00 */
[----:B------:R-:W-:Y:S05]  /*1bb60*/  @!UPT UIADD3 URZ, URZ, URZ, URZ ;  /* 0x0000003f3f3ff290 */ /* 0x000fea000fffe03f */
[----:B------:R0:W-:Y:S04]  /*1bb70*/  STL.64 [R1+0x190], R20 ;  /* 0x0001901401007387 */ /* 0x0001e80000100a00 */
[----:B------:R2:W-:Y:S04]  /*1bb80*/  STL.64 [R1+0x198], R22 ;  /* 0x0001981601007387 */ /* 0x0005e80000100a00 */
[----:B0-----:R-:W2:Y:S02]  /*1bb90*/  LDL.LU.64 R20, [R1+0x1ee8] ;  /* 0x001ee80001147983 */ /* 0x001ea40000300a00 */
[----:B--2---:R-:W-:Y:S02]  /*1bba0*/  HMMA.16816.F32.BF16 R20, R8, R20, R12 ;  /* 0x000000140814723c */ /* 0x004fe4000004180c */
[----:B------:R-:W2:Y:S11]  /*1bbb0*/  LDL.LU.64 R12, [R1+0x1ee0] ;  /* 0x001ee000010c7983 */ /* 0x000eb60000300a00 */
[----:B------:R-:W-:Y:S10]  /*1bbc0*/  @!UPT UIADD3 URZ, URZ, URZ, URZ ;  /* 0x0000003f3f3ff290 */ /* 0x000ff4000fffe03f */
[----:B------:R-:W-:Y:S04]  /*1bbd0*/  STL.64 [R1+0x1a0], R20 ;  /* 0x0001a01401007387 */ /* 0x000fe80000100a00 */
[----:B------:R0:W-:Y:S04]  /*1bbe0*/  STL.64 [R1+0x1a8], R22 ;  /* 0x0001a81601007387 */ /* 0x0001e80000100a00 */
[----:B0-----:R-:W2:Y:S04]  /*1bbf0*/  LDL.LU.64 R22, [R1+0x1ed8] ;  /* 0x001ed80001167983 */ /* 0x001ea80000300a00 */
[----:B------:R-:W2:Y:S01]  /*1bc00*/  LDL.LU.64 R20, [R1+0x1ed0] ;  /* 0x001ed00001147983 */ /* 0x000ea20000300a00 */
[----:B------:R-:W-:-:S02]  /*1bc10*/  IMAD.MOV.U32 R24, RZ, RZ, R2 ;  /* 0x000000ffff187224 */ /* 0x000fc400078e0002 */
[----:B------:R-:W-:Y:S01]  /*1bc20*/  IMAD.MOV.U32 R25, RZ, RZ, R0 ;  /* 0x000000ffff197224 */ /* 0x000fe200078e0000 */
[C---:B--2---:R-:W-:Y:S01]  /*1bc30*/  HMMA.16816.F32.BF16 R12, R8.reuse, R12, R20 ;  /* 0x0000000c080c723c */ /* 0x044fe20000041814 */
[----:B------:R-:W2:Y:S04]  /*1bc40*/  LDL.LU.64 R22, [R1+0x1ec8] ;  /* 0x001ec80001167983 */ /* 0x000ea80000300a00 */
[----:B------:R-:W2:Y:S03]  /*1bc50*/  LDL.LU.64 R20, [R1+0x1ec0] ;  /* 0x001ec00001147983 */ /* 0x000ea60000300a00 */
[----:B----4-:R-:W-:Y:S11]  /*1bc60*/  HMMA.16816.F32.BF16 R4, R8, R16, R4 ;  /* 0x000000100804723c */ /* 0x010ff60000041804 */
[----:B------:R-:W-:Y:S04]  /*1bc70*/  @!UPT UIADD3 URZ, URZ, URZ, URZ ;  /* 0x0000003f3f3ff290 */ /* 0x000fe8000fffe03f */
[----:B------:R-:W-:Y:S04]  /*1bc80*/  STL.64 [R1+0x1b0], R12 ;  /* 0x0001b00c01007387 */ /* 0x000fe80000100a00 */
[----:B------:R0:W-:Y:S05]  /*1bc90*/  STL.64 [R1+0x1b8], R14 ;  /* 0x0001b80e01007387 */ /* 0x0001ea0000100a00 */
[----:B------:R-:W-:Y:S01]  /*1bca0*/  IMAD.MOV.U32 R29, RZ, RZ, R4 ;  /* 0x000000ffff1d7224 */ /* 0x000fe200078e0004 */
[----:B0-----:R-:W3:Y:S04]  /*1bcb0*/  LDL.LU.64 R14, [R1+0x1eb8] ;  /* 0x001eb800010e7983 */ /* 0x001ee80000300a00 */
[----:B------:R-:W3:Y:S01]  /*1bcc0*/  LDL.LU.64 R12, [R1+0x1eb0] ;  /* 0x001eb000010c7983 */ /* 0x000ee20000300a00 */
[----:B------:R-:W-:-:S02]  /*1bcd0*/  IMAD.MOV.U32 R28, RZ, RZ, R5 ;  /* 0x000000ffff1c7224 */ /* 0x000fc400078e0005 */
[----:B------:R-:W-:Y:S02]  /*1bce0*/  IMAD.MOV.U32 R3, RZ, RZ, R6 ;  /* 0x000000ffff037224 */ /* 0x000fe400078e0006 */
[----:B------:R-:W-:Y:S01]  /*1bcf0*/  IMAD.MOV.U32 R2, RZ, RZ, R7 ;  /* 0x000000ffff027224 */ /* 0x000fe200078e0007 */
[----:B--2---:R-:W-:Y:S01]  /*1bd00*/  HMMA.16816.F32.BF16 R24, R8, R24, R20 ;  /* 0x000000180818723c */ /* 0x004fe20000041814 */
[----:B------:R-:W2:Y:S11]  /*1bd10*/  LDL.LU R23, [R1+0x1ea8] ;  /* 0x001ea80001177983 */ /* 0x000eb60000300800 */
[----:B------:R-:W-:Y:S11]  /*1bd20*/  @!UPT UIADD3 URZ, URZ, URZ, URZ ;  /* 0x0000003f3f3ff290 */ /* 0x000ff6000fffe03f */
[----:B------:R0:W-:Y:S04]  /*1bd30*/  STL.64 [R1+0x1c0], R24 ;  /* 0x0001c01801007387 */ /* 0x0001e80000100a00 */
[----:B------:R1:W-:Y:S04]  /*1bd40*/  STL.64 [R1+0x1c8], R26 ;  /* 0x0001c81a01007387 */ /* 0x0003e80000100a00 */
[----:B------:R-:W4:Y:S04]  /*1bd50*/  LDL.LU.64 R8, [R1+0xc0] ;  /* 0x0000c00001087983 */ /* 0x000f280000300a00 */
[----:B0-----:R-:W3:Y:S04]  /*1bd60*/  LDL.LU.64 R24, [R1+0x2c0] ;  /* 0x0002c00001187983 */ /* 0x001ee80000300a00 */
[----:B-1----:R-:W3:Y:S04]  /*1bd70*/  LDL.LU.64 R26, [R1+0x2c8] ;  /* 0x0002c800011a7983 */ /* 0x002ee80000300a00 */
[----:B------:R-:W2:Y:S04]  /*1bd80*/  LDL.LU.64 R4, [R1+0x2b0] ;  /* 0x0002b00001047983 */ /* 0x000ea80000300a00 */
[----:B------:R-:W2:Y:S04]  /*1bd90*/  LDL.LU.64 R6, [R1+0x2b8] ;  /* 0x0002b80001067983 */ /* 0x000ea80000300a00 */
[----:B--2---:R-:W-:Y:S04]  /*1bda0*/  STL.64 [R1+0x1ea0], R6 ;  /* 0x001ea00601007387 */ /* 0x004fe80000100a00 */
[----:B------:R0:W-:Y:S04]  /*1bdb0*/  STL.64 [R1+0x1e98], R4 ;  /* 0x001e980401007387 */ /* 0x0001e80000100a00 */
[----:B0-----:R-:W3:Y:S04]  /*1bdc0*/  LDL.LU.64 R4, [R1+0xb0] ;  /* 0x0000b00001047983 */ /* 0x001ee80000300a00 */
[----:B------:R-:W-:Y:S04]  /*1bdd0*/  STL [R1+0x1e5c], R16 ;  /* 0x001e5c1001007387 */ /* 0x000fe80000100800 */
[----:B------:R0:W-:Y:S04]  /*1bde0*/  STL [R1+0x1e58], R17 ;  /* 0x001e581101007387 */ /* 0x0001e80000100800 */
[----:B0-----:R-:W4:Y:S04]  /*1bdf0*/  LDL.LU.64 R16, [R1+0x2d0] ;  /* 0x0002d00001107983 */ /* 0x001f280000300a00 */
[----:B------:R-:W4:Y:S04]  /*1be00*/  LDL.LU.64 R18, [R1+0x2d8] ;  /* 0x0002d80001127983 */ /* 0x000f280000300a00 */
[----:B------:R-:W-:Y:S04]  /*1be10*/  STL [R1+0x1d58], R2 ;  /* 0x001d580201007387 */ /* 0x000fe80000100800 */
[----:B------:R0:W-:Y:S04]  /*1be20*/  STL [R1+0x1d54], R3 ;  /* 0x001d540301007387 */ /* 0x0001e80000100800 */
[----:B------:R1:W-:Y:S04]  /*1be30*/  STL [R1+0x1d50], R28 ;  /* 0x001d501c01007387 */ /* 0x0003e80000100800 */
[----:B------:R-:W-:Y:S01]  /*1be40*/  STL [R1+0x1c78], R29 ;  /* 0x001c781d01007387 */ /* 0x000fe20000100800 */
[C---:B---3--:R-:W-:Y:S08]  /*1be50*/  HMMA.16816.F32.BF16 R24, R12.reuse, R4, R24 ;  /* 0x000000040c18723c */ /* 0x048ff00000041818 */
[----:B----4-:R-:W-:Y:S01]  /*1be60*/  HMMA.16816.F32.BF16 R16, R12, R8, R16 ;  /* 0x000000080c10723c */ /* 0x010fe20000041810 */
[----:B------:R-:W-:Y:S11]  /*1be70*/  IMAD.MOV.U32 R20, RZ, RZ, R4 ;  /* 0x000000ffff147224 */ /* 0x000ff600078e0004 */
[----:B------:R-:W-:Y:S04]  /*1be80*/  @!UPT UIADD3 URZ, URZ, URZ, URZ ;  /* 0x0000003f3f3ff290 */ /* 0x000fe8000fffe03f */
[----:B0-----:R-:W-:Y:S02]  /*1be90*/  IMAD.MOV.U32 R3, RZ, RZ, R24 ;  /* 0x000000ffff037224 */ /* 0x001fe400078e0018 */
[----:B-1----:R-:W-:-:S05]  /*1bea0*/  IMAD.MOV.U32 R28, RZ, RZ, R25 ;  /* 0x000000ffff1c7224 */ /* 0x002fca00078e0019 */
[----:B------:R-:W-:Y:S04]  /*1beb0*/  STL.64 [R1+0xd0], R16 ;  /* 0x0000d01001007387 */ /* 0x000fe80000100a00 */
[----:B------:R0:W-:Y:S04]  /*1bec0*/  STL.64 [R1+0xd8], R18 ;  /* 0x0000d81201007387 */ /* 0x0001e80000100a00 */
[----:B------:R-:W2:Y:S01]  /*1bed0*/  LDL.LU.64 R6, [R1+0x1ea0] ;  /* 0x001ea00001067983 */ /* 0x000ea20000300a00 */
[----:B0-----:R-:W-:-:S03]  /*1bee0*/  IMAD.MOV.U32 R19, RZ, RZ, R5 ;  /* 0x000000ffff137224 */ /* 0x001fc600078e0005 */
[----:B------:R-:W2:Y:S04]  /*1bef0*/  LDL.LU.64 R4, [R1+0x1e98] ;  /* 0x001e980001047983 */ /* 0x000ea80000300a00 */
[----:B------:R-:W2:Y:S01]  /*1bf00*/  LDL.LU.64 R24, [R1+0x1e90] ;  /* 0x001e900001187983 */ /* 0x000ea20000300a00 */
[----:B------:R-:W-:Y:S02]  /*1bf10*/  IMAD.MOV.U32 R18, RZ, RZ, R8 ;  /* 0x000000ffff127224 */ /* 0x000fe400078e0008 */
[----:B------:R-:W-:Y:S02]  /*1bf20*/  IMAD.MOV.U32 R0, RZ, RZ, R27 ;  /* 0x000000ffff007224 */ /* 0x000fe400078e001b */
[----:B------:R-:W-:Y:S01]  /*1bf30*/  IMAD.MOV.U32 R29, RZ, RZ, R26 ;  /* 0x000000ffff1d7224 */ /* 0x000fe200078e001a */
[----:B------:R-:W-:Y:S04]  /*1bf40*/  STL.64 [R1+0x1e80], R18 ;  /* 0x001e801201007387 */ /* 0x000fe80000100a00 */
[----:B------:R-:W-:Y:S04]  /*1bf50*/  STL [R1+0x1d68], R0 ;  /* 0x001d680001007387 */ /* 0x000fe80000100800 */
[----:B------:R-:W-:Y:S04]  /*1bf60*/  STL [R1+0x1d64], R29 ;  /* 0x001d641d01007387 */ /* 0x000fe80000100800 */
[----:B------:R-:W-:Y:S04]  /*1bf70*/  STL [R1+0x1d60], R28 ;  /* 0x001d601c01007387 */ /* 0x000fe80000100800 */
[----:B------:R-:W-:Y:S01]  /*1bf80*/  STL [R1+0x1d5c], R3 ;  /* 0x001d5c0301007387 */ /* 0x000fe20000100800 */
[----:B--2---:R-:W-:Y:S01]  /*1bf90*/  HMMA.16816.F32.BF16 R4, R12, R24, R4 ;  /* 0x000000180c04723c */ /* 0x004fe20000041804 */
[----:B------:R-:W-:-:S02]  /*1bfa0*/  IMAD.MOV.U32 R22, RZ, RZ, R24 ;  /* 0x000000ffff167224 */ /* 0x000fc400078e0018 */
[----:B------:R-:W-:Y:S11]  /*1bfb0*/  IMAD.MOV.U32 R21, RZ, RZ, R25 ;  /* 0x000000ffff157224 */ /* 0x000ff600078e0019 */
[----:B------:R-:W-:Y:S09]  /*1bfc0*/  @!UPT UIADD3 URZ, URZ, URZ, URZ ;  /* 0x0000003f3f3ff290 */ /* 0x000ff2000fffe03f */
[----:B------:R0:W-:Y:S01]  /*1bfd0*/  STL.64 [R1+0x60], R4 ;  /* 0x0000600401007387 */ /* 0x0001e20000100a00 */
[----:B------:R-:W-:-:S03]  /*1bfe0*/  IMAD.MOV.U32 R2, RZ, RZ, R7 ;  /* 0x000000ffff027224 */ /* 0x000fc600078e0007 */
[----:B------:R1:W-:Y:S04]  /*1bff0*/  STL [R1+0x68], R6 ;  /* 0x0000680601007387 */ /* 0x0003e80000100800 */
[----:B0-----:R-:W2:Y:S04]  /*1c000*/  LDL.LU.64 R4, [R1+0x2a0] ;  /* 0x0002a00001047983 */ /* 0x001ea80000300a00 */
[----:B-1----:R-:W2:Y:S04]  /*1c010*/  LDL.LU.64 R6, [R1+0x2a8] ;  /* 0x0002a80001067983 */ /* 0x002ea80000300a00 */
[----:B------:R-:W3:Y:S04]  /*1c020*/  LDL.LU.64 R16, [R1+0x290] ;  /* 0x0002900001107983 */ /* 0x000ee80000300a00 */
[----:B------:R-:W3:Y:S04]  /*1c030*/  LDL.LU.64 R18, [R1+0x298] ;  /* 0x0002980001127983 */ /* 0x000ee80000300a00 */
[----:B------:R-:W-:Y:S04]  /*1c040*/  STL.64 [R1+0x1e68], R22 ;  /* 0x001e681601007387 */ /* 0x000fe80000100a00 */
[----:B------:R0:W-:Y:S04]  /*1c050*/  STL.64 [R1+0x1e60], R20 ;  /* 0x001e601401007387 */ /* 0x0001e80000100a00 */
[----:B0-----:R-:W4:Y:S01]  /*1c060*/  LDL.LU.64 R20, [R1+0x10] ;  /* 0x0000100001147983 */ /* 0x001f220000300a00 */
[----:B------:R-:W-:-:S03]  /*1c070*/  IMAD.MOV.U32 R11, RZ, RZ, R9 ;  /* 0x000000ffff0b7224 */ /* 0x000fc600078e0009 */
[----:B----4-:R0:W-:Y:S04]  /*1c080*/  STL.64 [R1+0x1e70], R20 ;  /* 0x001e701401007387 */ /* 0x0101e80000100a00 */
[----:B0-----:R-:W2:Y:S04]  /*1c090*/  LDL.LU.64 R20, [R1+0x90] ;  /* 0x0000900001147983 */ /* 0x001ea80000300a00 */
[----:B------:R-:W4:Y:S04]  /*1c0a0*/  LDL R10, [R1+0x364] ;  /* 0x00036400010a7983 */ /* 0x000f280000100800 */
[----:B----4-:R-:W-:Y:S04]  /*1c0b0*/  STL.64 [R1+0x1e78], R10 ;  /* 0x001e780a01007387 */ /* 0x010fe80000100a00 */
[----:B------:R-:W4:Y:S01]  /*1c0c0*/  LDL.LU.64 R8, [R1+0x20] ;  /* 0x0000200001087983 */ /* 0x000f220000300a00 */
[----:B--2---:R-:W-:Y:S03]  /*1c0d0*/  HMMA.16816.F32.BF16 R24, R12, R20, R4 ;  /* 0x000000140c18723c */ /* 0x004fe60000041804 */
[----:B----4-:R0:W-:Y:S04]  /*1c0e0*/  STL.64 [R1+0x1e88], R8 ;  /* 0x001e880801007387 */ /* 0x0101e80000100a00 */
[----:B0-----:R-:W3:Y:S01]  /*1c0f0*/  LDL.LU.64 R8, [R1+0x80] ;  /* 0x0000800001087983 */ /* 0x001ee20000300a00 */
[----:B------:R-:W-:-:S02]  /*1c100*/  IMAD.MOV.U32 R5, RZ, RZ, R20 ;  /* 0x000000ffff057224 */ /* 0x000fc400078e0014 */
[----:B------:R-:W-:Y:S01]  /*1c110*/  IMAD.MOV.U32 R4, RZ, RZ, R21 ;  /* 0x000000ffff047224 */ /* 0x000fe200078e0015 */
[----:B------:R0:W-:Y:S11]  /*1c120*/  STL [R1+0x1da0], R2 ;  /* 0x001da00201007387 */ /* 0x0001f60000100800 */
[----:B------:R-:W-:Y:S02]  /*1c130*/  @!UPT UIADD3 URZ, URZ, URZ, URZ ;  /* 0x0000003f3f3ff290 */ /* 0x000fe4000fffe03f */
[----:B------:R-:W-:Y:S02]  /*1c140*/  IMAD.MOV.U32 R3, RZ, RZ, R27 ;  /* 0x000000ffff037224 */ /* 0x000fe400078e001b */
[----:B------:R-:W-:Y:S01]  /*1c150*/  IMAD.MOV.U32 R28, RZ, RZ, R26 ;  /* 0x000000ffff1c7224 */ /* 0x000fe200078e001a */
[----:B------:R-:W2:Y:S01]  /*1c160*/  LDL.LU.64 R20, [R1+0x280] ;  /* 0x0002800001147983 */ /* 0x000ea20000300a00 */
[----:B------:R-:W-:Y:S02]  /*1c170*/  IMAD.MOV.U32 R0, RZ, RZ, R24 ;  /* 0x000000ffff007224 */ /* 0x000fe400078e0018 */
[----:B------:R-:W-:Y:S01]  /*1c180*/  IMAD.MOV.U32 R29, RZ, RZ, R25 ;  /* 0x000000ffff1d7224 */ /* 0x000fe200078e0019 */
[----:B------:R-:W2:Y:S04]  /*1c190*/  LDL.LU.64 R22, [R1+0x288] ;  /* 0x0002880001167983 */ /* 0x000ea80000300a00 */
[----:B------:R-:W4:Y:S04]  /*1c1a0*/  LDL.LU.64 R24, [R1+0x270] ;  /* 0x0002700001187983 */ /* 0x000f280000300a00 */
[----:B------:R-:W4:Y:S04]  /*1c1b0*/  LDL.LU.64 R26, [R1+0x278] ;  /* 0x00027800011a7983 */ /* 0x000f280000300a00 */
[----:B------:R-:W-:Y:S04]  /*1c1c0*/  STL [R1+0x1e44], R3 ;  /* 0x001e440301007387 */ /* 0x000fe80000100800 */
[----:B------:R-:W-:Y:S04]  /*1c1d0*/  STL [R1+0x1e40], R28 ;  /* 0x001e401c01007387 */ /* 0x000fe80000100800 */
[----:B------:R-:W-:Y:S04]  /*1c1e0*/  STL [R1+0x1da8], R29 ;  /* 0x001da81d01007387 */ /* 0x000fe80000100800 */
[----:B------:R-:W-:Y:S01]  /*1c1f0*/  STL [R1+0x1da4], R0 ;  /* 0x001da40001007387 */ /* 0x000fe20000100800 */
[----:B---3--:R-:W-:Y:S01]  /*1c200*/  HMMA.16816.F32.BF16 R16, R12, R8, R16 ;  /* 0x000000080c10723c */ /* 0x008fe20000041810 */
[----:B------:R-:W-:-:S02]  /*1c210*/  IMAD.MOV.U32 R7, RZ, RZ, R8 ;  /* 0x000000ffff077224 */ /* 0x000fc400078e0008 */
[----:B------:R-:W-:Y:S02]  /*1c220*/  IMAD.MOV.U32 R6, RZ, RZ, R9 ;  /* 0x000000ffff067224 */ /* 0x000fe400078e0009 */
[----:B------:R-:W2:Y:S11]  /*1c230*/  LDL.LU.64 R8, [R1+0x1e88] ;  /* 0x001e880001087983 */ /* 0x000eb60000300a00 */
[----:B------:R-:W-:Y:S07]  /*1c240*/  @!UPT UIADD3 URZ, URZ, URZ, URZ ;  /* 0x0000003f3f3ff290 */ /* 0x000fee000fffe03f */
[----:B------:R-:W-:Y:S01]  /*1c250*/  STL.64 [R1+0x40], R16 ;  /* 0x0000401001007387 */ /* 0x000fe20000100a00 */
[----:B0-----:R-:W-:-:S03]  /*1c260*/  IMAD.MOV.U32 R2, RZ, RZ, R19 ;  /* 0x000000ffff027224 */ /* 0x001fc600078e0013 */
[----:B------:R0:W-:Y:S04]  /*1c270*/  STL [R1+0x48], R18 ;  /* 0x0000481201007387 */ /* 0x0001e80000100800 */
[----:B0-----:R-:W3:Y:S04]  /*1c280*/  LDL.LU.64 R18, [R1+0x1e80] ;  /* 0x001e800001127983 */ /* 0x001ee80000300a00 */
[----:B------:R-:W3:Y:S01]  /*1c290*/  LDL.LU.64 R10, [R1+0x1e78] ;  /* 0x001e7800010a7983 */ /* 0x000ee20000300a00 */
[C---:B--2---:R-:W-:Y:S11]  /*1c2a0*/  HMMA.16816.F32.BF16 R20, R12.reuse, R8, R20 ;  /* 0x000000080c14723c */ /* 0x044ff60000041814 */
[----:B------:R-:W-:Y:S11]  /*1c2b0*/  @!UPT UIADD3 URZ, URZ, URZ, URZ ;  /* 0x0000003f3f3ff290 */ /* 0x000ff6000fffe03f */
[----:B------:R-:W-:Y:S02]  /*1c2c0*/  @!UPT UIADD3 URZ, URZ, URZ, URZ ;  /* 0x0000003f3f3ff290 */ /* 0x000fe4000fffe03f */
[----:B------:R-:W-:Y:S02]  /*1c2d0*/  IMAD.MOV.U32 R29, RZ, RZ, R20 ;  /* 0x000000ffff1d7224 */ /* 0x000fe400078e0014 */
[----:B------:R-:W-:Y:S02]  /*1c2e0*/  IMAD.MOV.U32 R0, RZ, RZ, R21 ;  /* 0x000000ffff007224 */ /* 0x000fe400078e0015 */
[----:B------:R-:W4:Y:S01]  /*1c2f0*/  LDL.LU.64 R20, [R1+0x1e70] ;  /* 0x001e700001147983 */ /* 0x000f220000300a00 */
[----:B------:R-:W-:Y:S02]  /*1c300*/  IMAD.MOV.U32 R16, RZ, RZ, R8 ;  /* 0x000000ffff107224 */ /* 0x000fe400078e0008 */
[----:B------:R-:W-:Y:S02]  /*1c310*/  IMAD.MOV.U32 R17, RZ, RZ, R9 ;  /* 0x000000ffff117224 */ /* 0x000fe400078e0009 */
[----:B------:R-:W-:Y:S02]  /*1c320*/  IMAD.MOV.U32 R9, RZ, RZ, R22 ;  /* 0x000000ffff097224 */ /* 0x000fe400078e0016 */
[----:B------:R-:W-:Y:S01]  /*1c330*/  IMAD.MOV.U32 R8, RZ, RZ, R23 ;  /* 0x000000ffff087224 */ /* 0x000fe200078e0017 */
[----:B---3--:R-:W-:Y:S04]  /*1c340*/  STL [R1+0x1db8], R10 ;  /* 0x001db80a01007387 */ /* 0x008fe80000100800 */
[----:B------:R-:W-:Y:S04]  /*1c350*/  STL.64 [R1+0x1db0], R8 ;  /* 0x001db00801007387 */ /* 0x000fe80000100a00 */
[----:B------:R-:W2:Y:S01]  /*1c360*/  LDL.LU.64 R22, [R1+0x1e68] ;  /* 0x001e680001167983 */ /* 0x000ea20000300a00 */
[----:B----4-:R-:W-:Y:S01]  /*1c370*/  HMMA.16816.F32.BF16 R24, R12, R20, R24 ;  /* 0x000000140c18723c */ /* 0x010fe20000041818 */
[----:B------:R-:W-:-:S02]  /*1c380*/  IMAD.MOV.U32 R3, RZ, RZ, R20 ;  /* 0x000000ffff037224 */ /* 0x000fc400078e0014 */
[----:B------:R-:W-:Y:S02]  /*1c390*/  IMAD.MOV.U32 R28, RZ, RZ, R21 ;  /* 0x000000ffff1c7224 */ /* 0x000fe400078e0015 */
[----:B------:R-:W3:Y:S11]  /*1c3a0*/  LDL.LU.64 R20, [R1+0x1e60] ;  /* 0x001e600001147983 */ /* 0x000ef60000300a00 */
[----:B------:R-:W-:Y:S07]  /*1c3b0*/  @!UPT UIADD3 URZ, URZ, URZ, URZ ;  /* 0x0000003f3f3ff290 */ /* 0x000fee000fffe03f */
[----:B------:R-:W-:Y:S04]  /*1c3c0*/  STL.64 [R1+0x1c98], R26 ;  /* 0x001c981a01007387 */ /* 0x000fe80000100a00 */
[----:B------:R0:W-:Y:S02]  /*1c3d0*/  STL.64 [R1+0x1c90], R24 ;  /* 0x001c901801007387 */ /* 0x0001e40000100a00 */
[----:B0-----:R-:W-:Y:S02]  /*1c3e0*/  IMAD.MOV.U32 R24, RZ, RZ, R16 ;  /* 0x000000ffff187224 */ /* 0x001fe400078e0010 */
[----:B------:R-:W4:Y:S01]  /*1c3f0*/  LDL.LU R16, [R1+0x1e5c] ;  /* 0x001e5c0001107983 */ /* 0x000f220000300800 */
[----:B------:R-:W-:-:S03]  /*1c400*/  IMAD.MOV.U32 R25, RZ, RZ, R17 ;  /* 0x000000ffff197224 */ /* 0x000fc600078e0011 */
[----:B------:R-:W4:Y:S04]  /*1c410*/  LDL.LU R17, [R1+0x1e58] ;  /* 0x001e580001117983 */ /* 0x000f280000300800 */
[----:B------:R-:W3:Y:S01]  /*1c420*/  LDL R26, [R1+0x28] ;  /* 0x00002800011a7983 */ /* 0x000ee20000100800 */
[----:B--2---:R-:W-:-:S05]  /*1c430*/  IMAD.MOV.U32 R27, RZ, RZ, R23 ;  /* 0x000000ffff1b7224 */ /* 0x004fca00078e0017 */
[----:B---3--:R-:W-:Y:S04]  /*1c440*/  STL.64 [R1+0x1dc8], R26 ;  /* 0x001dc81a01007387 */ /* 0x008fe80000100a00 */
[----:B------:R0:W-:Y:S02]  /*1c450*/  STL.64 [R1+0x1dc0], R24 ;  /* 0x001dc01801007387 */ /* 0x0001e40000100a00 */
[----:B0-----:R-:W-:Y:S02]  /*1c460*/  IMAD.MOV.U32 R24, RZ, RZ, R7 ;  /* 0x000000ffff187224 */ /* 0x001fe400078e0007 */
[----:B------:R-:W-:-:S05]  /*1c470*/  IMAD.MOV.U32 R25, RZ, RZ, R6 ;  /* 0x000000ffff197224 */ /* 0x000fca00078e0006 */
[----:B------:R0:W-:Y:S02]  /*1c480*/  STL.64 [R1+0x1de0], R24 ;  /* 0x001de01801007387 */ /* 0x0001e40000100a00 */
[----:B0-----:R-:W-:Y:S02]  /*1c490*/  IMAD.MOV.U32 R24, RZ, RZ, R5 ;  /* 0x000000ffff187224 */ /* 0x001fe400078e0005 */
[----:B------:R-:W-:Y:S02]  /*1c4a0*/  IMAD.MOV.U32 R25, RZ, RZ, R4 ;  /* 0x000000ffff197224 */ /* 0x000fe400078e0004 */
[----:B------:R-:W4:Y:S04]  /*1c4b0*/  LDL.LU.64 R4, [R1+0x260] ;  /* 0x0002600001047983 */ /* 0x000f280000300a00 */
[----:B------:R-:W4:Y:S04]  /*1c4c0*/  LDL.LU.64 R6, [R1+0x268] ;  /* 0x0002680001067983 */ /* 0x000f280000300a00 */
[----:B------:R0:W-:Y:S02]  /*1c4d0*/  STL.64 [R1+0x1df8], R24 ;  /* 0x001df81801007387 */ /* 0x0001e40000100a00 */
[----:B0-----:R-:W-:-:S02]  /*1c4e0*/  IMAD.MOV.U32 R24, RZ, RZ, R22 ;  /* 0x000000ffff187224 */ /* 0x001fc400078e0016 */
[----:B------:R-:W-:-:S05]  /*1c4f0*/  IMAD.MOV.U32 R25, RZ, RZ, R21 ;  /* 0x000000ffff197224 */ /* 0x000fca00078e0015 */
[----:B------:R0:W-:Y:S02]  /*1c500*/  STL.64 [R1+0x1e10], R24 ;  /* 0x001e101801007387 */ /* 0x0001e40000100a00 */
[----:B0-----:R-:W-:Y:S02]  /*1c510*/  IMAD.MOV.U32 R24, RZ, RZ, R20 ;  /* 0x000000ffff187224 */ /* 0x001fe400078e0014 */
[----:B------:R-:W-:-:S05]  /*1c520*/  IMAD.MOV.U32 R25, RZ, RZ, R19 ;  /* 0x000000ffff197224 */ /* 0x000fca00078e0013 */
[----:B------:R0:W-:Y:S04]  /*1c530*/  STL.64 [R1+0x1e28], R24 ;  /* 0x001e281801007387 */ /* 0x0001e80000100a00 */
[----:B------:R-:W2:Y:S01]  /*1c540*/  LDL.LU.64 R8, [R1+0x230] ;  /* 0x0002300001087983 */ /* 0x000ea20000300a00 */
[----:B0-----:R-:W-:-:S03]  /*1c550*/  IMAD.MOV.U32 R25, RZ, RZ, R11 ;  /* 0x000000ffff197224 */ /* 0x001fc600078e000b */
[----:B------:R-:W3:Y:S04]  /*1c560*/  LDL.LU.64 R10, [R1+0x238] ;  /* 0x00023800010a7983 */ /* 0x000ee80000300a00 */
[----:B---3--:R-:W-:Y:S04]  /*1c570*/  STL.64 [R1+0x1dd8], R10 ;  /* 0x001dd80a01007387 */ /* 0x008fe80000100a00 */
[----:B--2---:R0:W-:Y:S04]  /*1c580*/  STL.64 [R1+0x1dd0], R8 ;  /* 0x001dd00801007387 */ /* 0x0041e80000100a00 */
[----:B0-----:R-:W2:Y:S04]  /*1c590*/  LDL.LU.64 R8, [R1+0x220] ;  /* 0x0002200001087983 */ /* 0x001ea80000300a00 */
        /* <DEDUP_REMOVED lines=12> */
[----:B------:R-:W3:Y:S01]  /*1c660*/  LDL.LU.64 R10, [R1+0x1f8] ;  /* 0x0001f800010a7983 */ /* 0x000ee20000300a00 */
[----:B------:R-:W-:Y:S01]  /*1c670*/  IMAD.MOV.U32 R24, RZ, RZ, R18 ;  /* 0x000000ffff187224 */ /* 0x000fe200078e0012 */
[----:B----4-:R-:W-:Y:S01]  /*1c680*/  HMMA.16816.F32.BF16 R20, R12, R16, R4 ;  /* 0x000000100c14723c */ /* 0x010fe20000041804 */
[----:B------:R-:W-:-:S02]  /*1c690*/  IMAD.MOV.U32 R27, RZ, RZ, R16 ;  /* 0x000000ffff1b7224 */ /* 0x000fc400078e0010 */
[----:B------:R-:W-:Y:S01]  /*1c6a0*/  IMAD.MOV.U32 R26, RZ, RZ, R17 ;  /* 0x000000ffff1a7224 */ /* 0x000fe200078e0011 */
[----:B---3--:R-:W-:Y:S04]  /*1c6b0*/  STL.64 [R1+0x1e38], R10 ;  /* 0x001e380a01007387 */ /* 0x008fe80000100a00 */
[----:B--2---:R0:W-:Y:S04]  /*1c6c0*/  STL.64 [R1+0x1e30], R8 ;  /* 0x001e300801007387 */ /* 0x0041e80000100a00 */
[----:B0-----:R-:W2:Y:S04]  /*1c6d0*/  LDL.LU.64 R8, [R1+0x200] ;  /* 0x0002000001087983 */ /* 0x001ea80000300a00 */
[----:B------:R-:W2:Y:S04]  /*1c6e0*/  LDL.LU.64 R10, [R1+0x208] ;  /* 0x00020800010a7983 */ /* 0x000ea80000300a00 */
[----:B------:R-:W2:Y:S04]  /*1c6f0*/  LDL.LU.64 R18, [R1+0x1e50] ;  /* 0x001e500001127983 */ /* 0x000ea80000300a00 */
[----:B------:R-:W2:Y:S01]  /*1c700*/  LDL.LU.64 R16, [R1+0x1e48] ;  /* 0x001e480001107983 */ /* 0x000ea20000300a00 */
[----:B------:R-:W-:-:S02]  /*1c710*/  IMAD.MOV.U32 R12, RZ, RZ, R27 ;  /* 0x000000ffff0c7224 */ /* 0x000fc400078e001b */
[----:B------:R-:W-:Y:S01]  /*1c720*/  IMAD.MOV.U32 R13, RZ, RZ, R26 ;  /* 0x000000ffff0d7224 */ /* 0x000fe200078e001a */
[----:B------:R-:W3:Y:S04]  /*1c730*/  LDL.LU.64 R4, [R1+0x250] ;  /* 0x0002500001047983 */ /* 0x000ee80000300a00 */
[----:B------:R-:W3:Y:S04]  /*1c740*/  LDL.LU.64 R6, [R1+0x258] ;  /* 0x0002580001067983 */ /* 0x000ee80000300a00 */
[----:B------:R-:W-:Y:S04]  /*1c750*/  STL.64 [R1+0x1c88], R22 ;  /* 0x001c881601007387 */ /* 0x000fe80000100a00 */
[----:B------:R0:W-:Y:S02]  /*1c760*/  STL.64 [R1+0x1c80], R20 ;  /* 0x001c801401007387 */ /* 0x0001e40000100a00 */
[----:B0-----:R-:W-:-:S02]  /*1c770*/  IMAD.MOV.U32 R20, RZ, RZ, R3 ;  /* 0x000000ffff147224 */ /* 0x001fc400078e0003 */
[----:B------:R-:W4:Y:S01]  /*1c780*/  LDL.LU R3, [R1+0x1e44] ;  /* 0x001e440001037983 */ /* 0x000f220000300800 */
[----:B------:R-:W-:-:S03]  /*1c790*/  IMAD.MOV.U32 R21, RZ, RZ, R28 ;  /* 0x000000ffff157224 */ /* 0x000fc600078e001c */
[----:B------:R-:W3:Y:S04]  /*1c7a0*/  LDL.LU R28, [R1+0x1e40] ;  /* 0x001e4000011c7983 */ /* 0x000ee80000300800 */
[----:B------:R-:W3:Y:S04]  /*1c7b0*/  LDL R22, [R1+0x18] ;  /* 0x0000180001167983 */ /* 0x000ee80000100800 */
[----:B------:R-:W3:Y:S01]  /*1c7c0*/  LDL R23, [R1+0x1c] ;  /* 0x00001c0001177983 */ /* 0x000ee20000100800 */
[C---:B--2---:R-:W-:Y:S03]  /*1c7d0*/  HMMA.16816.F32.BF16 R24, R16.reuse, R24, R8 ;  /* 0x000000181018723c */ /* 0x044fe60000041808 */
[----:B------:R-:W2:Y:S04]  /*1c7e0*/  LDL.LU.64 R10, [R1+0x1e38] ;  /* 0x001e3800010a7983 */ /* 0x000ea80000300a00 */
[----:B------:R-:W2:Y:S11]  /*1c7f0*/  LDL.LU.64 R8, [R1+0x1e30] ;  /* 0x001e300001087983 */ /* 0x000eb60000300a00 */
[----:B------:R-:W-:Y:S05]  /*1c800*/  @!UPT UIADD3 URZ, URZ, URZ, URZ ;  /* 0x0000003f3f3ff290 */ /* 0x000fea000fffe03f */
[----:B------:R0:W-:Y:S04]  /*1c810*/  STL.64 [R1+0x200], R24 ;  /* 0x0002001801007387 */ /* 0x0001e80000100a00 */
[----:B------:R2:W-:Y:S04]  /*1c820*/  STL.64 [R1+0x208], R26 ;  /* 0x0002081a01007387 */ /* 0x0005e80000100a00 */
[----:B0-----:R-:W2:Y:S02]  /*1c830*/  LDL.LU.64 R24, [R1+0x1e28] ;  /* 0x001e280001187983 */ /* 0x001ea40000300a00 */
[C---:B--2---:R-:W-:Y:S02]  /*1c840*/  HMMA.16816.F32.BF16 R24, R16.reuse, R24, R8 ;  /* 0x000000181018723c */ /* 0x044fe40000041808 */
[----:B------:R-:W2:Y:S04]  /*1c850*/  LDL.LU.64 R10, [R1+0x1e20] ;  /* 0x001e2000010a7983 */ /* 0x000ea80000300a00 */
[----:B------:R-:W2:Y:S11]  /*1c860*/  LDL.LU.64 R8, [R1+0x1e18] ;  /* 0x001e180001087983 */ /* 0x000eb60000300a00 */
[----:B------:R-:W-:Y:S06]  /*1c870*/  @!UPT UIADD3 URZ, URZ, URZ, URZ ;  /* 0x0000003f3f3ff290 */ /* 0x000fec000fffe03f */
        /* <DEDUP_REMOVED lines=21> */
[----:B------:R-:W-:Y:S04]  /*1c9d0*/  STL.64 [R1+0x220], R24 ;  /* 0x0002201801007387 */ /* 0x000fe80000100a00 */
[----:B------:R0:W-:Y:S04]  /*1c9e0*/  STL.64 [R1+0x228], R26 ;  /* 0x0002281a01007387 */ /* 0x0001e80000100a00 */
[----:B0-----:R-:W2:Y:S04]  /*1c9f0*/  LDL.LU.64 R26, [R1+0x1dc8] ;  /* 0x001dc800011a7983 */ /* 0x001ea80000300a00 */
[----:B------:R-:W2:Y:S02]  /*1ca00*/  LDL.LU.64 R24, [R1+0x1dc0] ;  /* 0x001dc00001187983 */ /* 0x000ea40000300a00 */
[C---:B--2---:R-:W-:Y:S11]  /*1ca10*/  HMMA.16816.F32.BF16 R8, R16.reuse, R24, R8 ;  /* 0x000000181008723c */ /* 0x044ff60000041808 */
[----:B------:R-:W-:Y:S11]  /*1ca20*/  @!UPT UIADD3 URZ, URZ, URZ, URZ ;  /* 0x0000003f3f3ff290 */ /* 0x000ff6000fffe03f */
[----:B------:R-:W-:Y:S01]  /*1ca30*/  @!UPT UIADD3 URZ, URZ, URZ, URZ ;  /* 0x0000003f3f3ff290 */ /* 0x000fe2000fffe03f */
[----:B------:R-:W-:Y:S04]  /*1ca40*/  STL.64 [R1+0x230], R8 ;  /* 0x0002300801007387 */ /* 0x000fe80000100a00 */
[----:B------:R0:W-:Y:S04]  /*1ca50*/  STL.64 [R1+0x238], R10 ;  /* 0x0002380a01007387 */ /* 0x0001e80000100a00 */
[----:B0-----:R-:W2:Y:S04]  /*1ca60*/  LDL.LU R10, [R1+0x1db8] ;  /* 0x001db800010a7983 */ /* 0x001ea80000300800 */
[----:B------:R-:W4:Y:S04]  /*1ca70*/  LDL.LU.64 R8, [R1+0x1db0] ;  /* 0x001db00001087983 */ /* 0x000f280000300a00 */
[----:B------:R0:W-:Y:S04]  /*1ca80*/  STL.64 [R1+0x1d70], R26 ;  /* 0x001d701a01007387 */ /* 0x0001e80000100a00 */
[----:B------:R-:W4:Y:S04]  /*1ca90*/  LDL.LU.64 R24, [R1+0x240] ;  /* 0x0002400001187983 */ /* 0x000f280000300a00 */
[----:B0-----:R-:W4:Y:S01]  /*1caa0*/  LDL.LU.64 R26, [R1+0x248] ;  /* 0x00024800011a7983 */ /* 0x001f220000300a00 */
[C---:B---3--:R-:W-:Y:S03]  /*1cab0*/  HMMA.16816.F32.BF16 R4, R16.reuse, R20, R4 ;  /* 0x000000141004723c */ /* 0x048fe60000041804 */
[----:B------:R0:W-:Y:S11]  /*1cac0*/  STL.64 [R1+0x1d48], R22 ;  /* 0x001d481601007387 */ /* 0x0001f60000100a00 */
[----:B------:R-:W-:Y:S09]  /*1cad0*/  @!UPT UIADD3 URZ, URZ, URZ, URZ ;  /* 0x0000003f3f3ff290 */ /* 0x000ff2000fffe03f */
[----:B------:R-:W-:Y:S04]  /*1cae0*/  STL.64 [R1+0x2a0], R4 ;  /* 0x0002a00401007387 */ /* 0x000fe80000100a00 */
[----:B------:R-:W-:Y:S04]  /*1caf0*/  STL.64 [R1+0x2a8], R6 ;  /* 0x0002a80601007387 */ /* 0x000fe80000100a00 */
[----:B--2---:R-:W-:Y:S01]  /*1cb00*/  LDSM.16.MT88.4 R4, [R10+0x11000] ;  /* 0x011000000a04783b */ /* 0x004fe20000004200 */
[----:B----4-:R-:W-:Y:S03]  /*1cb10*/  HMMA.16816.F32.BF16 R12, R16, R12, R24 ;  /* 0x0000000c100c723c */ /* 0x010fe60000041818 */
[----:B------:R-:W2:Y:S11]  /*1cb20*/  LDL.LU R16, [R1+0xf0] ;  /* 0x0000f00001107983 */ /* 0x000eb60000300800 */
[----:B------:R-:W-:Y:S09]  /*1cb30*/  @!UPT UIADD3 URZ, URZ, URZ, URZ ;  /* 0x0000003f3f3ff290 */ /* 0x000ff2000fffe03f */
[----:B------:R-:W-:Y:S04]  /*1cb40*/  STL.64 [R1+0x290], R12 ;  /* 0x0002900c01007387 */ /* 0x000fe80000100a00 */
[----:B------:R-:W-:Y:S04]  /*1cb50*/  STL.64 [R1+0x298], R14 ;  /* 0x0002980e01007387 */ /* 0x000fe80000100a00 */
[----:B------:R-:W2:Y:S04]  /*1cb60*/  LDL.LU R17, [R1+0xf4] ;  /* 0x0000f40001117983 */ /* 0x000ea80000300800 */
[----:B------:R-:W3:Y:S04]  /*1cb70*/  LDL.LU R18, [R1+0xf8] ;  /* 0x0000f80001127983 */ /* 0x000ee80000300800 */
[----:B------:R-:W3:Y:S04]  /*1cb80*/  LDL.LU R19, [R1+0xfc] ;  /* 0x0000fc0001137983 */ /* 0x000ee80000300800 */
[----:B------:R-:W4:Y:S04]  /*1cb90*/  LDL.LU R20, [R1+0x140] ;  /* 0x0001400001147983 */ /* 0x000f280000300800 */
[----:B------:R-:W4:Y:S04]  /*1cba0*/  LDL.LU R21, [R1+0x144] ;  /* 0x0001440001157983 */ /* 0x000f280000300800 */
[----:B0-----:R-:W2:Y:S04]  /*1cbb0*/  LDL.LU R22, [R1+0x148] ;  /* 0x0001480001167983 */ /* 0x001ea80000300800 */
[----:B------:R-:W2:Y:S04]  /*1cbc0*/  LDL.LU R23, [R1+0x14c] ;  /* 0x00014c0001177983 */ /* 0x000ea80000300800 */
[----:B------:R-:W3:Y:S04]  /*1cbd0*/  LDL R26, [R1+0xc8] ;  /* 0x0000c800011a7983 */ /* 0x000ee80000100800 */
[----:B------:R-:W3:Y:S04]  /*1cbe0*/  LDL R27, [R1+0xcc] ;  /* 0x0000cc00011b7983 */ /* 0x000ee80000100800 */
[----:B------:R-:W3:Y:S04]  /*1cbf0*/  LDL R11, [R1+0x368] ;  /* 0x00036800010b7983 */ /* 0x000ee80000100800 */
[----:B------:R-:W0:Y:S04]  /*1cc00*/  LDSM.16.MT88.4 R12, [R10+0x11080] ;  /* 0x011080000a0c783b */ /* 0x000e280000004200 */
[----:B--2---:R1:W-:Y:S04]  /*1cc10*/  STL.64 [R1+0x1d80], R22 ;  /* 0x001d801601007387 */ /* 0x0043e80000100a00 */
[----:B----4-:R-:W-:Y:S04]  /*1cc20*/  STL.64 [R1+0x1d78], R20 ;  /* 0x001d781401007387 */ /* 0x010fe80000100a00 */
[----:B-1----:R-:W2:Y:S04]  /*1cc30*/  LDL.64 R22, [R1+0xa8] ;  /* 0x0000a80001167983 */ /* 0x002ea80000100a00 */
[----:B--2---:R1:W-:Y:S04]  /*1cc40*/  STL.64 [R1+0x1d88], R22 ;  /* 0x001d881601007387 */ /* 0x0043e80000100a00 */
[----:B-1----:R-:W2:Y:S04]  /*1cc50*/  LDL.64 R22, [R1+0xb8] ;  /* 0x0000b80001167983 */ /* 0x002ea80000100a00 */
[----:B--2---:R1:W-:Y:S04]  /*1cc60*/  STL.64 [R1+0x1d98], R22 ;  /* 0x001d981601007387 */ /* 0x0043e80000100a00 */
[----:B------:R-:W2:Y:S04]  /*1cc70*/  LDL.LU R20, [R1+0x170] ;  /* 0x0001700001147983 */ /* 0x000ea80000300800 */
[----:B------:R-:W2:Y:S04]  /*1cc80*/  LDL.LU R21, [R1+0x174] ;  /* 0x0001740001157983 */ /* 0x000ea80000300800 */
[----:B-1----:R-:W2:Y:S04]  /*1cc90*/  LDL.LU R22, [R1+0x178] ;  /* 0x0001780001167983 */ /* 0x002ea80000300800 */
[----:B------:R-:W2:Y:S04]  /*1cca0*/  LDL.LU R23, [R1+0x17c] ;  /* 0x00017c0001177983 */ /* 0x000ea80000300800 */
[----:B---3--:R1:W-:Y:S04]  /*1ccb0*/  STL.64 [R1+0x1ca8], R18 ;  /* 0x001ca81201007387 */ /* 0x0083e80000100a00 */
[----:B------:R3:W-:Y:S01]  /*1ccc0*/  STL.64 [R1+0x1ca0], R16 ;  /* 0x001ca01001007387 */ /* 0x0007e20000100a00 */
[----:B-1----:R-:W-:-:S02]  /*1ccd0*/  IMAD.MOV.U32 R18, RZ, RZ, R9 ;  /* 0x000000ffff127224 */ /* 0x002fc400078e0009 */
[----:B------:R-:W-:Y:S02]  /*1cce0*/  IMAD.MOV.U32 R19, RZ, RZ, R8 ;  /* 0x000000ffff137224 */ /* 0x000fe400078e0008 */
[----:B---3--:R-:W-:Y:S01]  /*1ccf0*/  IMAD.MOV.U32 R16, RZ, RZ, R29 ;  /* 0x000000ffff107224 */ /* 0x008fe200078e001d */
[----:B------:R-:W1:Y:S01]  /*1cd00*/  LDSM.16.MT88.4 R8, [R11+0x11000] ;  /* 0x011000000b08783b */ /* 0x000e620000004200 */
[----:B------:R-:W-:-:S03]  /*1cd10*/  IMAD.MOV.U32 R17, RZ, RZ, R0 ;  /* 0x000000ffff117224 */ /* 0x000fc600078e0000 */
[----:B------:R-:W3:Y:S04]  /*1cd20*/  LDL.LU R29, [R1+0x1da8] ;  /* 0x001da800011d7983 */ /* 0x000ee80000300800 */
[----:B------:R-:W4:Y:S04]  /*1cd30*/  LDL.LU R0, [R1+0x1da4] ;  /* 0x001da40001007983 */ /* 0x000f280000300800 */
[----:B------:R0:W-:Y:S04]  /*1cd40*/  STL.64 [R1+0x1cb8], R18 ;  /* 0x001cb81201007387 */ /* 0x0001e80000100a00 */
[----:B------:R1:W-:Y:S04]  /*1cd50*/  STL.64 [R1+0x1cb0], R16 ;  /* 0x001cb01001007387 */ /* 0x0003e80000100a00 */
[----:B0-----:R-:W2:Y:S04]  /*1cd60*/  LDL R18, [R1+0x88] ;  /* 0x0000880001127983 */ /* 0x001ea80000100800 */
[----:B------:R-:W2:Y:S04]  /*1cd70*/  LDL R19, [R1+0x8c] ;  /* 0x00008c0001137983 */ /* 0x000ea80000100800 */
[----:B--2---:R0:W-:Y:S04]  /*1cd80*/  STL.64 [R1+0x1d90], R18 ;  /* 0x001d901201007387 */ /* 0x0041e80000100a00 */
[----:B-1----:R-:W2:Y:S04]  /*1cd90*/  LDL.LU R16, [R1+0x160] ;  /* 0x0001600001107983 */ /* 0x002ea80000300800 */
[----:B------:R-:W2:Y:S04]  /*1cda0*/  LDL.LU R17, [R1+0x164] ;  /* 0x0001640001117983 */ /* 0x000ea80000300800 */
[----:B0-----:R-:W2:Y:S04]  /*1cdb0*/  LDL.LU R18, [R1+0x168] ;  /* 0x0001680001127983 */ /* 0x001ea80000300800 */
[----:B------:R-:W2:Y:S04]  /*1cdc0*/  LDL.LU R19, [R1+0x16c] ;  /* 0x00016c0001137983 */ /* 0x000ea80000300800 */
[----:B------:R-:W-:Y:S04]  /*1cdd0*/  STL.64 [R1+0x1d28], R14 ;  /* 0x001d280e01007387 */ /* 0x000fe80000100a00 */
[----:B------:R0:W-:Y:S04]  /*1cde0*/  STL.64 [R1+0x1d20], R12 ;  /* 0x001d200c01007387 */ /* 0x0001e80000100a00 */
[----:B0-----:R-:W2:Y:S04]  /*1cdf0*/  LDL.LU R12, [R1+0x150] ;  /* 0x00015000010c7983 */ /* 0x001ea80000300800 */
[----:B------:R-:W2:Y:S04]  /*1ce00*/  LDL.LU R13, [R1+0x154] ;  /* 0x00015400010d7983 */ /* 0x000ea80000300800 */
[----:B------:R-:W2:Y:S04]  /*1ce10*/  LDL.LU R14, [R1+0x158] ;  /* 0x00015800010e7983 */ /* 0x000ea80000300800 */
[----:B------:R-:W2:Y:S04]  /*1ce20*/  LDL.LU R15, [R1+0x15c] ;  /* 0x00015c00010f7983 */ /* 0x000ea80000300800 */
[----:B------:R-:W-:Y:S04]  /*1ce30*/  STL.64 [R1+0x1cc8], R10 ;  /* 0x001cc80a01007387 */ /* 0x000fe80000100a00 */
[----:B------:R0:W-:Y:S04]  /*1ce40*/  STL.64 [R1+0x1cc0], R8 ;  /* 0x001cc00801007387 */ /* 0x0001e80000100a00 */
[----:B0-----:R-:W2:Y:S04]  /*1ce50*/  LDL.LU R8, [R1+0x40] ;  /* 0x0000400001087983 */ /* 0x001ea80000300800 */
[----:B------:R-:W2:Y:S04]  /*1ce60*/  LDL.LU R9, [R1+0x44] ;  /* 0x0000440001097983 */ /* 0x000ea80000300800 */
[----:B------:R-:W2:Y:S01]  /*1ce70*/  LDL.LU R10, [R1+0x48] ;  /* 0x00004800010a7983 */ /* 0x000ea20000300800 */
[----:B------:R-:W-:-:S03]  /*1ce80*/  IMAD.MOV.U32 R11, RZ, RZ, R2 ;  /* 0x000000ffff0b7224 */ /* 0x000fc600078e0002 */
[----:B------:R-:W3:Y:S01]  /*1ce90*/  LDL.LU R2, [R1+0x1da0] ;  /* 0x001da00001027983 */ /* 0x000ee20000300800 */
[C---:B------:R-:W-:Y:S03]  /*1cea0*/  HMMA.16816.F32.BF16 R24, R4.reuse, R26, R20 ;  /* 0x0000001a0418723c */ /* 0x040fe60000041814 */
[----:B--2---:R0:W-:Y:S04]  /*1ceb0*/  STL.64 [R1+0x1cd8], R10 ;  /* 0x001cd80a01007387 */ /* 0x0041e80000100a00 */
[----:B------:R-:W-:Y:S04]  /*1cec0*/  STL.64 [R1+0x1cd0], R8 ;  /* 0x001cd00801007387 */ /* 0x000fe80000100a00 */
[----:B0-----:R-:W2:Y:S04]  /*1ced0*/  LDL R10, [R1+0x98] ;  /* 0x00009800010a7983 */ /* 0x001ea80000100800 */
[----:B------:R-:W2:Y:S04]  /*1cee0*/  LDL R11, [R1+0x9c] ;  /* 0x00009c00010b7983 */ /* 0x000ea80000100800 */
[----:B------:R-:W2:Y:S04]  /*1cef0*/  LDL.LU.64 R22, [R1+0x1d98] ;  /* 0x001d980001167983 */ /* 0x000ea80000300a00 */
[----:B------:R0:W-:Y:S04]  /*1cf00*/  STL.64 [R1+0x280], R24 ;  /* 0x0002801801007387 */ /* 0x0001e80000100a00 */
[----:B------:R1:W-:Y:S04]  /*1cf10*/  STL.64 [R1+0x288], R26 ;  /* 0x0002881a01007387 */ /* 0x0003e80000100a00 */
[----:B0-----:R-:W3:Y:S04]  /*1cf20*/  LDL.LU R24, [R1+0x130] ;  /* 0x0001300001187983 */ /* 0x001ee80000300800 */
[----:B------:R-:W3:Y:S04]  /*1cf30*/  LDL.LU R25, [R1+0x134] ;  /* 0x0001340001197983 */ /* 0x000ee80000300800 */
[----:B-1----:R-:W3:Y:S04]  /*1cf40*/  LDL.LU R26, [R1+0x138] ;  /* 0x00013800011a7983 */ /* 0x002ee80000300800 */
[----:B------:R-:W3:Y:S01]  /*1cf50*/  LDL.LU R27, [R1+0x13c] ;  /* 0x00013c00011b7983 */ /* 0x000ee20000300800 */
[----:B--2---:R-:W-:Y:S01]  /*1cf60*/  HMMA.16816.F32.BF16 R16, R4, R22, R16 ;  /* 0x000000160410723c */ /* 0x004fe20000041810 */
[----:B------:R-:W-:-:S02]  /*1cf70*/  IMAD.MOV.U32 R9, RZ, RZ, R22 ;  /* 0x000000ffff097224 */ /* 0x000fc400078e0016 */
[----:B------:R-:W-:Y:S11]  /*1cf80*/  IMAD.MOV.U32 R8, RZ, RZ, R23 ;  /* 0x000000ffff087224 */ /* 0x000ff600078e0017 */
[----:B------:R-:W-:Y:S09]  /*1cf90*/  @!UPT UIADD3 URZ, URZ, URZ, URZ ;  /* 0x0000003f3f3ff290 */ /* 0x000ff2000fffe03f */
[----:B------:R-:W-:Y:S04]  /*1cfa0*/  STL.64 [R1+0x270], R16 ;  /* 0x0002701001007387 */ /* 0x000fe80000100a00 */
[----:B------:R0:W-:Y:S04]  /*1cfb0*/  STL.64 [R1+0x278], R18 ;  /* 0x0002781201007387 */ /* 0x0001e80000100a00 */
[----:B0-----:R-:W3:Y:S04]  /*1cfc0*/  LDL.LU.64 R18, [R1+0x1d90] ;  /* 0x001d900001127983 */ /* 0x001ee80000300a00 */
[----:B------:R-:W2:Y:S02]  /*1cfd0*/  LDL.LU.64 R22, [R1+0x1d88] ;  /* 0x001d880001167983 */ /* 0x000ea40000300a00 */
[C---:B--2---:R-:W-:Y:S11]  /*1cfe0*/  HMMA.16816.F32.BF16 R12, R4.reuse, R22, R12 ;  /* 0x00000016040c723c */ /* 0x044ff6000004180c */
[----:B------:R-:W-:Y:S11]  /*1cff0*/  @!UPT UIADD3 URZ, URZ, URZ, URZ ;  /* 0x0000003f3f3ff290 */ /* 0x000ff6000fffe03f */
[----:B------:R-:W-:Y:S01]  /*1d000*/  @!UPT UIADD3 URZ, URZ, URZ, URZ ;  /* 0x0000003f3f3ff290 */ /* 0x000fe2000fffe03f */
[----:B------:R0:W-:Y:S04]  /*1d010*/  STL.64 [R1+0x260], R12 ;  /* 0x0002600c01007387 */ /* 0x0001e80000100a00 */
[----:B------:R1:W-:Y:S01]  /*1d020*/  STL.64 [R1+0x268], R14 ;  /* 0x0002680e01007387 */ /* 0x0003e20000100a00 */
[----:B0-----:R-:W-:Y:S02]  /*1d030*/  IMAD.MOV.U32 R13, RZ, RZ, R22 ;  /* 0x000000ffff0d7224 */ /* 0x001fe400078e0016 */
[----:B------:R-:W-:Y:S02]  /*1d040*/  IMAD.MOV.U32 R12, RZ, RZ, R23 ;  /* 0x000000ffff0c7224 */ /* 0x000fe400078e0017 */
[----:B------:R-:W2:Y:S04]  /*1d050*/  LDL.LU.64 R22, [R1+0x1d80] ;  /* 0x001d800001167983 */ /* 0x000ea80000300a00 */
[----:B------:R-:W2:Y:S04]  /*1d060*/  LDL.LU.64 R20, [R1+0x1d78] ;  /* 0x001d780001147983 */ /* 0x000ea80000300a00 */
[----:B-1----:R-:W3:Y:S01]  /*1d070*/  LDL.64 R14, [R1+0x8] ;  /* 0x00000800010e7983 */ /* 0x002ee20000100a00 */
[----:B--2---:R-:W-:Y:S03]  /*1d080*/  HMMA.16816.F32.BF16 R20, R4, R10, R20 ;  /* 0x0000000a0414723c */ /* 0x004fe60000041814 */
[----:B---3--:R-:W-:Y:S11]  /*1d090*/  STL.64 [R1+0x1d40], R14 ;  /* 0x001d400e01007387 */ /* 0x008ff60000100a00 */
[----:B------:R-:W-:Y:S09]  /*1d0a0*/  @!UPT UIADD3 URZ, URZ, URZ, URZ ;  /* 0x0000003f3f3ff290 */ /* 0x000ff2000fffe03f */
[----:B------:R-:W-:Y:S04]  /*1d0b0*/  STL.64 [R1+0x250], R20 ;  /* 0x0002501401007387 */ /* 0x000fe80000100a00 */
[----:B------:R-:W-:Y:S04]  /*1d0c0*/  STL.64 [R1+0x258], R22 ;  /* 0x0002581601007387 */ /* 0x000fe80000100a00 */
[----:B------:R0:W-:Y:S02]  /*1d0d0*/  STL.64 [R1+0x1ce8], R10 ;  /* 0x001ce80a01007387 */ /* 0x0001e40000100a00 */
[----:B0-----:R-:W-:-:S02]  /*1d0e0*/  IMAD.MOV.U32 R10, RZ, RZ, R13 ;  /* 0x000000ffff0a7224 */ /* 0x001fc400078e000d */
[----:B------:R-:W-:-:S05]  /*1d0f0*/  IMAD.MOV.U32 R11, RZ, RZ, R12 ;  /* 0x000000ffff0b7224 */ /* 0x000fca00078e000c */
[----:B------:R0:W-:Y:S04]  /*1d100*/  STL.64 [R1+0x1d00], R10 ;  /* 0x001d000a01007387 */ /* 0x0001e80000100a00 */
[----:B------:R-:W2:Y:S04]  /*1d110*/  LDL.LU R20, [R1+0x120] ;  /* 0x0001200001147983 */ /* 0x000ea80000300800 */
[----:B------:R-:W2:Y:S04]  /*1d120*/  LDL.LU R21, [R1+0x124] ;  /* 0x0001240001157983 */ /* 0x000ea80000300800 */
[----:B------:R-:W2:Y:S01]  /*1d130*/  LDL.LU R22, [R1+0x128] ;  /* 0x0001280001167983 */ /* 0x000ea20000300800 */
[----:B0-----:R-:W-:-:S02]  /*1d140*/  IMAD.MOV.U32 R10, RZ, RZ, R9 ;  /* 0x000000ffff0a7224 */ /* 0x001fc400078e0009 */
[----:B------:R-:W-:Y:S01]  /*1d150*/  IMAD.MOV.U32 R11, RZ, RZ, R8 ;  /* 0x000000ffff0b7224 */ /* 0x000fe200078e0008 */
[----:B------:R-:W2:Y:S04]  /*1d160*/  LDL.LU R23, [R1+0x12c] ;  /* 0x00012c0001177983 */ /* 0x000ea80000300800 */
[----:B------:R-:W3:Y:S04]  /*1d170*/  LDL.LU R12, [R1+0x110] ;  /* 0x00011000010c7983 */ /* 0x000ee80000300800 */
[----:B------:R-:W3:Y:S04]  /*1d180*/  LDL.LU R13, [R1+0x114] ;  /* 0x00011400010d7983 */ /* 0x000ee80000300800 */
[----:B------:R-:W3:Y:S04]  /*1d190*/  LDL.LU R14, [R1+0x118] ;  /* 0x00011800010e7983 */ /* 0x000ee80000300800 */
[----:B------:R-:W3:Y:S04]  /*1d1a0*/  LDL.LU R15, [R1+0x11c] ;  /* 0x00011c00010f7983 */ /* 0x000ee80000300800 */
[----:B------:R0:W-:Y:S04]  /*1d1b0*/  STL.64 [R1+0x1d18], R10 ;  /* 0x001d180a01007387 */ /* 0x0001e80000100a00 */
[----:B------:R-:W2:Y:S04]  /*1d1c0*/  LDL.LU R8, [R1+0xd0] ;  /* 0x0000d00001087983 */ /* 0x000ea80000300800 */
[----:B------:R-:W2:Y:S04]  /*1d1d0*/  LDL.LU R9, [R1+0xd4] ;  /* 0x0000d40001097983 */ /* 0x000ea80000300800 */
[----:B0-----:R-:W2:Y:S04]  /*1d1e0*/  LDL.LU R10, [R1+0xd8] ;  /* 0x0000d800010a7983 */ /* 0x001ea80000300800 */
[----:B------:R-:W2:Y:S01]  /*1d1f0*/  LDL.LU R11, [R1+0xdc] ;  /* 0x0000dc00010b7983 */ /* 0x000ea20000300800 */
[----:B------:R-:W-:Y:S01]  /*1d200*/  HMMA.16816.F32.BF16 R24, R4, R18, R24 ;  /* 0x000000120418723c */ /* 0x000fe20000041818 */
[----:B----4-:R-:W-:-:S02]  /*1d210*/  IMAD.MOV.U32 R16, RZ, RZ, R0 ;  /* 0x000000ffff107224 */ /* 0x010fc400078e0000 */
[----:B------:R-:W-:Y:S01]  /*1d220*/  IMAD.MOV.U32 R17, RZ, RZ, R29 ;  /* 0x000000ffff117224 */ /* 0x000fe200078e001d */
[----:B--2---:R-:W-:Y:S04]  /*1d230*/  STL.64 [R1+0x1d38], R10 ;  /* 0x001d380a01007387 */ /* 0x004fe80000100a00 */
[----:B------:R0:W-:Y:S04]  /*1d240*/  STL.64 [R1+0x1d30], R8 ;  /* 0x001d300801007387 */ /* 0x0001e80000100a00 */
[----:B0-----:R-:W2:Y:S04]  /*1d250*/  LDL.LU R8, [R1+0x100] ;  /* 0x0001000001087983 */ /* 0x001ea80000300800 */
[----:B------:R-:W2:Y:S04]  /*1d260*/  LDL.LU R9, [R1+0x104] ;  /* 0x0001040001097983 */ /* 0x000ea80000300800 */
[----:B------:R-:W2:Y:S04]  /*1d270*/  LDL.LU R10, [R1+0x108] ;  /* 0x00010800010a7983 */ /* 0x000ea80000300800 */
[----:B------:R-:W2:Y:S04]  /*1d280*/  LDL.LU R11, [R1+0x10c] ;  /* 0x00010c00010b7983 */ /* 0x000ea80000300800 */
[----:B------:R-:W-:Y:S04]  /*1d290*/  STL.64 [R1+0x240], R24 ;  /* 0x0002401801007387 */ /* 0x000fe80000100a00 */
[----:B------:R0:W-:Y:S04]  /*1d2a0*/  STL.64 [R1+0x248], R26 ;  /* 0x0002481a01007387 */ /* 0x0001e80000100a00 */
[----:B0-----:R-:W4:Y:S04]  /*1d2b0*/  LDL.LU.64 R26, [R1+0x1d70] ;  /* 0x001d7000011a7983 */ /* 0x001f280000300a00 */
[----:B------:R0:W-:Y:S04]  /*1d2c0*/  STL.64 [R1+0x1ce0], R18 ;  /* 0x001ce01201007387 */ /* 0x0001e80000100a00 */
[----:B------:R-:W2:Y:S04]  /*1d2d0*/  LDL.LU R0, [R1+0x1d68] ;  /* 0x001d680001007983 */ /* 0x000ea80000300800 */
[----:B------:R-:W2:Y:S01]  /*1d2e0*/  LDL.LU R29, [R1+0x1d64] ;  /* 0x001d6400011d7983 */ /* 0x000ea20000300800 */
[----:B0-----:R-:W-:-:S02]  /*1d2f0*/  IMAD.MOV.U32 R18, RZ, RZ, R28 ;  /* 0x000000ffff127224 */ /* 0x001fc400078e001c */
[----:B------:R-:W-:Y:S01]  /*1d300*/  IMAD.MOV.U32 R19, RZ, RZ, R3 ;  /* 0x000000ffff137224 */ /* 0x000fe200078e0003 */
        /* <DEDUP_REMOVED lines=9> */
[----:B----4-:R-:W-:Y:S03]  /*1d3a0*/  HMMA.16816.F32.BF16 R20, R4, R26, R20 ;  /* 0x0000001a0414723c */ /* 0x010fe60000041814 */
[----:B--2---:R-:W-:Y:S04]  /*1d3b0*/  STL.64 [R1+0x1d10], R18 ;  /* 0x001d101201007387 */ /* 0x004fe80000100a00 */
[----:B------:R0:W-:Y:S02]  /*1d3c0*/  STL.64 [R1+0x1d08], R16 ;  /* 0x001d081001007387 */ /* 0x0001e40000100a00 */
[----:B0-----:R-:W-:-:S02]  /*1d3d0*/  IMAD.MOV.U32 R16, RZ, RZ, R3 ;  /* 0x000000ffff107224 */ /* 0x001fc400078e0003 */
[----:B------:R-:W2:Y:S01]  /*1d3e0*/  LDL.LU R3, [R1+0x1d54] ;  /* 0x001d540001037983 */ /* 0x000ea20000300800 */
[----:B------:R-:W-:-:S03]  /*1d3f0*/  IMAD.MOV.U32 R17, RZ, RZ, R28 ;  /* 0x000000ffff117224 */ /* 0x000fc600078e001c */
[----:B------:R-:W4:Y:S08]  /*1d400*/  LDL.LU R28, [R1+0x1d50] ;  /* 0x001d5000011c7983 */ /* 0x000f300000300800 */
[----:B------:R-:W-:Y:S04]  /*1d410*/  STL.64 [R1+0x170], R20 ;  /* 0x0001701401007387 */ /* 0x000fe80000100a00 */
[----:B------:R0:W-:Y:S04]  /*1d420*/  STL.64 [R1+0x178], R22 ;  /* 0x0001781601007387 */ /* 0x0001e80000100a00 */
[----:B0-----:R-:W3:Y:S02]  /*1d430*/  LDL.LU.64 R22, [R1+0x1d48] ;  /* 0x001d480001167983 */ /* 0x001ee40000300a00 */
[C---:B---3--:R-:W-:Y:S11]  /*1d440*/  HMMA.16816.F32.BF16 R12, R4.reuse, R22, R12 ;  /* 0x00000016040c723c */ /* 0x048ff6000004180c */
[----:B------:R-:W-:Y:S11]  /*1d450*/  @!UPT UIADD3 URZ, URZ, URZ, URZ ;  /* 0x0000003f3f3ff290 */ /* 0x000ff6000fffe03f */
[----:B------:R-:W-:Y:S01]  /*1d460*/  @!UPT UIADD3 URZ, URZ, URZ, URZ ;  /* 0x0000003f3f3ff290 */ /* 0x000fe2000fffe03f */
[----:B------:R-:W-:Y:S04]  /*1d470*/  STL.64 [R1+0x160], R12 ;  /* 0x0001600c01007387 */ /* 0x000fe80000100a00 */
[----:B------:R0:W-:Y:S04]  /*1d480*/  STL.64 [R1+0x168], R14 ;  /* 0x0001680e01007387 */ /* 0x0001e80000100a00 */
[----:B0-----:R-:W3:Y:S01]  /*1d490*/  LDL.LU.64 R14, [R1+0x1d40] ;  /* 0x001d4000010e7983 */ /* 0x001ee20000300a00 */
[----:B------:R-:W-:Y:S02]  /*1d4a0*/  IMAD.MOV.U32 R18, RZ, RZ, R29 ;  /* 0x000000ffff127224 */ /* 0x000fe400078e001d */
[----:B------:R-:W-:Y:S01]  /*1d4b0*/  IMAD.MOV.U32 R19, RZ, RZ, R0 ;  /* 0x000000ffff137224 */ /* 0x000fe200078e0000 */
[----:B---3--:R-:W-:Y:S01]  /*1d4c0*/  HMMA.16816.F32.BF16 R4, R4, R14, R8 ;  /* 0x0000000e0404723c */ /* 0x008fe20000041808 */
[----:B------:R-:W3:Y:S01]  /*1d4d0*/  LDL.LU.64 R10, [R1+0x1d38] ;  /* 0x001d3800010a7983 */ /* 0x000ee20000300a00 */
[----:B------:R-:W-:-:S03]  /*1d4e0*/  IMAD.MOV.U32 R29, RZ, RZ, R14 ;  /* 0x000000ffff1d7224 */ /* 0x000fc600078e000e */
[----:B------:R-:W3:Y:S01]  /*1d4f0*/  LDL.LU.64 R8, [R1+0x1d30] ;  /* 0x001d300001087983 */ /* 0x000ee20000300a00 */
[----:B------:R-:W-:Y:S11]  /*1d500*/  IMAD.MOV.U32 R0, RZ, RZ, R15 ;  /* 0x000000ffff007224 */ /* 0x000ff600078e000f */
[----:B------:R-:W-:Y:S06]  /*1d510*/  @!UPT UIADD3 URZ, URZ, URZ, URZ ;  /* 0x0000003f3f3ff290 */ /* 0x000fec000fffe03f */
[----:B------:R-:W-:Y:S04]  /*1d520*/  STL.64 [R1+0x150], R4 ;  /* 0x0001500401007387 */ /* 0x000fe80000100a00 */
[----:B------:R0:W-:Y:S04]  /*1d530*/  STL.64 [R1+0x158], R6 ;  /* 0x0001580601007387 */ /* 0x0001e80000100a00 */
[----:B------:R-:W3:Y:S04]  /*1d540*/  LDL.LU.64 R14, [R1+0x1d28] ;  /* 0x001d2800010e7983 */ /* 0x000ee80000300a00 */
[----:B------:R-:W3:Y:S04]  /*1d550*/  LDL.LU.64 R12, [R1+0x1d20] ;  /* 0x001d2000010c7983 */ /* 0x000ee80000300a00 */
[----:B0-----:R-:W3:Y:S02]  /*1d560*/  LDL.LU.64 R6, [R1+0xc8] ;  /* 0x0000c80001067983 */ /* 0x001ee40000300a00 */
[C---:B---3--:R-:W-:Y:S11]  /*1d570*/  HMMA.16816.F32.BF16 R8, R12.reuse, R6, R8 ;  /* 0x000000060c08723c */ /* 0x048ff60000041808 */
[----:B------:R-:W-:Y:S11]  /*1d580*/  @!UPT UIADD3 URZ, URZ, URZ, URZ ;  /* 0x0000003f3f3ff290 */ /* 0x000ff6000fffe03f */
[----:B------:R-:W-:Y:S01]  /*1d590*/  @!UPT UIADD3 URZ, URZ, URZ, URZ ;  /* 0x0000003f3f3ff290 */ /* 0x000fe2000fffe03f */
[----:B------:R-:W-:Y:S04]  /*1d5a0*/  STL.64 [R1+0x320], R8 ;  /* 0x0003200801007387 */ /* 0x000fe80000100a00 */
[----:B------:R0:W-:Y:S04]  /*1d5b0*/  STL.64 [R1+0x328], R10 ;  /* 0x0003280a01007387 */ /* 0x0001e80000100a00 */
[----:B0-----:R-:W3:Y:S02]  /*1d5c0*/  LDL.LU.64 R10, [R1+0x1d18] ;  /* 0x001d1800010a7983 */ /* 0x001ee40000300a00 */
[C---:B---3--:R-:W-:Y:S02]  /*1d5d0*/  HMMA.16816.F32.BF16 R8, R12.reuse, R10, R16 ;  /* 0x0000000a0c08723c */ /* 0x048fe40000041810 */
[----:B------:R-:W3:Y:S04]  /*1d5e0*/  LDL.LU.64 R18, [R1+0x1d10] ;  /* 0x001d100001127983 */ /* 0x000ee80000300a00 */
[----:B------:R-:W3:Y:S11]  /*1d5f0*/  LDL.LU.64 R16, [R1+0x1d08] ;  /* 0x001d080001107983 */ /* 0x000ef60000300a00 */
[----:B------:R-:W-:Y:S06]  /*1d600*/  @!UPT UIADD3 URZ, URZ, URZ, URZ ;  /* 0x0000003f3f3ff290 */ /* 0x000fec000fffe03f */
        /* <DEDUP_REMOVED lines=11> */
[----:B------:R-:W3:Y:S11]  /*1d6c0*/  LDL.LU.64 R18, [R1+0x1ce0] ;  /* 0x001ce00001127983 */ /* 0x000ef60000300a00 */
[----:B------:R-:W-:Y:S10]  /*1d6d0*/  @!UPT UIADD3 URZ, URZ, URZ, URZ ;  /* 0x0000003f3f3ff290 */ /* 0x000ff4000fffe03f */
[----:B------:R-:W-:Y:S04]  /*1d6e0*/  STL.64 [R1+0x2f0], R8 ;  /* 0x0002f00801007387 */ /* 0x000fe80000100a00 */
[----:B------:R0:W-:Y:S04]  /*1d6f0*/  STL.64 [R1+0x2f8], R10 ;  /* 0x0002f80a01007387 */ /* 0x0001e80000100a00 */
[----:B0-----:R-:W3:Y:S04]  /*1d700*/  LDL.LU.64 R10, [R1+0x1cd8] ;  /* 0x001cd800010a7983 */ /* 0x001ee80000300a00 */
[----:B------:R-:W3:Y:S02]  /*1d710*/  LDL.LU.64 R8, [R1+0x1cd0] ;  /* 0x001cd00001087983 */ /* 0x000ee40000300a00 */
[C---:B---3--:R-:W-:Y:S02]  /*1d720*/  HMMA.16816.F32.BF16 R16, R12.reuse, R18, R8 ;  /* 0x000000120c10723c */ /* 0x048fe40000041808 */
[----:B------:R-:W3:Y:S04]  /*1d730*/  LDL.LU.64 R10, [R1+0x1cc8] ;  /* 0x001cc800010a7983 */ /* 0x000ee80000300a00 */
[----:B------:R-:W3:Y:S11]  /*1d740*/  LDL.LU.64 R8, [R1+0x1cc0] ;  /* 0x001cc00001087983 */ /* 0x000ef60000300a00 */
[----:B------:R-:W-:Y:S06]  /*1d750*/  @!UPT UIADD3 URZ, URZ, URZ, URZ ;  /* 0x0000003f3f3ff290 */ /* 0x000fec000fffe03f */
[----:B------:R-:W-:Y:S04]  /*1d760*/  STL.64 [R1+0x2e0], R16 ;  /* 0x0002e01001007387 */ /* 0x000fe80000100a00 */
[----:B------:R0:W-:Y:S04]  /*1d770*/  STL.64 [R1+0x2e8], R18 ;  /* 0x0002e81201007387 */ /* 0x0001e80000100a00 */
[----:B0-----:R-:W2:Y:S04]  /*1d780*/  LDL.LU.64 R18, [R1+0x1cb8] ;  /* 0x001cb80001127983 */ /* 0x001ea80000300a00 */
[----:B------:R-:W2:Y:S02]  /*1d790*/  LDL.LU.64 R16, [R1+0x1cb0] ;  /* 0x001cb00001107983 */ /* 0x000ea40000300a00 */
[C---:B--2---:R-:W-:Y:S02]  /*1d7a0*/  HMMA.16816.F32.BF16 R24, R12.reuse, R26, R16 ;  /* 0x0000001a0c18723c */ /* 0x044fe40000041810 */
[----:B------:R-:W3:Y:S04]  /*1d7b0*/  LDL.LU.64 R18, [R1+0x1ca8] ;  /* 0x001ca80001127983 */ /* 0x000ee80000300a00 */
[----:B------:R-:W3:Y:S11]  /*1d7c0*/  LDL.LU.64 R16, [R1+0x1ca0] ;  /* 0x001ca00001107983 */ /* 0x000ef60000300a00 */
[----:B------:R-:W-:Y:S06]  /*1d7d0*/  @!UPT UIADD3 URZ, URZ, URZ, URZ ;  /* 0x0000003f3f3ff290 */ /* 0x000fec000fffe03f */
[----:B------:R-:W-:Y:S04]  /*1d7e0*/  STL.64 [R1+0x2d0], R24 ;  /* 0x0002d01801007387 */ /* 0x000fe80000100a00 */
[----:B------:R0:W-:Y:S04]  /*1d7f0*/  STL.64 [R1+0x2d8], R26 ;  /* 0x0002d81a01007387 */ /* 0x0001e80000100a00 */
[----:B0-----:R-:W2:Y:S04]  /*1d800*/  LDL.LU.64 R26, [R1+0x1c98] ;  /* 0x001c9800011a7983 */ /* 0x001ea80000300a00 */
[----:B------:R-:W2:Y:S02]  /*1d810*/  LDL.LU.64 R24, [R1+0x1c90] ;  /* 0x001c900001187983 */ /* 0x000ea40000300a00 */
[----:B--2---:R-:W-:Y:S02]  /*1d820*/  HMMA.16816.F32.BF16 R24, R12, R22, R24 ;  /* 0x000000160c18723c */ /* 0x004fe40000041818 */
[----:B------:R-:W2:Y:S04]  /*1d830*/  LDL.LU.64 R22, [R1+0x1c88] ;  /* 0x001c880001167983 */ /* 0x000ea80000300a00 */
[----:B------:R-:W2:Y:S11]  /*1d840*/  LDL.LU.64 R20, [R1+0x1c80] ;  /* 0x001c800001147983 */ /* 0x000eb60000300a00 */
[----:B------:R-:W-:Y:S06]  /*1d850*/  @!UPT UIADD3 URZ, URZ, URZ, URZ ;  /* 0x0000003f3f3ff290 */ /* 0x000fec000fffe03f */
[----:B------:R-:W-:Y:S04]  /*1d860*/  STL.64 [R1+0x2c0], R24 ;  /* 0x0002c01801007387 */ /* 0x000fe80000100a00 */
[----:B------:R0:W-:Y:S04]  /*1d870*/  STL.64 [R1+0x2c8], R26 ;  /* 0x0002c81a01007387 */ /* 0x0001e80000100a00 */
[----:B0-----:R-:W2:Y:S01]  /*1d880*/  LDL R27, [R1+0x368] ;  /* 0x00036800011b7983 */ /* 0x001ea20000100800 */
[----:B------:R-:W-:-:S03]  /*1d890*/  IMAD.MOV.U32 R26, RZ, RZ, R29 ;  /* 0x000000ffff1a7224 */ /* 0x000fc600078e001d */
[----:B--2---:R0:W-:Y:S04]  /*1d8a0*/  STL [R1+0x1c50], R27 ;  /* 0x001c501b01007387 */ /* 0x0041e80000100800 */
[----:B------:R-:W2:Y:S01]  /*1d8b0*/  LDL.LU R29, [R1+0x1c78] ;  /* 0x001c7800011d7983 */ /* 0x000ea20000300800 */
[----:B0-----:R-:W-:-:S07]  /*1d8c0*/  IMAD.MOV.U32 R27, RZ, RZ, R0 ;  /* 0x000000ffff1b7224 */ /* 0x001fce00078e0000 */
[----:B------:R-:W-:Y:S08]  /*1d8d0*/  HMMA.16816.F32.BF16 R20, R12, R26, R20 ;  /* 0x0000001a0c14723c */ /* 0x000ff00000041814 */
[----:B---3--:R-:W-:Y:S11]  /*1d8e0*/  HMMA.16816.F32.BF16 R12, R8, R6, R16 ;  /* 0x00000006080c723c */ /* 0x008ff60000041810 */
[----:B------:R-:W-:Y:S05]  /*1d8f0*/  @!UPT UIADD3 URZ, URZ, URZ, URZ ;  /* 0x0000003f3f3ff290 */ /* 0x000fea000fffe03f */
[----:B------:R-:W-:Y:S01]  /*1d900*/  IMAD.MOV.U32 R0, RZ, RZ, R23 ;  /* 0x000000ffff007224 */ /* 0x000fe200078e0017 */
[----:B------:R-:W-:Y:S04]  /*1d910*/  STL.64 [R1+0x2b0], R20 ;  /* 0x0002b01401007387 */ /* 0x000fe80000100a00 */
[----:B------:R-:W-:Y:S04]  /*1d920*/  STL [R1+0x2b8], R22 ;  /* 0x0002b81601007387 */ /* 0x000fe80000100800 */
[----:B------:R-:W-:Y:S04]  /*1d930*/  STL [R1+0x1998], R0 ;  /* 0x0019980001007387 */ /* 0x000fe80000100800 */
[----:B------:R0:W-:Y:S04]  /*1d940*/  STL.64 [R1+0x140], R12 ;  /* 0x0001400c01007387 */ /* 0x0001e80000100a00 */
[----:B------:R1:W-:Y:S04]  /*1d950*/  STL.64 [R1+0x148], R14 ;  /* 0x0001480e01007387 */ /* 0x0003e80000100a00 */
[----:B0-----:R-:W3:Y:S04]  /*1d960*/  LDL.LU R12, [R1+0x1b0] ;  /* 0x0001b000010c7983 */ /* 0x001ee80000300800 */
[----:B------:R-:W3:Y:S04]  /*1d970*/  LDL.LU R13, [R1+0x1b4] ;  /* 0x0001b400010d7983 */ /* 0x000ee80000300800 */
[----:B-1----:R-:W2:Y:S04]  /*1d980*/  LDL.LU R14, [R1+0x1b8] ;  /* 0x0001b800010e7983 */ /* 0x002ea80000300800 */
[----:B------:R-:W2:Y:S04]  /*1d990*/  LDL.LU R15, [R1+0x1bc] ;  /* 0x0001bc00010f7983 */ /* 0x000ea80000300800 */
        /* <DEDUP_REMOVED lines=8> */
[----:B--2---:R0:W-:Y:S04]  /*1da20*/  STL.64 [R1+0x1c70], R22 ;  /* 0x001c701601007387 */ /* 0x0041e80000100a00 */
[----:B------:R-:W-:Y:S04]  /*1da30*/  STL.64 [R1+0x1c68], R20 ;  /* 0x001c681401007387 */ /* 0x000fe80000100a00 */
[----:B0-----:R-:W2:Y:S04]  /*1da40*/  LDL.LU.64 R22, [R1+0xb8] ;  /* 0x0000b80001167983 */ /* 0x001ea80000300a00 */
[----:B------:R0:W-:Y:S04]  /*1da50*/  STL.64 [R1+0x1c60], R26 ;  /* 0x001c601a01007387 */ /* 0x0001e80000100a00 */
[----:B------:R-:W-:Y:S04]  /*1da60*/  STL.64 [R1+0x1c58], R24 ;  /* 0x001c581801007387 */ /* 0x000fe80000100a00 */
[----:B0-----:R-:W2:Y:S04]  /*1da70*/  LDL.LU.64 R26, [R1+0xa8] ;  /* 0x0000a800011a7983 */ /* 0x001ea80000300a00 */
[----:B------:R-:W-:Y:S04]  /*1da80*/  STL.64 [R1+0x1c38], R14 ;  /* 0x001c380e01007387 */ /* 0x000fe80000100a00 */
[----:B---3--:R0:W-:Y:S04]  /*1da90*/  STL.64 [R1+0x1c30], R12 ;  /* 0x001c300c01007387 */ /* 0x0081e80000100a00 */
[----:B0-----:R-:W3:Y:S04]  /*1daa0*/  LDL.LU R12, [R1+0x1a0] ;  /* 0x0001a000010c7983 */ /* 0x001ee80000300800 */
[----:B------:R-:W3:Y:S04]  /*1dab0*/  LDL.LU R13, [R1+0x1a4] ;  /* 0x0001a400010d7983 */ /* 0x000ee80000300800 */
[----:B------:R-:W2:Y:S04]  /*1dac0*/  LDL.LU R14, [R1+0x1a8] ;  /* 0x0001a800010e7983 */ /* 0x000ea80000300800 */
[----:B------:R-:W2:Y:S01]  /*1dad0*/  LDL.LU R15, [R1+0x1ac] ;  /* 0x0001ac00010f7983 */ /* 0x000ea20000300800 */
[----:B------:R-:W-:-:S02]  /*1dae0*/  IMAD.MOV.U32 R17, RZ, RZ, R6 ;  /* 0x000000ffff117224 */ /* 0x000fc400078e0006 */
[----:B------:R-:W-:Y:S01]  /*1daf0*/  IMAD.MOV.U32 R16, RZ, RZ, R7 ;  /* 0x000000ffff107224 */ /* 0x000fe200078e0007 */
[----:B--2---:R0:W-:Y:S04]  /*1db00*/  STL.64 [R1+0x1c48], R14 ;  /* 0x001c480e01007387 */ /* 0x0041e80000100a00 */
[----:B---3--:R-:W-:Y:S04]  /*1db10*/  STL.64 [R1+0x1c40], R12 ;  /* 0x001c400c01007387 */ /* 0x008fe80000100a00 */
[----:B0-----:R-:W2:Y:S04]  /*1db20*/  LDL.LU.64 R14, [R1+0x98] ;  /* 0x00009800010e7983 */ /* 0x001ea80000300a00 */
[----:B------:R-:W3:Y:S04]  /*1db30*/  LDL.LU R4, [R1+0x1c0] ;  /* 0x0001c00001047983 */ /* 0x000ee80000300800 */
[----:B------:R-:W3:Y:S04]  /*1db40*/  LDL.LU R5, [R1+0x1c4] ;  /* 0x0001c40001057983 */ /* 0x000ee80000300800 */
[----:B------:R-:W2:Y:S04]  /*1db50*/  LDL.LU R6, [R1+0x1c8] ;  /* 0x0001c80001067983 */ /* 0x000ea80000300800 */
[----:B------:R-:W2:Y:S04]  /*1db60*/  LDL.LU R7, [R1+0x1cc] ;  /* 0x0001cc0001077983 */ /* 0x000ea80000300800 */
[----:B--2---:R0:W-:Y:S04]  /*1db70*/  STL.64 [R1+0x1c20], R6 ;  /* 0x001c200601007387 */ /* 0x0041e80000100a00 */
[----:B---3--:R-:W-:Y:S04]  /*1db80*/  STL.64 [R1+0x1c18], R4 ;  /* 0x001c180401007387 */ /* 0x008fe80000100a00 */
[----:B0-----:R-:W2:Y:S04]  /*1db90*/  LDL.LU.64 R6, [R1+0x88] ;  /* 0x0000880001067983 */ /* 0x001ea80000300a00 */
[----:B------:R0:W-:Y:S04]  /*1dba0*/  STL [R1+0x1bec], R16 ;  /* 0x001bec1001007387 */ /* 0x0001e80000100800 */
[----:B------:R1:W-:Y:S04]  /*1dbb0*/  STL [R1+0x1be8], R17 ;  /* 0x001be81101007387 */ /* 0x0003e80000100800 */
[----:B0-----:R-:W3:Y:S04]  /*1dbc0*/  LDL.LU R16, [R1+0xe0] ;  /* 0x0000e00001107983 */ /* 0x001ee80000300800 */
[----:B-1----:R-:W3:Y:S04]  /*1dbd0*/  LDL.LU R17, [R1+0xe4] ;  /* 0x0000e40001117983 */ /* 0x002ee80000300800 */
[----:B------:R-:W3:Y:S04]  /*1dbe0*/  LDL.LU R18, [R1+0xe8] ;  /* 0x0000e80001127983 */ /* 0x000ee80000300800 */
[----:B------:R-:W3:Y:S02]  /*1dbf0*/  LDL.LU R19, [R1+0xec] ;  /* 0x0000ec0001137983 */ /* 0x000ee40000300800 */
[----:B---3--:R-:W-:Y:S11]  /*1dc00*/  HMMA.16816.F32.BF16 R16, R8, R22, R16 ;  /* 0x000000160810723c */ /* 0x008ff60000041810 */
[----:B------:R-:W-:Y:S11]  /*1dc10*/  @!UPT UIADD3 URZ, URZ, URZ, URZ ;  /* 0x0000003f3f3ff290 */ /* 0x000ff6000fffe03f */
[----:B------:R-:W-:Y:S01]  /*1dc20*/  @!UPT UIADD3 URZ, URZ, URZ, URZ ;  /* 0x0000003f3f3ff290 */ /* 0x000fe2000fffe03f */
[----:B------:R-:W-:Y:S04]  /*1dc30*/  STL.64 [R1+0x130], R16 ;  /* 0x0001301001007387 */ /* 0x000fe80000100a00 */
[----:B------:R0:W-:Y:S02]  /*1dc40*/  STL.64 [R1+0x138], R18 ;  /* 0x0001381201007387 */ /* 0x0001e40000100a00 */
[----:B0-----:R-:W-:Y:S02]  /*1dc50*/  IMAD.MOV.U32 R19, RZ, RZ, R22 ;  /* 0x000000ffff137224 */ /* 0x001fe400078e0016 */
[----:B------:R-:W-:Y:S02]  /*1dc60*/  IMAD.MOV.U32 R18, RZ, RZ, R23 ;  /* 0x000000ffff127224 */ /* 0x000fe400078e0017 */
[----:B------:R-:W3:Y:S04]  /*1dc70*/  LDL.LU.64 R22, [R1+0x1c70] ;  /* 0x001c700001167983 */ /* 0x000ee80000300a00 */
[----:B------:R-:W3:Y:S01]  /*1dc80*/  LDL.LU.64 R20, [R1+0x1c68] ;  /* 0x001c680001147983 */ /* 0x000ee20000300a00 */
[----:B------:R-:W-:-:S03]  /*1dc90*/  IMAD.MOV.U32 R16, RZ, RZ, R29 ;  /* 0x000000ffff107224 */ /* 0x000fc600078e001d */
[----:B------:R0:W-:Y:S01]  /*1dca0*/  STL.64 [R1+0x1c00], R18 ;  /* 0x001c001201007387 */ /* 0x0001e20000100a00 */
[----:B----4-:R-:W-:Y:S02]  /*1dcb0*/  IMAD.MOV.U32 R17, RZ, RZ, R28 ;  /* 0x000000ffff117224 */ /* 0x010fe400078e001c */
[----:B0-----:R-:W-:Y:S02]  /*1dcc0*/  IMAD.MOV.U32 R18, RZ, RZ, R3 ;  /* 0x000000ffff127224 */ /* 0x001fe400078e0003 */
[----:B------:R-:W-:-:S05]  /*1dcd0*/  IMAD.MOV.U32 R19, RZ, RZ, R2 ;  /* 0x000000ffff137224 */ /* 0x000fca00078e0002 */
[----:B------:R0:W-:Y:S04]  /*1dce0*/  STL.64 [R1+0x1c10], R18 ;  /* 0x001c101201007387 */ /* 0x0001e80000100a00 */
[----:B------:R-:W-:Y:S04]  /*1dcf0*/  STL.64 [R1+0x1c08], R16 ;  /* 0x001c081001007387 */ /* 0x000fe80000100a00 */
[----:B0-----:R-:W4:Y:S01]  /*1dd00*/  LDL.LU.64 R18, [R1+0x18] ;  /* 0x0000180001127983 */ /* 0x001f220000300a00 */
[C---:B---3--:R-:W-:Y:S03]  /*1dd10*/  HMMA.16816.F32.BF16 R20, R8.reuse, R26, R20 ;  /* 0x0000001a0814723c */ /* 0x048fe60000041814 */
[----:B----4-:R0:W-:Y:S04]  /*1dd20*/  STL.64 [R1+0x1c28], R18 ;  /* 0x001c281201007387 */ /* 0x0101e80000100a00 */
[----:B0-----:R-:W3:Y:S11]  /*1dd30*/  LDL.LU.64 R18, [R1+0x28] ;  /* 0x0000280001127983 */ /* 0x001ef60000300a00 */
[----:B------:R-:W-:Y:S05]  /*1dd40*/  @!UPT UIADD3 URZ, URZ, URZ, URZ ;  /* 0x0000003f3f3ff290 */ /* 0x000fea000fffe03f */
[----:B------:R0:W-:Y:S04]  /*1dd50*/  STL.64 [R1+0x120], R20 ;  /* 0x0001201401007387 */ /* 0x0001e80000100a00 */
[----:B------:R1:W-:Y:S01]  /*1dd60*/  STL.64 [R1+0x128], R22 ;  /* 0x0001281601007387 */ /* 0x0003e20000100a00 */
[----:B0-----:R-:W-:Y:S02]  /*1dd70*/  IMAD.MOV.U32 R21, RZ, RZ, R27 ;  /* 0x000000ffff157224 */ /* 0x001fe400078e001b */
[----:B-1----:R-:W-:Y:S02]  /*1dd80*/  IMAD.MOV.U32 R22, RZ, RZ, R26 ;  /* 0x000000ffff167224 */ /* 0x002fe400078e001a */
[----:B------:R-:W4:Y:S04]  /*1dd90*/  LDL.LU.64 R26, [R1+0x1c60] ;  /* 0x001c6000011a7983 */ /* 0x000f280000300a00 */
[----:B------:R-:W4:Y:S01]  /*1dda0*/  LDL.LU.64 R24, [R1+0x1c58] ;  /* 0x001c580001187983 */ /* 0x000f220000300a00 */
[----:B------:R-:W-:Y:S01]  /*1ddb0*/  IMAD.MOV.U32 R23, RZ, RZ, R15 ;  /* 0x000000ffff177224 */ /* 0x000fe200078e000f */
[----:B----4-:R-:W-:Y:S11]  /*1ddc0*/  HMMA.16816.F32.BF16 R24, R8, R14, R24 ;  /* 0x0000000e0818723c */ /* 0x010ff60000041818 */
[----:B------:R-:W-:Y:S11]  /*1ddd0*/  @!UPT UIADD3 URZ, URZ, URZ, URZ ;  /* 0x0000003f3f3ff290 */ /* 0x000ff6000fffe03f */
[----:B------:R-:W-:Y:S01]  /*1dde0*/  @!UPT UIADD3 URZ, URZ, URZ, URZ ;  /* 0x0000003f3f3ff290 */ /* 0x000fe2000fffe03f */
[----:B------:R0:W-:Y:S04]  /*1ddf0*/  STL.64 [R1+0x110], R24 ;  /* 0x0001101801007387 */ /* 0x0001e80000100a00 */
[----:B------:R1:W-:Y:S01]  /*1de00*/  STL.64 [R1+0x118], R26 ;  /* 0x0001181a01007387 */ /* 0x0003e20000100a00 */
[----:B0-----:R-:W-:-:S03]  /*1de10*/  IMAD.MOV.U32 R24, RZ, RZ, R14 ;  /* 0x000000ffff187224 */ /* 0x001fc600078e000e */
[----:B-1----:R-:W4:Y:S04]  /*1de20*/  LDL.LU R27, [R1+0x1c50] ;  /* 0x001c5000011b7983 */ /* 0x002f280000300800 */
[----:B------:R-:W2:Y:S04]  /*1de30*/  LDL.LU.64 R14, [R1+0x1c48] ;  /* 0x001c4800010e7983 */ /* 0x000ea80000300a00 */
[----:B------:R-:W2:Y:S02]  /*1de40*/  LDL.LU.64 R12, [R1+0x1c40] ;  /* 0x001c4000010c7983 */ /* 0x000ea40000300a00 */
[----:B--2---:R-:W-:Y:S11]  /*1de50*/  HMMA.16816.F32.BF16 R12, R8, R6, R12 ;  /* 0x00000006080c723c */ /* 0x004ff6000004180c */
[----:B------:R-:W-:Y:S11]  /*1de60*/  @!UPT UIADD3 URZ, URZ, URZ, URZ ;  /* 0x0000003f3f3ff290 */ /* 0x000ff6000fffe03f */
[----:B------:R-:W-:Y:S01]  /*1de70*/  @!UPT UIADD3 URZ, URZ, URZ, URZ ;  /* 0x0000003f3f3ff290 */ /* 0x000fe2000fffe03f */
[----:B------:R-:W-:Y:S04]  /*1de80*/  STL.64 [R1+0x100], R12 ;  /* 0x0001000c01007387 */ /* 0x000fe80000100a00 */
[----:B------:R0:W-:Y:S04]  /*1de90*/  STL.64 [R1+0x108], R14 ;  /* 0x0001080e01007387 */ /* 0x0001e80000100a00 */
[----:B0-----:R-:W3:Y:S04]  /*1dea0*/  LDL.LU.64 R14, [R1+0x1c38] ;  /* 0x001c3800010e7983 */ /* 0x001ee80000300a00 */
[----:B------:R-:W3:Y:S01]  /*1deb0*/  LDL.LU.64 R12, [R1+0x1c30] ;  /* 0x001c3000010c7983 */ /* 0x000ee20000300a00 */
[----:B------:R-:W-:-:S02]  /*1dec0*/  IMAD.MOV.U32 R26, RZ, RZ, R6 ;  /* 0x000000ffff1a7224 */ /* 0x000fc400078e0006 */
[----:B------:R-:W-:Y:S02]  /*1ded0*/  IMAD.MOV.U32 R25, RZ, RZ, R7 ;  /* 0x000000ffff197224 */ /* 0x000fe400078e0007 */
[----:B---3--:R-:W-:Y:S07]  /*1dee0*/  HMMA.16816.F32.BF16 R4, R8, R18, R12 ;  /* 0x000000120804723c */ /* 0x008fee000004180c */
[----:B------:R-:W-:Y:S02]  /*1def0*/  IMAD.MOV.U32 R13, RZ, RZ, R18 ;  /* 0x000000ffff0d7224 */ /* 0x000fe400078e0012 */
[----:B------:R-:W-:-:S02]  /*1df00*/  IMAD.MOV.U32 R12, RZ, RZ, R19 ;  /* 0x000000ffff0c7224 */ /* 0x000fc400078e0013 */
[----:B------:R-:W2:Y:S11]  /*1df10*/  LDL.LU.64 R18, [R1+0x1c28] ;  /* 0x001c280001127983 */ /* 0x000eb60000300a00 */
[----:B------:R-:W-:Y:S02]  /*1df20*/  @!UPT UIADD3 URZ, URZ, URZ, URZ ;  /* 0x0000003f3f3ff290 */ /* 0x000fe4000fffe03f */
[----:B------:R-:W-:Y:S02]  /*1df30*/  IMAD.MOV.U32 R3, RZ, RZ, R6 ;  /* 0x000000ffff037224 */ /* 0x000fe400078e0006 */
[----:B------:R-:W-:Y:S02]  /*1df40*/  IMAD.MOV.U32 R2, RZ, RZ, R7 ;  /* 0x000000ffff027224 */ /* 0x000fe400078e0007 */
[----:B------:R-:W-:Y:S01]  /*1df50*/  IMAD.MOV.U32 R29, RZ, RZ, R4 ;  /* 0x000000ffff1d7224 */ /* 0x000fe200078e0004 */
[----:B------:R-:W3:Y:S01]  /*1df60*/  LDL.LU.64 R6, [R1+0x1c20] ;  /* 0x001c200001067983 */ /* 0x000ee20000300a00 */
[----:B------:R-:W-:-:S03]  /*1df70*/  IMAD.MOV.U32 R28, RZ, RZ, R5 ;  /* 0x000000ffff1c7224 */ /* 0x000fc600078e0005 */
[----:B------:R-:W3:Y:S04]  /*1df80*/  LDL.LU.64 R4, [R1+0x1c18] ;  /* 0x001c180001047983 */ /* 0x000ee80000300a00 */
[----:B------:R-:W-:Y:S01]  /*1df90*/  STL [R1+0x1ad0], R29 ;  /* 0x001ad01d01007387 */ /* 0x000fe20000100800 */
[----:B--2---:R-:W-:Y:S02]  /*1dfa0*/  IMAD.MOV.U32 R15, RZ, RZ, R18 ;  /* 0x000000ffff0f7224 */ /* 0x004fe400078e0012 */
[----:B------:R-:W-:Y:S01]  /*1dfb0*/  IMAD.MOV.U32 R14, RZ, RZ, R19 ;  /* 0x000000ffff0e7224 */ /* 0x000fe200078e0013 */
[C---:B---3--:R-:W-:Y:S01]  /*1dfc0*/  HMMA.16816.F32.BF16 R4, R8.reuse, R18, R4 ;  /* 0x000000120804723c */ /* 0x048fe20000041804 */
[----:B------:R-:W2:Y:S04]  /*1dfd0*/  LDL.LU.64 R18, [R1+0x1c10] ;  /* 0x001c100001127983 */ /* 0x000ea80000300a00 */
[----:B------:R-:W2:Y:S11]  /*1dfe0*/  LDL.LU.64 R16, [R1+0x1c08] ;  /* 0x001c080001107983 */ /* 0x000eb60000300a00 */
[----:B------:R-:W-:Y:S07]  /*1dff0*/  @!UPT UIADD3 URZ, URZ, URZ, URZ ;  /* 0x0000003f3f3ff290 */ /* 0x000fee000fffe03f */
[----:B------:R-:W-:Y:S04]  /*1e000*/  STL.64 [R1+0xe0], R4 ;  /* 0x0000e00401007387 */ /* 0x000fe80000100a00 */
[----:B------:R-:W-:Y:S04]  /*1e010*/  STL [R1+0xe8], R6 ;  /* 0x0000e80601007387 */ /* 0x000fe80000100800 */
[----:B------:R0:W-:Y:S04]  /*1e020*/  STL.64 [R1+0x1bf8], R14 ;  /* 0x001bf80e01007387 */ /* 0x0001e80000100a00 */
[----:B------:R1:W-:Y:S04]  /*1e030*/  STL.64 [R1+0x1bf0], R12 ;  /* 0x001bf00c01007387 */ /* 0x0003e80000100a00 */
[----:B0-----:R-:W2:Y:S04]  /*1e040*/  LDL.LU.64 R14, [R1+0x8] ;  /* 0x00000800010e7983 */ /* 0x001ea80000300a00 */
[----:B------:R-:W0:Y:S04]  /*1e050*/  S2R R0, SR_TID.X ;  /* 0x0000000000007919 */ /* 0x000e280000002100 */
[----:B------:R-:W3:Y:S01]  /*1e060*/  S2R R20, SR_TID.X ;  /* 0x0000000000147919 */ /* 0x000ee20000002100 */
[----:B--2---:R-:W-:Y:S03]  /*1e070*/  HMMA.16816.F32.BF16 R8, R8, R14, R16 ;  /* 0x0000000e0808723c */ /* 0x004fe60000041810 */
[----:B------:R-:W2:Y:S04]  /*1e080*/  LDL.LU.64 R18, [R1+0x1c00] ;  /* 0x001c000001127983 */ /* 0x000ea80000300a00 */
[----:B------:R-:W-:-:S02]  /*1e090*/  IMAD.MOV.U32 R16, RZ, RZ, R14 ;  /* 0x000000ffff107224 */ /* 0x000fc400078e000e */
[----:B------:R-:W-:Y:S11]  /*1e0a0*/  IMAD.MOV.U32 R17, RZ, RZ, R15 ;  /* 0x000000ffff117224 */ /* 0x000ff600078e000f */
[----:B------:R-:W-:Y:S03]  /*1e0b0*/  @!UPT UIADD3 URZ, URZ, URZ, URZ ;  /* 0x0000003f3f3ff290 */ /* 0x000fe6000fffe03f */
[----:B------:R-:W-:Y:S04]  /*1e0c0*/  STL.64 [R1+0xd0], R8 ;  /* 0x0000d00801007387 */ /* 0x000fe80000100a00 */
[----:B------:R0:W-:Y:S04]  /*1e0d0*/  STL.64 [R1+0xd8], R10 ;  /* 0x0000d80a01007387 */ /* 0x0001e80000100a00 */
[----:B------:R-:W2:Y:S04]  /*1e0e0*/  LDL.LU.64 R14, [R1+0x1bf8] ;  /* 0x001bf800010e7983 */ /* 0x000ea80000300a00 */
[----:B-1----:R-:W2:Y:S04]  /*1e0f0*/  LDL.LU.64 R12, [R1+0x1bf0] ;  /* 0x001bf000010c7983 */ /* 0x002ea80000300a00 */
[----:B0-----:R-:W2:Y:S01]  /*1e100*/  LDL R11, [R1+0x364] ;  /* 0x00036400010b7983 */ /* 0x001ea20000100800 */
[----:B------:R-:W-:Y:S01]  /*1e110*/  LOP3.LUT R10, R0, 0x7, RZ, 0xc0, !PT ;  /* 0x00000007000a7812 */ /* 0x000fe200078ec0ff */
[----:B---3--:R-:W-:-:S04]  /*1e120*/  IMAD.SHL.U32 R9, R20, 0x2, RZ ;  /* 0x0000000214097824 */ /* 0x008fc800078e00ff */
[----:B------:R-:W-:Y:S02]  /*1e130*/  IMAD.SHL.U32 R0, R10, 0x10, RZ ;  /* 0x000000100a007824 */ /* 0x000fe400078e00ff */
[----:B------:R-:W-:-:S03]  /*1e140*/  IMAD.SHL.U32 R20, R20, 0x40, RZ ;  /* 0x0000004014147824 */ /* 0x000fc600078e00ff */
[----:B------:R-:W-:Y:S01]  /*1e150*/  LOP3.LUT R0, R0, 0x30, R9, 0x78, !PT ;  /* 0x0000003000007812 */ /* 0x000fe200078e7809 */
[----:B------:R-:W-:-:S03]  /*1e160*/  IMAD.SHL.U32 R10, R10, 0x100, RZ ;  /* 0x000001000a0a7824 */ /* 0x000fc600078e00ff */
[----:B------:R-:W-:-:S04]  /*1e170*/  LOP3.LUT R0, R0, 0x1800, R20, 0xf8, !PT ;  /* 0x0000180000007812 */ /* 0x000fc800078ef814 */
[----:B------:R-:W-:-:S04]  /*1e180*/  LOP3.LUT R0, R0, R10, RZ, 0xfc, !PT ;  /* 0x0000000a00007212 */ /* 0x000fc800078efcff */
[----:B------:R-:W-:Y:S01]  /*1e190*/  LOP3.LUT R0, R0, 0x40, RZ, 0x3c, !PT ;  /* 0x0000004000007812 */ /* 0x000fe200078e3cff */
[----:B--2---:R-:W0:Y:S04]  /*1e1a0*/  LDSM.16.MT88.4 R8, [R11+0x12000] ;  /* 0x012000000b08783b */ /* 0x004e280000004200 */
[----:B0-----:R-:W-:Y:S04]  /*1e1b0*/  STL.64 [R1+0x1b30], R10 ;  /* 0x001b300a01007387 */ /* 0x001fe80000100a00 */
[----:B------:R-:W-:Y:S04]  /*1e1c0*/  STL.64 [R1+0x1b28], R8 ;  /* 0x001b280801007387 */ /* 0x000fe80000100a00 */
[----:B------:R-:W0:Y:S04]  /*1e1d0*/  LDSM.16.M88.4 R8, [R0] ;  /* 0x000000000008783b */ /* 0x000e280000000200 */
[----:B0-----:R-:W-:Y:S04]  /*1e1e0*/  STL.64 [R1+0x70], R8 ;  /* 0x0000700801007387 */ /* 0x001fe80000100a00 */
[----:B------:R-:W-:Y:S04]  /*1e1f0*/  STL.64 [R1+0x78], R10 ;  /* 0x0000780a01007387 */ /* 0x000fe80000100a00 */
[----:B------:R-:W0:Y:S04]  /*1e200*/  LDSM.16.M88.4 R8, [R0+0x2000] ;  /* 0x002000000008783b */ /* 0x000e280000000200 */
[----:B0-----:R-:W-:Y:S04]  /*1e210*/  STL.64 [R1+0x60], R8 ;  /* 0x0000600801007387 */ /* 0x001fe80000100a00 */
[----:B------:R0:W-:Y:S02]  /*1e220*/  STL.64 [R1+0x68], R10 ;  /* 0x0000680a01007387 */ /* 0x0001e40000100a00 */
[----:B0-----:R-:W-:-:S02]  /*1e230*/  IMAD.MOV.U32 R10, RZ, RZ, R16 ;  /* 0x000000ffff0a7224 */ /* 0x001fc400078e0010 */
[----:B------:R-:W-:Y:S01]  /*1e240*/  IMAD.MOV.U32 R11, RZ, RZ, R17 ;  /* 0x000000ffff0b7224 */ /* 0x000fe200078e0011 */
[----:B------:R-:W2:Y:S04]  /*1e250*/  LDL.LU R16, [R1+0x1bec] ;  /* 0x001bec0001107983 */ /* 0x000ea80000300800 */
[----:B------:R-:W3:Y:S04]  /*1e260*/  LDL.LU R17, [R1+0x1be8] ;  /* 0x001be80001117983 */ /* 0x000ee80000300800 */
[----:B------:R-:W-:Y:S04]  /*1e270*/  STL.64 [R1+0x1b40], R10 ;  /* 0x001b400a01007387 */ /* 0x000fe80000100a00 */
[----:B------:R-:W0:Y:S04]  /*1e280*/  LDSM.16.M88.4 R8, [R0+0x4000] ;  /* 0x004000000008783b */ /* 0x000e280000000200 */
[----:B0-----:R-:W-:Y:S04]  /*1e290*/  STL.64 [R1+0x50], R8 ;  /* 0x0000500801007387 */ /* 0x001fe80000100a00 */
[----:B------:R-:W-:Y:S04]  /*1e2a0*/  STL.64 [R1+0x58], R10 ;  /* 0x0000580a01007387 */ /* 0x000fe80000100a00 */
[----:B------:R-:W0:Y:S04]  /*1e2b0*/  LDSM.16.M88.4 R8, [R0+0x6000] ;  /* 0x006000000008783b */ /* 0x000e280000000200 */
[----:B0-----:R-:W-:Y:S04]  /*1e2c0*/  STL.64 [R1+0x40], R8 ;  /* 0x0000400801007387 */ /* 0x001fe80000100a00 */
[----:B------:R-:W-:Y:S04]  /*1e2d0*/  STL.64 [R1+0x48], R10 ;  /* 0x0000480a01007387 */ /* 0x000fe80000100a00 */
[----:B------:R-:W0:Y:S04]  /*1e2e0*/  LDSM.16.M88.4 R8, [R0+0x8000] ;  /* 0x008000000008783b */ /* 0x000e280000000200 */
[----:B0-----:R-:W-:Y:S04]  /*1e2f0*/  STL.64 [R1+0x30], R8 ;  /* 0x0000300801007387 */ /* 0x001fe80000100a00 */
[----:B------:R0:W-:Y:S02]  /*1e300*/  STL.64 [R1+0x38], R10 ;  /* 0x0000380a01007387 */ /* 0x0001e40000100a00 */
[----:B0-----:R-:W-:-:S02]  /*1e310*/  IMAD.MOV.U32 R10, RZ, RZ, R15 ;  /* 0x000000ffff0a7224 */ /* 0x001fc400078e000f */
[----:B------:R-:W-:-:S05]  /*1e320*/  IMAD.MOV.U32 R11, RZ, RZ, R14 ;  /* 0x000000ffff0b7224 */ /* 0x000fca00078e000e */
[----:B------:R0:W-:Y:S02]  /*1e330*/  STL.64 [R1+0x1b58], R10 ;  /* 0x001b580a01007387 */ /* 0x0001e40000100a00 */
[----:B0-----:R-:W-:Y:S02]  /*1e340*/  IMAD.MOV.U32 R10, RZ, RZ, R13 ;  /* 0x000000ffff0a7224 */ /* 0x001fe400078e000d */
[----:B------:R-:W-:Y:S02]  /*1e350*/  IMAD.MOV.U32 R11, RZ, RZ, R12 ;  /* 0x000000ffff0b7224 */ /* 0x000fe400078e000c */
[----:B------:R-:W0:Y:S04]  /*1e360*/  LDSM.16.M88.4 R12, [R0+0xa000] ;  /* 0x00a00000000c783b */ /* 0x000e280000000200 */
[----:B------:R-:W-:Y:S04]  /*1e370*/  STL.64 [R1+0x1b70], R10 ;  /* 0x001b700a01007387 */ /* 0x000fe80000100a00 */
[----:B0-----:R-:W-:Y:S04]  /*1e380*/  STL [R1+0x192c], R14 ;  /* 0x00192c0e01007387 */ /* 0x001fe80000100800 */
[----:B------:R-:W-:Y:S04]  /*1e390*/  STL [R1+0x1928], R15 ;  /* 0x0019280f01007387 */ /* 0x000fe80000100800 */
[----:B------:R0:W-:Y:S04]  /*1e3a0*/  STL.64 [R1+0x1b38], R12 ;  /* 0x001b380c01007387 */ /* 0x0001e80000100a00 */
[----:B0-----:R-:W2:Y:S04]  /*1e3b0*/  LDL.LU R12, [R1+0x290] ;  /* 0x00029000010c7983 */ /* 0x001ea80000300800 */
[----:B------:R-:W2:Y:S04]  /*1e3c0*/  LDL.LU R13, [R1+0x294] ;  /* 0x00029400010d7983 */ /* 0x000ea80000300800 */
[----:B------:R-:W2:Y:S04]  /*1e3d0*/  LDL.LU R14, [R1+0x298] ;  /* 0x00029800010e7983 */ /* 0x000ea80000300800 */
[----:B------:R-:W2:Y:S01]  /*1e3e0*/  LDL.LU R15, [R1+0x29c] ;  /* 0x00029c00010f7983 */ /* 0x000ea20000300800 */
[----:B------:R-:W-:-:S02]  /*1e3f0*/  IMAD.MOV.U32 R10, RZ, RZ, R26 ;  /* 0x000000ffff0a7224 */ /* 0x000fc400078e001a */
[----:B------:R-:W-:-:S05]  /*1e400*/  IMAD.MOV.U32 R11, RZ, RZ, R25 ;  /* 0x000000ffff0b7224 */ /* 0x000fca00078e0019 */
[----:B------:R-:W-:Y:S04]  /*1e410*/  STL.64 [R1+0x1b88], R10 ;  /* 0x001b880a01007387 */ /* 0x000fe80000100a00 */
[----:B--2---:R-:W-:Y:S04]  /*1e420*/  STL.64 [R1+0x1b50], R14 ;  /* 0x001b500e01007387 */ /* 0x004fe80000100a00 */
        /* <DEDUP_REMOVED lines=8> */
[----:B--2---:R-:W-:Y:S01]  /*1e4b0*/  STL.64 [R1+0x1b68], R14 ;  /* 0x001b680e01007387 */ /* 0x004fe20000100a00 */
[----:B------:R0:W-:Y:S03]  /*1e4c0*/  STL.64 [R1+0x1b60], R12 ;  /* 0x001b600c01007387 */ /* 0x0001e60000100a00 */
[----:B0-----:R-:W2:Y:S01]  /*1e4d0*/  LDL.LU R12, [R1+0x230] ;  /* 0x00023000010c7983 */ /* 0x001ea20000300800 */
[----:B------:R-:W2:Y:S02]  /*1e4e0*/  LDL.LU R13, [R1+0x234] ;  /* 0x00023400010d7983 */ /* 0x000ea40000300800 */
[----:B------:R-:W2:Y:S02]  /*1e4f0*/  LDL.LU R14, [R1+0x238] ;  /* 0x00023800010e7983 */ /* 0x000ea40000300800 */
[----:B------:R-:W2:Y:S02]  /*1e500*/  LDL.LU R15, [R1+0x23c] ;  /* 0x00023c00010f7983 */ /* 0x000ea40000300800 */
[----:B------:R-:W-:-:S02]  /*1e510*/  IMAD.MOV.U32 R10, RZ, RZ, R22 ;  /* 0x000000ffff0a7224 */ /* 0x000fc400078e0016 */
[----:B------:R-:W-:Y:S02]  /*1e520*/  IMAD.MOV.U32 R11, RZ, RZ, R21 ;  /* 0x000000ffff0b7224 */ /* 0x000fe400078e0015 */
[----:B------:R-:W-:Y:S01]  /*1e530*/  IMAD.MOV.U32 R29, RZ, RZ, R7 ;  /* 0x000000ffff1d7224 */ /* 0x000fe200078e0007 */
[----:B------:R-:W-:Y:S04]  /*1e540*/  LDSM.16.M88.4 R20, [R0+0xe000] ;  /* 0x00e000000014783b */ /* 0x000fe80000000200 */
[----:B------:R-:W-:Y:S04]  /*1e550*/  STL.64 [R1+0x1bb8], R10 ;  /* 0x001bb80a01007387 */ /* 0x000fe80000100a00 */
[----:B----4-:R-:W-:Y:S02]  /*1e560*/  LDSM.16.MT88.4 R4, [R27+0x11080] ;  /* 0x011080001b04783b */ /* 0x010fe40000004200 */
[----:B------:R-:W-:Y:S02]  /*1e570*/  LDSM.16.MT88.4 R24, [R27+0x12000] ;  /* 0x012000001b18783b */ /* 0x000fe40000004200 */
[----:B--2---:R-:W-:Y:S02]  /*1e580*/  STL.64 [R1+0x1b80], R14 ;  /* 0x001b800e01007387 */ /* 0x004fe40000100a00 */
[----:B------:R0:W-:Y:S02]  /*1e590*/  STL.64 [R1+0x1b78], R12 ;  /* 0x001b780c01007387 */ /* 0x0001e40000100a00 */
[----:B0-----:R-:W2:Y:S01]  /*1e5a0*/  LDL.LU R12, [R1+0x220] ;  /* 0x00022000010c7983 */ /* 0x001ea20000300800 */
[----:B------:R-:W2:Y:S02]  /*1e5b0*/  LDL.LU R13, [R1+0x224] ;  /* 0x00022400010d7983 */ /* 0x000ea40000300800 */
[----:B------:R-:W4:Y:S02]  /*1e5c0*/  LDL.LU R14, [R1+0x228] ;  /* 0x00022800010e7983 */ /* 0x000f240000300800 */
[----:B------:R-:W4:Y:S02]  /*1e5d0*/  LDL.LU R15, [R1+0x22c] ;  /* 0x00022c00010f7983 */ /* 0x000f240000300800 */
[----:B------:R-:W-:-:S02]  /*1e5e0*/  IMAD.MOV.U32 R10, RZ, RZ, R19 ;  /* 0x000000ffff0a7224 */ /* 0x000fc400078e0013 */
[----:B------:R-:W-:-:S05]  /*1e5f0*/  IMAD.MOV.U32 R11, RZ, RZ, R18 ;  /* 0x000000ffff0b7224 */ /* 0x000fca00078e0012 */
[----:B------:R-:W-:Y:S04]  /*1e600*/  STL.64 [R1+0x1bd0], R10 ;  /* 0x001bd00a01007387 */ /* 0x000fe80000100a00 */
[----:B----4-:R-:W-:Y:S01]  /*1e610*/  STL.64 [R1+0x1b98], R14 ;  /* 0x001b980e01007387 */ /* 0x010fe20000100a00 */
[----:B--2---:R0:W-:Y:S03]  /*1e620*/  STL.64 [R1+0x1b90], R12 ;  /* 0x001b900c01007387 */ /* 0x0041e60000100a00 */
[----:B0-----:R-:W2:Y:S01]  /*1e630*/  LDL.LU R12, [R1+0x210] ;  /* 0x00021000010c7983 */ /* 0x001ea20000300800 */
[----:B------:R-:W2:Y:S02]  /*1e640*/  LDL.LU R13, [R1+0x214] ;  /* 0x00021400010d7983 */ /* 0x000ea40000300800 */
[----:B------:R-:W4:Y:S02]  /*1e650*/  LDL.LU R14, [R1+0x218] ;  /* 0x00021800010e7983 */ /* 0x000f240000300800 */
[----:B------:R-:W4:Y:S02]  /*1e660*/  LDL.LU R15, [R1+0x21c] ;  /* 0x00021c00010f7983 */ /* 0x000f240000300800 */
        /* <DEDUP_REMOVED lines=12> */
[----:B---3--:R-:W-:-:S02]  /*1e730*/  IMAD.MOV.U32 R10, RZ, RZ, R17 ;  /* 0x000000ffff0a7224 */ /* 0x008fc400078e0011 */
[----:B------:R-:W-:Y:S02]  /*1e740*/  IMAD.MOV.U32 R11, RZ, RZ, R16 ;  /* 0x000000ffff0b7224 */ /* 0x000fe400078e0010 */
[----:B------:R-:W0:Y:S04]  /*1e750*/  LDSM.16.M88.4 R16, [R0+0xc000] ;  /* 0x00c000000010783b */ /* 0x000e280000000200 */
[----:B----4-:R-:W-:Y:S01]  /*1e760*/  STL.64 [R1+0x1be0], R14 ;  /* 0x001be00e01007387 */ /* 0x010fe20000100a00 */
[----:B--2---:R1:W-:Y:S03]  /*1e770*/  STL.64 [R1+0x1bd8], R12 ;  /* 0x001bd80c01007387 */ /* 0x0043e60000100a00 */
[----:B-1----:R-:W2:Y:S01]  /*1e780*/  LDL.LU R12, [R1+0x200] ;  /* 0x00020000010c7983 */ /* 0x002ea20000300800 */
[----:B------:R-:W2:Y:S02]  /*1e790*/  LDL.LU R13, [R1+0x204] ;  /* 0x00020400010d7983 */ /* 0x000ea40000300800 */
[----:B------:R-:W2:Y:S02]  /*1e7a0*/  LDL.LU R14, [R1+0x208] ;  /* 0x00020800010e7983 */ /* 0x000ea40000300800 */
[----:B------:R-:W2:Y:S01]  /*1e7b0*/  LDL.LU R15, [R1+0x20c] ;  /* 0x00020c00010f7983 */ /* 0x000ea20000300800 */
[----:B0-----:R-:W-:Y:S01]  /*1e7c0*/  STL [R1+0x18e4], R18 ;  /* 0x0018e41201007387 */ /* 0x001fe20000100800 */
[----:B------:R-:W-:Y:S02]  /*1e7d0*/  STL [R1+0x18e0], R19 ;  /* 0x0018e01301007387 */ /* 0x000fe40000100800 */
[----:B------:R0:W-:Y:S02]  /*1e7e0*/  STL.64 [R1+0x1b20], R16 ;  /* 0x001b201001007387 */ /* 0x0001e40000100a00 */
[----:B------:R-:W-:Y:S01]  /*1e7f0*/  STL [R1+0x18ec], R22 ;  /* 0x0018ec1601007387 */ /* 0x000fe20000100800 */
[----:B------:R-:W-:Y:S04]  /*1e800*/  STL [R1+0x18e8], R23 ;  /* 0x0018e81701007387 */ /* 0x000fe80000100800 */
[----:B0-----:R-:W3:Y:S01]  /*1e810*/  LDL.64 R16, [R1+0x60] ;  /* 0x0000600001107983 */ /* 0x001ee20000100a00 */
[----:B------:R-:W-:Y:S02]  /*1e820*/  STL.64 [R1+0x1ac0], R26 ;  /* 0x001ac01a01007387 */ /* 0x000fe40000100a00 */
[----:B------:R0:W-:Y:S02]  /*1e830*/  STL.64 [R1+0x1ab8], R24 ;  /* 0x001ab81801007387 */ /* 0x0001e40000100a00 */
[----:B0-----:R-:W4:Y:S01]  /*1e840*/  LDL.LU R24, [R1+0x280] ;  /* 0x0002800001187983 */ /* 0x001f220000300800 */
[----:B------:R-:W4:Y:S02]  /*1e850*/  LDL.LU R25, [R1+0x284] ;  /* 0x0002840001197983 */ /* 0x000f240000300800 */
[----:B------:R-:W4:Y:S02]  /*1e860*/  LDL.LU R26, [R1+0x288] ;  /* 0x00028800011a7983 */ /* 0x000f240000300800 */
[----:B------:R-:W4:Y:S01]  /*1e870*/  LDL.LU R27, [R1+0x28c] ;  /* 0x00028c00011b7983 */ /* 0x000f220000300800 */
[C---:B--2---:R-:W-:Y:S01]  /*1e880*/  HMMA.16816.F32.BF16 R8, R4.reuse, R10, R12 ;  /* 0x0000000a0408723c */ /* 0x044fe2000004180c */
[----:B------:R-:W2:Y:S01]  /*1e890*/  LDL.LU.64 R14, [R1+0x1be0] ;  /* 0x001be000010e7983 */ /* 0x000ea20000300a00 */
[----:B------:R-:W2:Y:S11]  /*1e8a0*/  LDL.LU.64 R12, [R1+0x1bd8] ;  /* 0x001bd800010c7983 */ /* 0x000eb60000300a00 */
[----:B------:R-:W-:Y:S10]  /*1e8b0*/  @!UPT UIADD3 URZ, URZ, URZ, URZ ;  /* 0x0000003f3f3ff290 */ /* 0x000ff4000fffe03f */
[----:B------:R-:W-:Y:S01]  /*1e8c0*/  STL.64 [R1+0xc0], R8 ;  /* 0x0000c00801007387 */ /* 0x000fe20000100a00 */
[----:B------:R0:W-:Y:S02]  /*1e8d0*/  STL [R1+0xcc], R11 ;  /* 0x0000cc0b01007387 */ /* 0x0001e40000100800 */
[----:B------:R-:W-:Y:S02]  /*1e8e0*/  IMAD.MOV.U32 R0, RZ, RZ, R10 ;  /* 0x000000ffff007224 */ /* 0x000fe400078e000a */
[----:B0-----:R-:W2:Y:S03]  /*1e8f0*/  LDL.LU.64 R10, [R1+0x1bd0] ;  /* 0x001bd000010a7983 */ /* 0x001ea60000300a00 */
[----:B------:R-:W-:Y:S01]  /*1e900*/  STL [R1+0x199c], R0 ;  /* 0x00199c0001007387 */ /* 0x000fe20000100800 */
[C---:B--2---:R-:W-:Y:S01]  /*1e910*/  HMMA.16816.F32.BF16 R8, R4.reuse, R10, R12 ;  /* 0x0000000a0408723c */ /* 0x044fe2000004180c */
[----:B------:R-:W2:Y:S01]  /*1e920*/  LDL.LU.64 R14, [R1+0x1bc8] ;  /* 0x001bc800010e7983 */ /* 0x000ea20000300a00 */
[----:B------:R-:W2:Y:S11]  /*1e930*/  LDL.LU.64 R12, [R1+0x1bc0] ;  /* 0x001bc000010c7983 */ /* 0x000eb60000300a00 */
[----:B------:R-:W-:Y:S10]  /*1e940*/  @!UPT UIADD3 URZ, URZ, URZ, URZ ;  /* 0x0000003f3f3ff290 */ /* 0x000ff4000fffe03f */
[----:B------:R-:W-:Y:S01]  /*1e950*/  STL.64 [R1+0xb0], R8 ;  /* 0x0000b00801007387 */ /* 0x000fe20000100a00 */
[----:B------:R0:W-:Y:S03]  /*1e960*/  STL.64 [R1+0xb8], R10 ;  /* 0x0000b80a01007387 */ /* 0x0001e60000100a00 */
[----:B0-----:R-:W2:Y:S02]  /*1e970*/  LDL.LU.64 R10, [R1+0x1bb8] ;  /* 0x001bb800010a7983 */ /* 0x001ea40000300a00 */
[C---:B--2---:R-:W-:Y:S02]  /*1e980*/  HMMA.16816.F32.BF16 R8, R4.reuse, R10, R12 ;  /* 0x0000000a0408723c */ /* 0x044fe4000004180c */
[----:B------:R-:W2:Y:S01]  /*1e990*/  LDL.LU.64 R14, [R1+0x1bb0] ;  /* 0x001bb000010e7983 */ /* 0x000ea20000300a00 */
[----:B------:R-:W2:Y:S11]  /*1e9a0*/  LDL.LU.64 R12, [R1+0x1ba8] ;  /* 0x001ba800010c7983 */ /* 0x000eb60000300a00 */
[----:B------:R-:W-:Y:S09]  /*1e9b0*/  @!UPT UIADD3 URZ, URZ, URZ, URZ ;  /* 0x0000003f3f3ff290 */ /* 0x000ff2000fffe03f */
        /* <DEDUP_REMOVED lines=31> */
[----:B--2---:R-:W-:Y:S02]  /*1ebb0*/  HMMA.16816.F32.BF16 R4, R4, R10, R12 ;  /* 0x0000000a0404723c */ /* 0x004fe4000004180c */
[----:B------:R-:W2:Y:S01]  /*1ebc0*/  LDL.LU.64 R12, [R1+0x1b38] ;  /* 0x001b3800010c7983 */ /* 0x000ea20000300a00 */
[----:B------:R-:W4:Y:S02]  /*1ebd0*/  LDL.LU.64 R10, [R1+0x1b30] ;  /* 0x001b3000010a7983 */ /* 0x000f240000300a00 */
[----:B------:R-:W4:Y:S11]  /*1ebe0*/  LDL.LU.64 R8, [R1+0x1b28] ;  /* 0x001b280001087983 */ /* 0x000f360000300a00 */
[----:B------:R-:W-:Y:S07]  /*1ebf0*/  @!UPT UIADD3 URZ, URZ, URZ, URZ ;  /* 0x0000003f3f3ff290 */ /* 0x000fee000fffe03f */
[----:B------:R0:W-:Y:S01]  /*1ec00*/  STL.64 [R1+0x8], R6 ;  /* 0x0000080601007387 */ /* 0x0001e20000100a00 */
[----:B------:R-:W-:Y:S02]  /*1ec10*/  IMAD.MOV.U32 R14, RZ, RZ, R4 ;  /* 0x000000ffff0e7224 */ /* 0x000fe400078e0004 */
[----:B------:R-:W-:Y:S02]  /*1ec20*/  IMAD.MOV.U32 R15, RZ, RZ, R5 ;  /* 0x000000ffff0f7224 */ /* 0x000fe400078e0005 */
[----:B------:R-:W3:Y:S01]  /*1ec30*/  LDL.LU R4, [R1+0x270] ;  /* 0x0002700001047983 */ /* 0x000ee20000300800 */
[----:B------:R-:W3:Y:S04]  /*1ec40*/  LDL.LU R5, [R1+0x274] ;  /* 0x0002740001057983 */ /* 0x000ee80000300800 */
[----:B0-----:R-:W3:Y:S01]  /*1ec50*/  LDL.LU R6, [R1+0x278] ;  /* 0x0002780001067983 */ /* 0x001ee20000300800 */
[----:B------:R-:W3:Y:S02]  /*1ec60*/  LDL.LU R7, [R1+0x27c] ;  /* 0x00027c0001077983 */ /* 0x000ee40000300800 */
[----:B------:R-:W-:Y:S01]  /*1ec70*/  STL.64 [R1+0x1ae0], R14 ;  /* 0x001ae00e01007387 */ /* 0x000fe20000100a00 */
[----:B--2---:R0:W-:Y:S04]  /*1ec80*/  STL.64 [R1+0x1ad8], R12 ;  /* 0x001ad80c01007387 */ /* 0x0041e80000100a00 */
[----:B0-----:R-:W4:Y:S02]  /*1ec90*/  LDL.64 R12, [R1+0x70] ;  /* 0x00007000010c7983 */ /* 0x001f240000100a00 */
[----:B----4-:R-:W-:Y:S01]  /*1eca0*/  HMMA.16816.F32.BF16 R24, R8, R12, R24 ;  /* 0x0000000c0818723c */ /* 0x010fe20000041818 */
[----:B------:R-:W-:Y:S11]  /*1ecb0*/  IMAD.MOV.U32 R0, RZ, RZ, R13 ;  /* 0x000000ffff007224 */ /* 0x000ff600078e000d */
[----:B------:R-:W-:Y:S11]  /*1ecc0*/  @!UPT UIADD3 URZ, URZ, URZ, URZ ;  /* 0x0000003f3f3ff290 */ /* 0x000ff6000fffe03f */
[----:B------:R0:W-:Y:S01]  /*1ecd0*/  STL.64 [R1+0x210], R24 ;  /* 0x0002101801007387 */ /* 0x0001e20000100a00 */
[----:B------:R-:W-:Y:S02]  /*1ece0*/  STL.64 [R1+0x218], R26 ;  /* 0x0002181a01007387 */ /* 0x000fe40000100a00 */
[----:B0-----:R-:W-:Y:S02]  /*1ecf0*/  IMAD.MOV.U32 R24, RZ, RZ, R12 ;  /* 0x000000ffff187224 */ /* 0x001fe400078e000c */
[----:B------:R-:W2:Y:S01]  /*1ed00*/  LDL.LU R12, [R1+0x240] ;  /* 0x00024000010c7983 */ /* 0x000ea20000300800 */
        /* <DEDUP_REMOVED lines=10> */
[----:B------:R-:W-:Y:S01]  /*1edb0*/  IMAD.MOV.U32 R25, RZ, RZ, R17 ;  /* 0x000000ffff197224 */ /* 0x000fe200078e0011 */
[----:B------:R-:W-:Y:S01]  /*1edc0*/  HMMA.16816.F32.BF16 R4, R8, R16, R4 ;  /* 0x000000100804723c */ /* 0x000fe20000041804 */
[----:B----4-:R-:W-:Y:S01]  /*1edd0*/  STL.64 [R1+0x1b10], R14 ;  /* 0x001b100e01007387 */ /* 0x010fe20000100a00 */
[----:B--2---:R0:W-:Y:S03]  /*1ede0*/  STL.64 [R1+0x1b08], R12 ;  /* 0x001b080c01007387 */ /* 0x0041e60000100a00 */
[----:B0-----:R-:W2:Y:S01]  /*1edf0*/  LDL.64 R12, [R1+0x50] ;  /* 0x00005000010c7983 */ /* 0x001ea20000100a00 */
[----:B------:R-:W3:Y:S02]  /*1ee00*/  LDL.LU.64 R16, [R1+0x1b20] ;  /* 0x001b200001107983 */ /* 0x000ee40000300a00 */
[----:B------:R-:W-:Y:S02]  /*1ee10*/  STL [R1+0x1b00], R26 ;  /* 0x001b001a01007387 */ /* 0x000fe40000100800 */
[----:B------:R0:W-:Y:S02]  /*1ee20*/  STL.64 [R1+0x1af8], R24 ;  /* 0x001af81801007387 */ /* 0x0001e40000100a00 */
[----:B0-----:R-:W4:Y:S11]  /*1ee30*/  LDL.64 R24, [R1+0x40] ;  /* 0x0000400001187983 */ /* 0x001f360000100a00 */
[----:B------:R-:W-:Y:S01]  /*1ee40*/  @!UPT UIADD3 URZ, URZ, URZ, URZ ;  /* 0x0000003f3f3ff290 */ /* 0x000fe2000fffe03f */
[----:B------:R-:W-:Y:S02]  /*1ee50*/  IMAD.MOV.U32 R22, RZ, RZ, R4 ;  /* 0x000000ffff167224 */ /* 0x000fe400078e0004 */
[----:B------:R-:W-:Y:S02]  /*1ee60*/  IMAD.MOV.U32 R23, RZ, RZ, R5 ;  /* 0x000000ffff177224 */ /* 0x000fe400078e0005 */
[----:B------:R-:W-:Y:S01]  /*1ee70*/  IMAD.MOV.U32 R18, RZ, RZ, R6 ;  /* 0x000000ffff127224 */ /* 0x000fe200078e0006 */
[----:B----4-:R0:W-:Y:S04]  /*1ee80*/  STL.64 [R1+0x1b18], R24 ;  /* 0x001b181801007387 */ /* 0x0101e80000100a00 */
[----:B0-----:R-:W2:Y:S01]  /*1ee90*/  LDL.LU R24, [R1+0x260] ;  /* 0x0002600001187983 */ /* 0x001ea20000300800 */
[----:B------:R-:W2:Y:S02]  /*1eea0*/  LDL.LU R25, [R1+0x264] ;  /* 0x0002640001197983 */ /* 0x000ea40000300800 */
[----:B------:R-:W2:Y:S02]  /*1eeb0*/  LDL.LU R26, [R1+0x268] ;  /* 0x00026800011a7983 */ /* 0x000ea40000300800 */
[----:B------:R-:W2:Y:S01]  /*1eec0*/  LDL.LU R27, [R1+0x26c] ;  /* 0x00026c00011b7983 */ /* 0x000ea20000300800 */
[----:B------:R-:W4:Y:S01]  /*1eed0*/  LDL.LU R4, [R1+0xe0] ;  /* 0x0000e00001047983 */ /* 0x000f220000300800 */
[----:B------:R-:W4:Y:S02]  /*1eee0*/  LDL.LU R5, [R1+0xe4] ;  /* 0x0000e40001057983 */ /* 0x000f240000300800 */
[----:B------:R-:W3:Y:S02]  /*1eef0*/  LDL.LU R6, [R1+0xe8] ;  /* 0x0000e80001067983 */ /* 0x000ee40000300800 */
[----:B------:R-:W-:-:S02]  /*1ef00*/  IMAD.MOV.U32 R19, RZ, RZ, R7 ;  /* 0x000000ffff137224 */ /* 0x000fc400078e0007 */
[----:B------:R-:W-:Y:S01]  /*1ef10*/  IMAD.MOV.U32 R7, RZ, RZ, R29 ;  /* 0x000000ffff077224 */ /* 0x000fe200078e001d */
[----:B--2---:R-:W-:Y:S04]  /*1ef20*/  HMMA.16816.F32.BF16 R24, R8, R12, R24 ;  /* 0x0000000c0818723c */ /* 0x004fe80000041818 */
[----:B---3--:R-:W-:Y:S01]  /*1ef30*/  STL.64 [R1+0x1a40], R6 ;  /* 0x001a400601007387 */ /* 0x008fe20000100a00 */
[----:B----4-:R0:W-:Y:S03]  /*1ef40*/  STL.64 [R1+0x1a38], R4 ;  /* 0x001a380401007387 */ /* 0x0101e60000100a00 */
[----:B0-----:R-:W2:Y:S01]  /*1ef50*/  LDL.64 R4, [R1+0x30] ;  /* 0x0000300001047983 */ /* 0x001ea20000100a00 */
[----:B------:R-:W-:Y:S02]  /*1ef60*/  STL [R1+0x19a4], R23 ;  /* 0x0019a41701007387 */ /* 0x000fe40000100800 */
[----:B------:R-:W-:Y:S02]  /*1ef70*/  STL [R1+0x19a0], R22 ;  /* 0x0019a01601007387 */ /* 0x000fe40000100800 */
[----:B------:R0:W-:Y:S02]  /*1ef80*/  STL.64 [R1+0x1ac8], R20 ;  /* 0x001ac81401007387 */ /* 0x0001e40000100a00 */
[----:B------:R-:W-:-:S02]  /*1ef90*/  IMAD.MOV.U32 R7, RZ, RZ, R12 ;  /* 0x000000ffff077224 */ /* 0x000fc400078e000c */
[----:B------:R-:W-:Y:S01]  /*1efa0*/  IMAD.MOV.U32 R6, RZ, RZ, R13 ;  /* 0x000000ffff067224 */ /* 0x000fe200078e000d */
[----:B0-----:R-:W3:Y:S01]  /*1efb0*/  LDL.LU R20, [R1+0x170] ;  /* 0x0001700001147983 */ /* 0x001ee20000300800 */
[----:B------:R-:W3:Y:S02]  /*1efc0*/  LDL.LU R21, [R1+0x174] ;  /* 0x0001740001157983 */ /* 0x000ee40000300800 */
[----:B------:R-:W3:Y:S02]  /*1efd0*/  LDL.LU R22, [R1+0x178] ;  /* 0x0001780001167983 */ /* 0x000ee40000300800 */
[----:B------:R-:W3:Y:S01]  /*1efe0*/  LDL.LU R23, [R1+0x17c] ;  /* 0x00017c0001177983 */ /* 0x000ee20000300800 */
[----:B------:R-:W-:Y:S01]  /*1eff0*/  STL [R1+0x1914], R19 ;  /* 0x0019141301007387 */ /* 0x000fe20000100800 */
[----:B------:R-:W-:Y:S02]  /*1f000*/  STL [R1+0x1910], R18 ;  /* 0x0019101201007387 */ /* 0x000fe40000100800 */
[----:B------:R0:W-:Y:S02]  /*1f010*/  STL.64 [R1+0x1f0], R24 ;  /* 0x0001f01801007387 */ /* 0x0001e40000100a00 */
[----:B------:R1:W-:Y:S01]  /*1f020*/  STL.64 [R1+0x1f8], R26 ;  /* 0x0001f81a01007387 */ /* 0x0003e20000100a00 */
[----:B0-----:R-:W4:Y:S01]  /*1f030*/  LDL.LU.64 R24, [R1+0x1b18] ;  /* 0x001b180001187983 */ /* 0x001f220000300a00 */
[----:B------:R-:W4:Y:S02]  /*1f040*/  LDL.LU.64 R14, [R1+0x1b10] ;  /* 0x001b1000010e7983 */ /* 0x000f240000300a00 */
[----:B------:R-:W4:Y:S02]  /*1f050*/  LDL.LU.64 R12, [R1+0x1b08] ;  /* 0x001b0800010c7983 */ /* 0x000f240000300a00 */
[----:B-1----:R-:W2:Y:S01]  /*1f060*/  LDL.LU R26, [R1+0x1b00] ;  /* 0x001b0000011a7983 */ /* 0x002ea20000300800 */
[----:B----4-:R-:W-:Y:S01]  /*1f070*/  HMMA.16816.F32.BF16 R12, R8, R24, R12 ;  /* 0x00000018080c723c */ /* 0x010fe2000004180c */
[----:B------:R-:W-:-:S02]  /*1f080*/  IMAD.MOV.U32 R29, RZ, RZ, R24 ;  /* 0x000000ffff1d7224 */ /* 0x000fc400078e0018 */
[----:B------:R-:W-:Y:S02]  /*1f090*/  IMAD.MOV.U32 R27, RZ, RZ, R25 ;  /* 0x000000ffff1b7224 */ /* 0x000fe400078e0019 */
[----:B------:R-:W4:Y:S11]  /*1f0a0*/  LDL.LU.64 R24, [R1+0x1af8] ;  /* 0x001af80001187983 */ /* 0x000f360000300a00 */
[----:B------:R-:W-:Y:S07]  /*1f0b0*/  @!UPT UIADD3 URZ, URZ, URZ, URZ ;  /* 0x0000003f3f3ff290 */ /* 0x000fee000fffe03f */
[----:B------:R0:W-:Y:S01]  /*1f0c0*/  STL.64 [R1+0x1e0], R12 ;  /* 0x0001e00c01007387 */ /* 0x0001e20000100a00 */
[----:B------:R-:W-:Y:S02]  /*1f0d0*/  IMAD.MOV.U32 R19, RZ, RZ, R14 ;  /* 0x000000ffff137224 */ /* 0x000fe400078e000e */
[----:B------:R-:W-:Y:S02]  /*1f0e0*/  IMAD.MOV.U32 R18, RZ, RZ, R15 ;  /* 0x000000ffff127224 */ /* 0x000fe400078e000f */
[----:B------:R-:W2:Y:S04]  /*1f0f0*/  LDL.LU.64 R14, [R1+0x1af0] ;  /* 0x001af000010e7983 */ /* 0x000ea80000300a00 */
[----:B0-----:R-:W2:Y:S02]  /*1f100*/  LDL.LU.64 R12, [R1+0x1ae8] ;  /* 0x001ae800010c7983 */ /* 0x001ea40000300a00 */
[----:B--2---:R-:W-:Y:S11]  /*1f110*/  HMMA.16816.F32.BF16 R12, R8, R4, R12 ;  /* 0x00000004080c723c */ /* 0x004ff6000004180c */
[----:B------:R-:W-:Y:S11]  /*1f120*/  @!UPT UIADD3 URZ, URZ, URZ, URZ ;  /* 0x0000003f3f3ff290 */ /* 0x000ff6000fffe03f */
[----:B------:R-:W-:Y:S01]  /*1f130*/  @!UPT UIADD3 URZ, URZ, URZ, URZ ;  /* 0x0000003f3f3ff290 */ /* 0x000fe2000fffe03f */
[----:B------:R-:W-:Y:S01]  /*1f140*/  STL.64 [R1+0x1d0], R12 ;  /* 0x0001d00c01007387 */ /* 0x000fe20000100a00 */
[----:B------:R0:W-:Y:S03]  /*1f150*/  STL.64 [R1+0x1d8], R14 ;  /* 0x0001d80e01007387 */ /* 0x0001e60000100a00 */
[----:B0-----:R-:W2:Y:S01]  /*1f160*/  LDL.LU.64 R14, [R1+0x1ae0] ;  /* 0x001ae000010e7983 */ /* 0x001ea20000300a00 */
[----:B------:R-:W3:Y:S02]  /*1f170*/  LDL.LU.64 R12, [R1+0x1ad8] ;  /* 0x001ad800010c7983 */ /* 0x000ee40000300a00 */
[----:B------:R0:W-:Y:S02]  /*1f180*/  STL.64 [R1+0x1a58], R4 ;  /* 0x001a580401007387 */ /* 0x0001e40000100a00 */
[----:B0-----:R-:W-:Y:S02]  /*1f190*/  IMAD.MOV.U32 R4, RZ, RZ, R29 ;  /* 0x000000ffff047224 */ /* 0x001fe400078e001d */
[----:B------:R-:W-:Y:S01]  /*1f1a0*/  IMAD.MOV.U32 R5, RZ, RZ, R27 ;  /* 0x000000ffff057224 */ /* 0x000fe200078e001b */
[----:B------:R-:W2:Y:S04]  /*1f1b0*/  LDL.LU R29, [R1+0x1ad0] ;  /* 0x001ad000011d7983 */ /* 0x000ea80000300800 */
[----:B------:R0:W-:Y:S02]  /*1f1c0*/  STL.64 [R1+0x1a70], R4 ;  /* 0x001a700401007387 */ /* 0x0001e40000100a00 */
[----:B0-----:R-:W-:-:S02]  /*1f1d0*/  IMAD.MOV.U32 R4, RZ, RZ, R7 ;  /* 0x000000ffff047224 */ /* 0x001fc400078e0007 */
[----:B------:R-:W-:-:S05]  /*1f1e0*/  IMAD.MOV.U32 R5, RZ, RZ, R6 ;  /* 0x000000ffff057224 */ /* 0x000fca00078e0006 */
[----:B------:R0:W-:Y:S02]  /*1f1f0*/  STL.64 [R1+0x1a88], R4 ;  /* 0x001a880401007387 */ /* 0x0001e40000100a00 */
[----:B0-----:R-:W-:Y:S02]  /*1f200*/  IMAD.MOV.U32 R4, RZ, RZ, R26 ;  /* 0x000000ffff047224 */ /* 0x001fe400078e001a */
[----:B----4-:R-:W-:Y:S01]  /*1f210*/  IMAD.MOV.U32 R5, RZ, RZ, R25 ;  /* 0x000000ffff057224 */ /* 0x010fe200078e0019 */
[C---:B---3--:R-:W-:Y:S11]  /*1f220*/  HMMA.16816.F32.BF16 R20, R8.reuse, R12, R20 ;  /* 0x0000000c0814723c */ /* 0x048ff60000041814 */
[----:B------:R-:W-:Y:S11]  /*1f230*/  @!UPT UIADD3 URZ, URZ, URZ, URZ ;  /* 0x0000003f3f3ff290 */ /* 0x000ff6000fffe03f */
[----:B------:R-:W-:Y:S01]  /*1f240*/  @!UPT UIADD3 URZ, URZ, URZ, URZ ;  /* 0x0000003f3f3ff290 */ /* 0x000fe2000fffe03f */
[----:B------:R-:W-:Y:S01]  /*1f250*/  STL.64 [R1+0x1c0], R20 ;  /* 0x0001c01401007387 */ /* 0x000fe20000100a00 */
[----:B------:R-:W-:Y:S02]  /*1f260*/  STL.64 [R1+0x1c8], R22 ;  /* 0x0001c81601007387 */ /* 0x000fe40000100a00 */
[----:B------:R0:W-:Y:S02]  /*1f270*/  STL.64 [R1+0x1aa0], R4 ;  /* 0x001aa00401007387 */ /* 0x0001e40000100a00 */
[----:B0-----:R-:W-:Y:S02]  /*1f280*/  IMAD.MOV.U32 R4, RZ, RZ, R24 ;  /* 0x000000ffff047224 */ /* 0x001fe400078e0018 */
[----:B------:R-:W3:Y:S01]  /*1f290*/  LDL.LU R24, [R1+0x150] ;  /* 0x0001500001187983 */ /* 0x000ee20000300800 */
[----:B------:R-:W3:Y:S02]  /*1f2a0*/  LDL.LU R25, [R1+0x154] ;  /* 0x0001540001197983 */ /* 0x000ee40000300800 */
[----:B------:R-:W3:Y:S02]  /*1f2b0*/  LDL.LU R26, [R1+0x158] ;  /* 0x00015800011a7983 */ /* 0x000ee40000300800 */
[----:B------:R-:W3:Y:S01]  /*1f2c0*/  LDL.LU R27, [R1+0x15c] ;  /* 0x00015c00011b7983 */ /* 0x000ee20000300800 */
[----:B------:R-:W4:Y:S01]  /*1f2d0*/  LDL.LU R20, [R1+0x160] ;  /* 0x0001600001147983 */ /* 0x000f220000300800 */
[----:B------:R-:W4:Y:S02]  /*1f2e0*/  LDL.LU R21, [R1+0x164] ;  /* 0x0001640001157983 */ /* 0x000f240000300800 */
[----:B------:R-:W4:Y:S02]  /*1f2f0*/  LDL.LU R22, [R1+0x168] ;  /* 0x0001680001167983 */ /* 0x000f240000300800 */
[----:B------:R-:W4:Y:S01]  /*1f300*/  LDL.LU R23, [R1+0x16c] ;  /* 0x00016c0001177983 */ /* 0x000f220000300800 */
[----:B--2---:R-:W-:Y:S01]  /*1f310*/  STL.64 [R1+0x1a50], R14 ;  /* 0x001a500e01007387 */ /* 0x004fe20000100a00 */
[----:B------:R0:W-:Y:S03]  /*1f320*/  STL.64 [R1+0x1a48], R12 ;  /* 0x001a480c01007387 */ /* 0x0001e60000100a00 */
[----:B0-----:R-:W2:Y:S01]  /*1f330*/  LDL.LU R12, [R1+0x100] ;  /* 0x00010000010c7983 */ /* 0x001ea20000300800 */
[----:B------:R-:W2:Y:S02]  /*1f340*/  LDL.LU R13, [R1+0x104] ;  /* 0x00010400010d7983 */ /* 0x000ea40000300800 */
[----:B------:R-:W2:Y:S02]  /*1f350*/  LDL.LU R14, [R1+0x108] ;  /* 0x00010800010e7983 */ /* 0x000ea40000300800 */
[----:B------:R-:W2:Y:S02]  /*1f360*/  LDL.LU R15, [R1+0x10c] ;  /* 0x00010c00010f7983 */ /* 0x000ea40000300800 */
        /* <DEDUP_REMOVED lines=11> */
[----:B------:R-:W2:Y:S01]  /*1f420*/  LDL.LU R15, [R1+0x12c] ;  /* 0x00012c00010f7983 */ /* 0x000ea20000300800 */
[C---:B----4-:R-:W-:Y:S01]  /*1f430*/  HMMA.16816.F32.BF16 R20, R8.reuse, R16, R20 ;  /* 0x000000100814723c */ /* 0x050fe20000041814 */
[----:B--2---:R-:W-:Y:S01]  /*1f440*/  STL.64 [R1+0x1a98], R14 ;  /* 0x001a980e01007387 */ /* 0x004fe20000100a00 */
[----:B------:R0:W-:Y:S03]  /*1f450*/  STL.64 [R1+0x1a90], R12 ;  /* 0x001a900c01007387 */ /* 0x0001e60000100a00 */
        /* <DEDUP_REMOVED lines=8> */
[----:B------:R-:W2:Y:S02]  /*1f4e0*/  LDL.LU R14, [R1+0x148] ;  /* 0x00014800010e7983 */ /* 0x000ea40000300800 */
[----:B------:R-:W2:Y:S02]  /*1f4f0*/  LDL.LU R15, [R1+0x14c] ;  /* 0x00014c00010f7983 */ /* 0x000ea40000300800 */
[----:B------:R0:W-:Y:S01]  /*1f500*/  STL.64 [R1+0x1b0], R20 ;  /* 0x0001b01401007387 */ /* 0x0001e20000100a00 */
[----:B------:R-:W-:Y:S03]  /*1f510*/  STL.64 [R1+0x1b8], R22 ;  /* 0x0001b81601007387 */ /* 0x000fe60000100a00 */
[----:B0-----:R-:W3:Y:S01]  /*1f520*/  LDL.LU.64 R20, [R1+0x1ac8] ;  /* 0x001ac80001147983 */ /* 0x001ee20000300a00 */
[----:B------:R-:W-:Y:S01]  /*1f530*/  IMAD.MOV.U32 R5, RZ, RZ, R0 ;  /* 0x000000ffff057224 */ /* 0x000fe200078e0000 */
[----:B---3--:R-:W-:Y:S02]  /*1f540*/  HMMA.16816.F32.BF16 R8, R8, R20, R24 ;  /* 0x000000140808723c */ /* 0x008fe40000041818 */
[----:B------:R-:W2:Y:S01]  /*1f550*/  LDL.LU.64 R26, [R1+0x1ac0] ;  /* 0x001ac000011a7983 */ /* 0x000ea20000300a00 */
[----:B------:R-:W2:Y:S11]  /*1f560*/  LDL.LU.64 R24, [R1+0x1ab8] ;  /* 0x001ab80001187983 */ /* 0x000eb60000300a00 */
[----:B------:R-:W-:Y:S09]  /*1f570*/  @!UPT UIADD3 URZ, URZ, URZ, URZ ;  /* 0x0000003f3f3ff290 */ /* 0x000ff2000fffe03f */
[----:B------:R0:W-:Y:S01]  /*1f580*/  STL.64 [R1+0x1a0], R8 ;  /* 0x0001a00801007387 */ /* 0x0001e20000100a00 */
[----:B------:R1:W-:Y:S02]  /*1f590*/  STL.64 [R1+0x1a8], R10 ;  /* 0x0001a80a01007387 */ /* 0x0003e40000100a00 */
[----:B0-----:R-:W-:Y:S02]  /*1f5a0*/  IMAD.MOV.U32 R8, RZ, RZ, R29 ;  /* 0x000000ffff087224 */ /* 0x001fe400078e001d */
[----:B------:R-:W-:Y:S01]  /*1f5b0*/  IMAD.MOV.U32 R9, RZ, RZ, R28 ;  /* 0x000000ffff097224 */ /* 0x000fe200078e001c */
[----:B--2---:R-:W-:Y:S01]  /*1f5c0*/  HMMA.16816.F32.BF16 R4, R24, R4, R12 ;  /* 0x000000041804723c */ /* 0x004fe2000004180c */
[----:B------:R-:W2:Y:S01]  /*1f5d0*/  LDL.LU.64 R14, [R1+0x1ab0] ;  /* 0x001ab000010e7983 */ /* 0x000ea20000300a00 */
[----:B------:R-:W2:Y:S11]  /*1f5e0*/  LDL.LU.64 R12, [R1+0x1aa8] ;  /* 0x001aa800010c7983 */ /* 0x000eb60000300a00 */
[----:B------:R-:W-:Y:S11]  /*1f5f0*/  @!UPT UIADD3 URZ, URZ, URZ, URZ ;  /* 0x0000003f3f3ff290 */ /* 0x000ff6000fffe03f */
[----:B------:R-:W-:Y:S02]  /*1f600*/  IMAD.MOV.U32 R29, RZ, RZ, R4 ;  /* 0x000000ffff1d7224 */ /* 0x000fe400078e0004 */
[----:B------:R-:W-:Y:S02]  /*1f610*/  IMAD.MOV.U32 R28, RZ, RZ, R5 ;  /* 0x000000ffff1c7224 */ /* 0x000fe400078e0005 */
[----:B------:R-:W2:Y:S01]  /*1f620*/  LDL.LU.64 R4, [R1+0x1aa0] ;  /* 0x001aa00001047983 */ /* 0x000ea20000300a00 */
[----:B-1----:R-:W-:Y:S02]  /*1f630*/  IMAD.MOV.U32 R10, RZ, RZ, R3 ;  /* 0x000000ffff0a7224 */ /* 0x002fe400078e0003 */
[----:B------:R-:W-:Y:S02]  /*1f640*/  IMAD.MOV.U32 R11, RZ, RZ, R2 ;  /* 0x000000ffff0b7224 */ /* 0x000fe400078e0002 */
[----:B------:R-:W-:Y:S02]  /*1f650*/  IMAD.MOV.U32 R3, RZ, RZ, R6 ;  /* 0x000000ffff037224 */ /* 0x000fe400078e0006 */
[----:B------:R-:W-:-:S05]  /*1f660*/  IMAD.MOV.U32 R2, RZ, RZ, R7 ;  /* 0x000000ffff027224 */ /* 0x000fca00078e0007 */
[----:B------:R-:W-:Y:S01]  /*1f670*/  STL [R1+0x1854], R2 ;  /* 0x0018540201007387 */ /* 0x000fe20000100800 */
[----:B------:R-:W-:Y:S02]  /*1f680*/  STL [R1+0x1850], R3 ;  /* 0x0018500301007387 */ /* 0x000fe40000100800 */
[----:B------:R-:W-:Y:S02]  /*1f690*/  STL [R1+0x184c], R28 ;  /* 0x00184c1c01007387 */ /* 0x000fe40000100800 */
[----:B------:R-:W-:Y:S01]  /*1f6a0*/  STL [R1+0x1848], R29 ;  /* 0x0018481d01007387 */ /* 0x000fe20000100800 */
[C---:B--2---:R-:W-:Y:S01]  /*1f6b0*/  HMMA.16816.F32.BF16 R4, R24.reuse, R4, R12 ;  /* 0x000000041804723c */ /* 0x044fe2000004180c */
[----:B------:R-:W2:Y:S01]  /*1f6c0*/  LDL.LU.64 R14, [R1+0x1a98] ;  /* 0x001a9800010e7983 */ /* 0x000ea20000300a00 */
[----:B------:R-:W2:Y:S11]  /*1f6d0*/  LDL.LU.64 R12, [R1+0x1a90] ;  /* 0x001a9000010c7983 */ /* 0x000eb60000300a00 */
[----:B------:R-:W-:Y:S10]  /*1f6e0*/  @!UPT UIADD3 URZ, URZ, URZ, URZ ;  /* 0x0000003f3f3ff290 */ /* 0x000ff4000fffe03f */
[----:B------:R0:W-:Y:S01]  /*1f6f0*/  STL.64 [R1+0x230], R4 ;  /* 0x0002300401007387 */ /* 0x0001e20000100a00 */
[----:B------:R2:W-:Y:S03]  /*1f700*/  STL.64 [R1+0x238], R6 ;  /* 0x0002380601007387 */ /* 0x0005e60000100a00 */
[----:B0-----:R-:W2:Y:S02]  /*1f710*/  LDL.LU.64 R4, [R1+0x1a88] ;  /* 0x001a880001047983 */ /* 0x001ea40000300a00 */
[C---:B--2---:R-:W-:Y:S02]  /*1f720*/  HMMA.16816.F32.BF16 R4, R24.reuse, R4, R12 ;  /* 0x000000041804723c */ /* 0x044fe4000004180c */
[----:B------:R-:W2:Y:S01]  /*1f730*/  LDL.LU.64 R14, [R1+0x1a80] ;  /* 0x001a8000010e7983 */ /* 0x000ea20000300a00 */
[----:B------:R-:W2:Y:S11]  /*1f740*/  LDL.LU.64 R12, [R1+0x1a78] ;  /* 0x001a7800010c7983 */ /* 0x000eb60000300a00 */
[----:B------:R-:W-:Y:S09]  /*1f750*/  @!UPT UIADD3 URZ, URZ, URZ, URZ ;  /* 0x0000003f3f3ff290 */ /* 0x000ff2000fffe03f */
        /* <DEDUP_REMOVED lines=8> */
[----:B------:R-:W-:Y:S03]  /*1f7e0*/  STL.64 [R1+0x198], R6 ;  /* 0x0001980601007387 */ /* 0x000fe60000100a00 */
[----:B0-----:R-:W2:Y:S02]  /*1f7f0*/  LDL.LU.64 R4, [R1+0x1a58] ;  /* 0x001a580001047983 */ /* 0x001ea40000300a00 */
[C---:B--2---:R-:W-:Y:S01]  /*1f800*/  HMMA.16816.F32.BF16 R12, R24.reuse, R4, R12 ;  /* 0x00000004180c723c */ /* 0x044fe2000004180c */
[----:B------:R-:W-:Y:S02]  /*1f810*/  IMAD.MOV.U32 R2, RZ, RZ, R4 ;  /* 0x000000ffff027224 */ /* 0x000fe400078e0004 */
[----:B------:R-:W-:Y:S11]  /*1f820*/  IMAD.MOV.U32 R0, RZ, RZ, R5 ;  /* 0x000000ffff007224 */ /* 0x000ff600078e0005 */
[----:B------:R-:W-:Y:S09]  /*1f830*/  @!UPT UIADD3 URZ, URZ, URZ, URZ ;  /* 0x0000003f3f3ff290 */ /* 0x000ff2000fffe03f */
[----:B------:R-:W-:Y:S01]  /*1f840*/  STL.64 [R1+0x180], R12 ;  /* 0x0001800c01007387 */ /* 0x000fe20000100a00 */
[----:B------:R0:W-:Y:S03]  /*1f850*/  STL.64 [R1+0x188], R14 ;  /* 0x0001880e01007387 */ /* 0x0001e60000100a00 */
[----:B0-----:R-:W2:Y:S01]  /*1f860*/  LDL.LU.64 R14, [R1+0x1a50] ;  /* 0x001a5000010e7983 */ /* 0x001ea20000300a00 */
[----:B------:R-:W3:Y:S02]  /*1f870*/  LDL.LU.64 R12, [R1+0x1a48] ;  /* 0x001a4800010c7983 */ /* 0x000ee40000300a00 */
[----:B------:R-:W4:Y:S02]  /*1f880*/  LDL.LU.64 R6, [R1+0x1a40] ;  /* 0x001a400001067983 */ /* 0x000f240000300a00 */
[----:B------:R-:W4:Y:S01]  /*1f890*/  LDL.LU.64 R4, [R1+0x1a38] ;  /* 0x001a380001047983 */ /* 0x000f220000300a00 */
[C---:B---3--:R-:W-:Y:S08]  /*1f8a0*/  HMMA.16816.F32.BF16 R8, R24.reuse, R12, R8 ;  /* 0x0000000c1808723c */ /* 0x048ff00000041808 */
[----:B----4-:R-:W-:Y:S01]  /*1f8b0*/  HMMA.16816.F32.BF16 R4, R24, R16, R4 ;  /* 0x000000101804723c */ /* 0x010fe20000041804 */
[----:B--2---:R-:W-:Y:S01]  /*1f8c0*/  STL.64 [R1+0x19c0], R14 ;  /* 0x0019c00e01007387 */ /* 0x004fe20000100a00 */
[----:B------:R0:W-:Y:S02]  /*1f8d0*/  STL.64 [R1+0x19b8], R12 ;  /* 0x0019b80c01007387 */ /* 0x0001e40000100a00 */
[----:B0-----:R-:W-:-:S02]  /*1f8e0*/  IMAD.MOV.U32 R12, RZ, RZ, R2 ;  /* 0x000000ffff0c7224 */ /* 0x001fc400078e0002 */
[----:B------:R-:W-:-:S09]  /*1f8f0*/  IMAD.MOV.U32 R13, RZ, RZ, R0 ;  /* 0x000000ffff0d7224 */ /* 0x000fd200078e0000 */
[----:B------:R-:W-:Y:S01]  /*1f900*/  STL.64 [R1+0x170], R8 ;  /* 0x0001700801007387 */ /* 0x000fe20000100a00 */
[----:B------:R-:W-:Y:S07]  /*1f910*/  STL.64 [R1+0x178], R10 ;  /* 0x0001780a01007387 */ /* 0x000fee0000100a00 */
[----:B------:R-:W-:Y:S02]  /*1f920*/  STL.64 [R1+0x160], R4 ;  /* 0x0001600401007387 */ /* 0x000fe40000100a00 */
[----:B------:R-:W-:Y:S01]  /*1f930*/  STL.64 [R1+0x168], R6 ;  /* 0x0001680601007387 */ /* 0x000fe20000100a00 */
[----:B------:R-:W-:Y:S01]  /*1f940*/  STL.64 [R1+0x19d8], R12 ;  /* 0x0019d80c01007387 */ /* 0x000fe20000100a00 */
[----:B------:R-:W-:Y:S02]  /*1f950*/  STL.64 [R1+0x19b0], R18 ;  /* 0x0019b01201007387 */ /* 0x000fe40000100a00 */
[----:B------:R0:W-:Y:S02]  /*1f960*/  STL.64 [R1+0x19a8], R16 ;  /* 0x0019a81001007387 */ /* 0x0001e40000100a00 */
[----:B0-----:R-:W2:Y:S01]  /*1f970*/  LDL.LU R16, [R1+0x2d0] ;  /* 0x0002d00001107983 */ /* 0x001ea20000300800 */
[----:B------:R-:W2:Y:S02]  /*1f980*/  LDL.LU R17, [R1+0x2d4] ;  /* 0x0002d40001117983 */ /* 0x000ea40000300800 */
[----:B------:R-:W3:Y:S02]  /*1f990*/  LDL.LU R18, [R1+0x2d8] ;  /* 0x0002d80001127983 */ /* 0x000ee40000300800 */
[----:B------:R-:W3:Y:S01]  /*1f9a0*/  LDL.LU R19, [R1+0x2dc] ;  /* 0x0002dc0001137983 */ /* 0x000ee20000300800 */
[----:B------:R-:W4:Y:S01]  /*1f9b0*/  LDL.LU R12, [R1+0x2f0] ;  /* 0x0002f000010c7983 */ /* 0x000f220000300800 */
[----:B------:R-:W4:Y:S02]  /*1f9c0*/  LDL.LU R13, [R1+0x2f4] ;  /* 0x0002f400010d7983 */ /* 0x000f240000300800 */
[----:B------:R-:W2:Y:S02]  /*1f9d0*/  LDL.LU R14, [R1+0x2f8] ;  /* 0x0002f800010e7983 */ /* 0x000ea40000300800 */
[----:B------:R-:W2:Y:S01]  /*1f9e0*/  LDL.LU R15, [R1+0x2fc] ;  /* 0x0002fc00010f7983 */ /* 0x000ea20000300800 */
[----:B------:R-:W3:Y:S01]  /*1f9f0*/  LDL.LU R4, [R1+0xd0] ;  /* 0x0000d00001047983 */ /* 0x000ee20000300800 */
[----:B------:R-:W3:Y:S02]  /*1fa00*/  LDL.LU R5, [R1+0xd4] ;  /* 0x0000d40001057983 */ /* 0x000ee40000300800 */
[----:B------:R-:W3:Y:S02]  /*1fa10*/  LDL.LU R6, [R1+0xd8] ;  /* 0x0000d80001067983 */ /* 0x000ee40000300800 */
[----:B------:R-:W3:Y:S01]  /*1fa20*/  LDL.LU R7, [R1+0xdc] ;  /* 0x0000dc0001077983 */ /* 0x000ee20000300800 */
[----:B------:R-:W3:Y:S04]  /*1fa30*/  LDL R23, [R1+0x368] ;  /* 0x0003680001177983 */ /* 0x000ee80000100800 */
[----:B------:R-:W3:Y:S04]  /*1fa40*/  LDL R0, [R1+0x364] ;  /* 0x0003640001007983 */ /* 0x000ee80000100800 */
[----:B--2---:R-:W-:Y:S01]  /*1fa50*/  STL.64 [R1+0x19f8], R14 ;  /* 0x0019f80e01007387 */ /* 0x004fe20000100a00 */
[----:B----4-:R0:W-:Y:S03]  /*1fa60*/  STL.64 [R1+0x19f0], R12 ;  /* 0x0019f00c01007387 */ /* 0x0101e60000100a00 */
[----:B0-----:R-:W2:Y:S04]  /*1fa70*/  LDL.LU.64 R12, [R1+0x50] ;  /* 0x00005000010c7983 */ /* 0x001ea80000300a00 */
[----:B--2---:R0:W-:Y:S04]  /*1fa80*/  STL.64 [R1+0x1a08], R12 ;  /* 0x001a080c01007387 */ /* 0x0041e80000100a00 */
[----:B0-----:R-:W2:Y:S01]  /*1fa90*/  LDL.LU R12, [R1+0x310] ;  /* 0x00031000010c7983 */ /* 0x001ea20000300800 */
[----:B------:R-:W2:Y:S02]  /*1faa0*/  LDL.LU R13, [R1+0x314] ;  /* 0x00031400010d7983 */ /* 0x000ea40000300800 */
[----:B------:R-:W4:Y:S02]  /*1fab0*/  LDL.LU R14, [R1+0x318] ;  /* 0x00031800010e7983 */ /* 0x000f240000300800 */
[----:B------:R-:W4:Y:S02]  /*1fac0*/  LDL.LU R15, [R1+0x31c] ;  /* 0x00031c00010f7983 */ /* 0x000f240000300800 */
[----:B----4-:R-:W-:Y:S01]  /*1fad0*/  STL.64 [R1+0x1a28], R14 ;  /* 0x001a280e01007387 */ /* 0x010fe20000100a00 */
[----:B--2---:R0:W-:Y:S03]  /*1fae0*/  STL.64 [R1+0x1a20], R12 ;  /* 0x001a200c01007387 */ /* 0x0041e60000100a00 */
[----:B0-----:R-:W2:Y:S01]  /*1faf0*/  LDL.LU.64 R12, [R1+0x70] ;  /* 0x00007000010c7983 */ /* 0x001ea20000300a00 */
[----:B---3--:R-:W-:Y:S02]  /*1fb00*/  STL.64 [R1+0x19d0], R18 ;  /* 0x0019d01201007387 */ /* 0x008fe40000100a00 */
[----:B------:R0:W-:Y:S02]  /*1fb10*/  STL.64 [R1+0x19c8], R16 ;  /* 0x0019c81001007387 */ /* 0x0001e40000100a00 */
[----:B0-----:R-:W3:Y:S01]  /*1fb20*/  LDL.LU R16, [R1+0x2e0] ;  /* 0x0002e00001107983 */ /* 0x001ee20000300800 */
[----:B------:R-:W3:Y:S02]  /*1fb30*/  LDL.LU R17, [R1+0x2e4] ;  /* 0x0002e40001117983 */ /* 0x000ee40000300800 */
[----:B------:R-:W4:Y:S02]  /*1fb40*/  LDL.LU R18, [R1+0x2e8] ;  /* 0x0002e80001127983 */ /* 0x000f240000300800 */
[----:B------:R-:W4:Y:S02]  /*1fb50*/  LDL.LU R19, [R1+0x2ec] ;  /* 0x0002ec0001137983 */ /* 0x000f240000300800 */
[----:B----4-:R-:W-:Y:S01]  /*1fb60*/  STL.64 [R1+0x19e8], R18 ;  /* 0x0019e81201007387 */ /* 0x010fe20000100a00 */
[----:B---3--:R0:W-:Y:S03]  /*1fb70*/  STL.64 [R1+0x19e0], R16 ;  /* 0x0019e01001007387 */ /* 0x0081e60000100a00 */
[----:B0-----:R-:W3:Y:S04]  /*1fb80*/  LDL.LU.64 R16, [R1+0x40] ;  /* 0x0000400001107983 */ /* 0x001ee80000300a00 */
[----:B---3--:R0:W-:Y:S04]  /*1fb90*/  STL.64 [R1+0x1a00], R16 ;  /* 0x001a001001007387 */ /* 0x0081e80000100a00 */
[----:B0-----:R-:W3:Y:S01]  /*1fba0*/  LDL.LU R16, [R1+0x300] ;  /* 0x0003000001107983 */ /* 0x001ee20000300800 */
[----:B------:R-:W3:Y:S02]  /*1fbb0*/  LDL.LU R17, [R1+0x304] ;  /* 0x0003040001117983 */ /* 0x000ee40000300800 */
[----:B------:R-:W4:Y:S02]  /*1fbc0*/  LDL.LU R18, [R1+0x308] ;  /* 0x0003080001127983 */ /* 0x000f240000300800 */
[----:B------:R-:W4:Y:S02]  /*1fbd0*/  LDL.LU R19, [R1+0x30c] ;  /* 0x00030c0001137983 */ /* 0x000f240000300800 */
[----:B----4-:R-:W-:Y:S01]  /*1fbe0*/  STL.64 [R1+0x1a18], R18 ;  /* 0x001a181201007387 */ /* 0x010fe20000100a00 */
[----:B---3--:R0:W-:Y:S03]  /*1fbf0*/  STL.64 [R1+0x1a10], R16 ;  /* 0x001a101001007387 */ /* 0x0081e60000100a00 */
[----:B0-----:R-:W3:Y:S01]  /*1fc00*/  LDL.LU.64 R16, [R1+0x60] ;  /* 0x0000600001107983 */ /* 0x001ee20000300a00 */
[----:B------:R-:W-:Y:S01]  /*1fc10*/  HMMA.16816.F32.BF16 R8, R24, R20, R4 ;  /* 0x000000141808723c */ /* 0x000fe20000041804 */
[----:B------:R-:W-:Y:S04]  /*1fc20*/  LDSM.16.MT88.4 R4, [R0+0x12080] ;  /* 0x012080000004783b */ /* 0x000fe80000004200 */
[----:B------:R-:W0:Y:S01]  /*1fc30*/  LDSM.16.MT88.4 R24, [R23+0x12080] ;  /* 0x012080001718783b */ /* 0x000e220000004200 */
[----:B---3--:R1:W-:Y:S04]  /*1fc40*/  STL.64 [R1+0x1a30], R16 ;  /* 0x001a301001007387 */ /* 0x0083e80000100a00 */
[----:B-1----:R-:W3:Y:S01]  /*1fc50*/  LDL.LU R16, [R1+0x320] ;  /* 0x0003200001107983 */ /* 0x002ee20000300800 */
[----:B------:R-:W3:Y:S02]  /*1fc60*/  LDL.LU R17, [R1+0x324] ;  /* 0x0003240001117983 */ /* 0x000ee40000300800 */
[----:B------:R-:W3:Y:S02]  /*1fc70*/  LDL.LU R18, [R1+0x328] ;  /* 0x0003280001127983 */ /* 0x000ee40000300800 */
[----:B------:R-:W3:Y:S08]  /*1fc80*/  LDL.LU R19, [R1+0x32c] ;  /* 0x00032c0001137983 */ /* 0x000ef00000300800 */
[----:B------:R-:W-:Y:S01]  /*1fc90*/  STL.64 [R1+0x150], R8 ;  /* 0x0001500801007387 */ /* 0x000fe20000100a00 */
[----:B------:R-:W-:Y:S02]  /*1fca0*/  STL.64 [R1+0x158], R10 ;  /* 0x0001580a01007387 */ /* 0x000fe40000100a00 */
[----:B------:R-:W1:Y:S04]  /*1fcb0*/  LDSM.16.MT88.4 R8, [R0+0x13000] ;  /* 0x013000000008783b */ /* 0x000e680000004200 */
[----:B0-----:R-:W-:Y:S01]  /*1fcc0*/  STL [R1+0x1994], R26 ;  /* 0x0019941a01007387 */ /* 0x001fe20000100800 */
[----:B------:R-:W-:Y:S01]  /*1fcd0*/  STL [R1+0x1990], R27 ;  /* 0x0019901b01007387 */ /* 0x000fe20000100800 */
[----:B--2---:R-:W-:-:S02]  /*1fce0*/  IMAD.MOV.U32 R28, RZ, RZ, R12 ;  /* 0x000000ffff1c7224 */ /* 0x004fc400078e000c */
[----:B------:R-:W-:Y:S01]  /*1fcf0*/  IMAD.MOV.U32 R3, RZ, RZ, R13 ;  /* 0x000000ffff037224 */ /* 0x000fe200078e000d */
[----:B-1----:R-:W-:Y:S01]  /*1fd00*/  STL.64 [R1+0x18f8], R10 ;  /* 0x0018f80a01007387 */ /* 0x002fe20000100a00 */
[----:B------:R0:W-:Y:S03]  /*1fd10*/  STL.64 [R1+0x18f0], R8 ;  /* 0x0018f00801007387 */ /* 0x0001e60000100a00 */
[----:B0-----:R-:W2:Y:S01]  /*1fd20*/  LDL.LU R8, [R1+0x2c0] ;  /* 0x0002c00001087983 */ /* 0x001ea20000300800 */
[----:B------:R-:W2:Y:S02]  /*1fd30*/  LDL.LU R9, [R1+0x2c4] ;  /* 0x0002c40001097983 */ /* 0x000ea40000300800 */
[----:B------:R-:W2:Y:S02]  /*1fd40*/  LDL.LU R10, [R1+0x2c8] ;  /* 0x0002c800010a7983 */ /* 0x000ea40000300800 */
[----:B------:R-:W2:Y:S01]  /*1fd50*/  LDL.LU R11, [R1+0x2cc] ;  /* 0x0002cc00010b7983 */ /* 0x000ea20000300800 */
[C---:B---3--:R-:W-:Y:S11]  /*1fd60*/  HMMA.16816.F32.BF16 R16, R4.reuse, R12, R16 ;  /* 0x0000000c0410723c */ /* 0x048ff60000041810 */
[----:B------:R-:W-:Y:S11]  /*1fd70*/  @!UPT UIADD3 URZ, URZ, URZ, URZ ;  /* 0x0000003f3f3ff290 */ /* 0x000ff6000fffe03f */
[----:B------:R-:W-:Y:S01]  /*1fd80*/  @!UPT UIADD3 URZ, URZ, URZ, URZ ;  /* 0x0000003f3f3ff290 */ /* 0x000fe2000fffe03f */
[----:B------:R0:W-:Y:S01]  /*1fd90*/  STL.64 [R1+0x140], R16 ;  /* 0x0001401001007387 */ /* 0x0001e20000100a00 */
[----:B------:R1:W-:Y:S03]  /*1fda0*/  STL.64 [R1+0x148], R18 ;  /* 0x0001481201007387 */ /* 0x0003e60000100a00 */
[----:B0-----:R-:W3:Y:S01]  /*1fdb0*/  LDL.LU.64 R16, [R1+0x1a30] ;  /* 0x001a300001107983 */ /* 0x001ee20000300a00 */
[----:B------:R-:W3:Y:S02]  /*1fdc0*/  LDL.LU.64 R14, [R1+0x1a28] ;  /* 0x001a2800010e7983 */ /* 0x000ee40000300a00 */
[----:B------:R-:W3:Y:S02]  /*1fdd0*/  LDL.LU.64 R12, [R1+0x1a20] ;  /* 0x001a2000010c7983 */ /* 0x000ee40000300a00 */
[----:B-1----:R-:W4:Y:S01]  /*1fde0*/  LDL.LU.64 R18, [R1+0x1a18] ;  /* 0x001a180001127983 */ /* 0x002f220000300a00 */
[----:B---3--:R-:W-:Y:S01]  /*1fdf0*/  HMMA.16816.F32.BF16 R12, R4, R16, R12 ;  /* 0x00000010040c723c */ /* 0x008fe2000004180c */
[----:B------:R-:W-:-:S02]  /*1fe00*/  IMAD.MOV.U32 R0, RZ, RZ, R16 ;  /* 0x000000ffff007224 */ /* 0x000fc400078e0010 */
[----:B------:R-:W-:Y:S02]  /*1fe10*/  IMAD.MOV.U32 R29, RZ, RZ, R17 ;  /* 0x000000ffff1d7224 */ /* 0x000fe400078e0011 */
[----:B------:R-:W4:Y:S11]  /*1fe20*/  LDL.LU.64 R16, [R1+0x1a10] ;  /* 0x001a100001107983 */ /* 0x000f360000300a00 */
[----:B------:R-:W-:Y:S07]  /*1fe30*/  @!UPT UIADD3 URZ, URZ, URZ, URZ ;  /* 0x0000003f3f3ff290 */ /* 0x000fee000fffe03f */
[----:B------:R0:W-:Y:S01]  /*1fe40*/  STL.64 [R1+0x130], R12 ;  /* 0x0001300c01007387 */ /* 0x0001e20000100a00 */
[----:B------:R-:W-:Y:S03]  /*1fe50*/  STL [R1+0x138], R14 ;  /* 0x0001380e01007387 */ /* 0x000fe60000100800 */
[----:B0-----:R-:W4:Y:S01]  /*1fe60*/  LDL.LU.64 R12, [R1+0x1a08] ;  /* 0x001a0800010c7983 */ /* 0x001f220000300a00 */
[----:B------:R-:W-:-:S05]  /*1fe70*/  IMAD.MOV.U32 R2, RZ, RZ, R15 ;  /* 0x000000ffff027224 */ /* 0x000fca00078e000f */
[----:B------:R-:W-:Y:S01]  /*1fe80*/  STL [R1+0x1858], R2 ;  /* 0x0018580201007387 */ /* 0x000fe20000100800 */
[C---:B----4-:R-:W-:Y:S01]  /*1fe90*/  HMMA.16816.F32.BF16 R16, R4.reuse, R12, R16 ;  /* 0x0000000c0410723c */ /* 0x050fe20000041810 */
[----:B------:R-:W-:Y:S02]  /*1fea0*/  IMAD.MOV.U32 R23, RZ, RZ, R12 ;  /* 0x000000ffff177224 */ /* 0x000fe400078e000c */
[----:B------:R-:W-:Y:S11]  /*1feb0*/  IMAD.MOV.U32 R22, RZ, RZ, R13 ;  /* 0x000000ffff167224 */ /* 0x000ff600078e000d */
[----:B------:R-:W-:Y:S09]  /*1fec0*/  @!UPT UIADD3 URZ, URZ, URZ, URZ ;  /* 0x0000003f3f3ff290 */ /* 0x000ff2000fffe03f */
        /* <DEDUP_REMOVED lines=12> */
[----:B------:R4:W-:Y:S03]  /*1ff90*/  STL [R1+0x118], R14 ;  /* 0x0001180e01007387 */ /* 0x0009e60000100800 */
[----:B0-----:R-:W4:Y:S01]  /*1ffa0*/  LDL.LU.64 R12, [R1+0x19d8] ;  /* 0x0019d800010c7983 */ /* 0x001f220000300a00 */
[----:B------:R-:W-:-:S05]  /*1ffb0*/  IMAD.MOV.U32 R2, RZ, RZ, R15 ;  /* 0x000000ffff027224 */ /* 0x000fca00078e000f */
[----:B------:R-:W-:Y:S01]  /*1ffc0*/  STL [R1+0x185c], R2 ;  /* 0x00185c0201007387 */ /* 0x000fe20000100800 */
[C---:B----4-:R-:W-:Y:S03]  /*1ffd0*/  HMMA.16816.F32.BF16 R12, R4.reuse, R12, R16 ;  /* 0x0000000c040c723c */ /* 0x050fe60000041810 */
[----:B------:R-:W3:Y:S01]  /*1ffe0*/  LDL.LU.64 R18, [R1+0x19d0] ;  /* 0x0019d00001127983 */ /* 0x000ee20000300a00 */
[----:B------:R-:W3:Y:S11]  /*1fff0*/  LDL.LU.64 R16, [R1+0x19c8] ;  /* 0x0019c80001107983 */ /* 0x000ef60000300a00 */
[----:B------:R-:W-:Y:S08]  /*20000*/  @!UPT UIADD3 URZ, URZ, URZ, URZ ;  /* 0x0000003f3f3ff290 */ /* 0x000ff0000fffe03f */
[----:B------:R-:W-:Y:S01]  /*20010*/  STL.64 [R1+0x100], R12 ;  /* 0x0001000c01007387 */ /* 0x000fe20000100a00 */
[----:B------:R0:W-:Y:S03]  /*20020*/  STL.64 [R1+0x108], R14 ;  /* 0x0001080e01007387 */ /* 0x0001e60000100a00 */
[----:B0-----:R-:W4:Y:S01]  /*20030*/  LDL.LU.64 R14, [R1+0x19c0] ;  /* 0x0019c000010e7983 */ /* 0x001f220000300a00 */
[----:B------:R-:W3:Y:S02]  /*20040*/  LDL.LU.64 R12, [R1+0x19b8] ;  /* 0x0019b800010c7983 */ /* 0x000ee40000300a00 */
[C---:B---3--:R-:W-:Y:S11]  /*20050*/  HMMA.16816.F32.BF16 R16, R4.reuse, R12, R16 ;  /* 0x0000000c0410723c */ /* 0x048ff60000041810 */
[----:B------:R-:W-:Y:S11]  /*20060*/  @!UPT UIADD3 URZ, URZ, URZ, URZ ;  /* 0x0000003f3f3ff290 */ /* 0x000ff6000fffe03f */
[----:B------:R-:W-:Y:S01]  /*20070*/  @!UPT UIADD3 URZ, URZ, URZ, URZ ;  /* 0x0000003f3f3ff290 */ /* 0x000fe2000fffe03f */
[----:B------:R-:W-:Y:S01]  /*20080*/  STL.64 [R1+0xf0], R16 ;  /* 0x0000f01001007387 */ /* 0x000fe20000100a00 */
[----:B------:R0:W-:Y:S02]  /*20090*/  STL [R1+0xf8], R18 ;  /* 0x0000f81201007387 */ /* 0x0001e40000100800 */
[----:B------:R-:W-:Y:S02]  /*200a0*/  IMAD.MOV.U32 R2, RZ, RZ, R19 ;  /* 0x000000ffff027224 */ /* 0x000fe400078e0013 */
[----:B0-----:R-:W3:Y:S01]  /*200b0*/  LDL.LU.64 R18, [R1+0x19b0] ;  /* 0x0019b00001127983 */ /* 0x001ee20000300a00 */
[----:B------:R-:W2:Y:S02]  /*200c0*/  LDL.LU.64 R16, [R1+0x19a8] ;  /* 0x0019a80001107983 */ /* 0x000ea40000300a00 */
[----:B----4-:R-:W-:Y:S02]  /*200d0*/  STL.64 [R1+0x1938], R14 ;  /* 0x0019380e01007387 */ /* 0x010fe40000100a00 */
[----:B------:R2:W-:Y:S02]  /*200e0*/  STL.64 [R1+0x1930], R12 ;  /* 0x0019300c01007387 */ /* 0x0005e40000100a00 */
[----:B--2---:R-:W-:Y:S01]  /*200f0*/  HMMA.16816.F32.BF16 R12, R4, R16, R8 ;  /* 0x00000010040c723c */ /* 0x004fe20000041808 */
[----:B------:R-:W2:Y:S11]  /*20100*/  LDL.LU R8, [R1+0x80] ;  /* 0x0000800001087983 */ /* 0x000eb60000300800 */
[----:B------:R-:W-:Y:S11]  /*20110*/  @!UPT UIADD3 URZ, URZ, URZ, URZ ;  /* 0x0000003f3f3ff290 */ /* 0x000ff6000fffe03f */
[----:B------:R0:W-:Y:S01]  /*20120*/  STL.64 [R1+0xe0], R12 ;  /* 0x0000e00c01007387 */ /* 0x0001e20000100a00 */
[----:B------:R1:W-:Y:S02]  /*20130*/  STL.64 [R1+0xe8], R14 ;  /* 0x0000e80e01007387 */ /* 0x0003e40000100a00 */
[----:B------:R-:W2:Y:S02]  /*20140*/  LDL.LU R9, [R1+0x84] ;  /* 0x0000840001097983 */ /* 0x000ea40000300800 */
[----:B------:R-:W4:Y:S01]  /*20150*/  LDL.LU R10, [R1+0x88] ;  /* 0x00008800010a7983 */ /* 0x000f220000300800 */
[----:B------:R-:W4:Y:S04]  /*20160*/  LDL.LU R11, [R1+0x8c] ;  /* 0x00008c00010b7983 */ /* 0x000f280000300800 */
[----:B----4-:R-:W-:Y:S01]  /*20170*/  STL.64 [R1+0x1948], R10 ;  /* 0x0019480a01007387 */ /* 0x010fe20000100a00 */
[----:B--2---:R2:W-:Y:S02]  /*20180*/  STL.64 [R1+0x1940], R8 ;  /* 0x0019400801007387 */ /* 0x0045e40000100a00 */
[----:B0-----:R-:W4:Y:S02]  /*20190*/  LDL.LU R12, [R1+0x90] ;  /* 0x00009000010c7983 */ /* 0x001f240000300800 */
[----:B------:R-:W4:Y:S01]  /*201a0*/  LDL.LU R13, [R1+0x94] ;  /* 0x00009400010d7983 */ /* 0x000f220000300800 */
[----:B-1----:R-:W3:Y:S01]  /*201b0*/  LDL.LU R14, [R1+0x98] ;  /* 0x00009800010e7983 */ /* 0x002ee20000300800 */
[----:B------:R-:W3:Y:S02]  /*201c0*/  LDL.LU R15, [R1+0x9c] ;  /* 0x00009c00010f7983 */ /* 0x000ee40000300800 */
[----:B--2---:R-:W-:-:S02]  /*201d0*/  IMAD.MOV.U32 R8, RZ, RZ, R23 ;  /* 0x000000ffff087224 */ /* 0x004fc400078e0017 */
[----:B------:R-:W-:Y:S01]  /*201e0*/  IMAD.MOV.U32 R9, RZ, RZ, R22 ;  /* 0x000000ffff097224 */ /* 0x000fe200078e0016 */
[----:B---3--:R-:W-:Y:S01]  /*201f0*/  STL.64 [R1+0x1958], R14 ;  /* 0x0019580e01007387 */ /* 0x008fe20000100a00 */
[----:B----4-:R0:W-:Y:S02]  /*20200*/  STL.64 [R1+0x1950], R12 ;  /* 0x0019500c01007387 */ /* 0x0101e40000100a00 */
[----:B------:R-:W2:Y:S02]  /*20210*/  LDL.LU R23, [R1+0x19a4] ;  /* 0x0019a40001177983 */ /* 0x000ea40000300800 */
[----:B------:R-:W2:Y:S01]  /*20220*/  LDL.LU R22, [R1+0x19a0] ;  /* 0x0019a00001167983 */ /* 0x000ea20000300800 */
[----:B------:R1:W-:Y:S04]  /*20230*/  STL.64 [R1+0x1960], R8 ;  /* 0x0019600801007387 */ /* 0x0003e80000100a00 */
[----:B0-----:R-:W3:Y:S01]  /*20240*/  LDL.LU R12, [R1+0xa0] ;  /* 0x0000a000010c7983 */ /* 0x001ee20000300800 */
[----:B------:R-:W3:Y:S02]  /*20250*/  LDL.LU R13, [R1+0xa4] ;  /* 0x0000a400010d7983 */ /* 0x000ee40000300800 */
[----:B------:R-:W4:Y:S02]  /*20260*/  LDL.LU R14, [R1+0xa8] ;  /* 0x0000a800010e7983 */ /* 0x000f240000300800 */
[----:B------:R-:W4:Y:S02]  /*20270*/  LDL.LU R15, [R1+0xac] ;  /* 0x0000ac00010f7983 */ /* 0x000f240000300800 */
[----:B-1----:R-:W-:-:S02]  /*20280*/  IMAD.MOV.U32 R8, RZ, RZ, R0 ;  /* 0x000000ffff087224 */ /* 0x002fc400078e0000 */
[----:B------:R-:W-:Y:S01]  /*20290*/  IMAD.MOV.U32 R9, RZ, RZ, R29 ;  /* 0x000000ffff097224 */ /* 0x000fe200078e001d */
[----:B----4-:R-:W-:Y:S01]  /*202a0*/  STL.64 [R1+0x1970], R14 ;  /* 0x0019700e01007387 */ /* 0x010fe20000100a00 */
[----:B---3--:R0:W-:Y:S02]  /*202b0*/  STL.64 [R1+0x1968], R12 ;  /* 0x0019680c01007387 */ /* 0x0081e40000100a00 */
[----:B------:R-:W3:Y:S02]  /*202c0*/  LDL.LU R0, [R1+0x199c] ;  /* 0x00199c0001007983 */ /* 0x000ee40000300800 */
[----:B------:R-:W-:Y:S01]  /*202d0*/  STL.64 [R1+0x1978], R8 ;  /* 0x0019780801007387 */ /* 0x000fe20000100a00 */
[----:B0-----:R-:W4:Y:S01]  /*202e0*/  LDL.LU R12, [R1+0xb0] ;  /* 0x0000b000010c7983 */ /* 0x001f220000300800 */
[----:B------:R-:W4:Y:S02]  /*202f0*/  LDL.LU R13, [R1+0xb4] ;  /* 0x0000b400010d7983 */ /* 0x000f240000300800 */
[----:B------:R-:W2:Y:S02]  /*20300*/  LDL.LU R14, [R1+0xb8] ;  /* 0x0000b800010e7983 */ /* 0x000ea40000300800 */
[----:B------:R-:W2:Y:S02]  /*20310*/  LDL.LU R15, [R1+0xbc] ;  /* 0x0000bc00010f7983 */ /* 0x000ea40000300800 */
[----:B--2---:R3:W-:Y:S01]  /*20320*/  STL.64 [R1+0x1988], R14 ;  /* 0x0019880e01007387 */ /* 0x0047e20000100a00 */
[----:B----4-:R0:W-:Y:S02]  /*20330*/  STL.64 [R1+0x1980], R12 ;  /* 0x0019800c01007387 */ /* 0x0101e40000100a00 */
[----:B---3--:R-:W-:Y:S01]  /*20340*/  IMAD.MOV.U32 R14, RZ, RZ, R0 ;  /* 0x000000ffff0e7224 */ /* 0x008fe200078e0000 */
[----:B0-----:R-:W2:Y:S01]  /*20350*/  LDL.LU R12, [R1+0xc0] ;  /* 0x0000c000010c7983 */ /* 0x001ea20000300800 */
[----:B------:R-:W2:Y:S02]  /*20360*/  LDL.LU R13, [R1+0xc4] ;  /* 0x0000c400010d7983 */ /* 0x000ea40000300800 */
[----:B------:R-:W3:Y:S02]  /*20370*/  LDL.LU R0, [R1+0x1998] ;  /* 0x0019980001007983 */ /* 0x000ee40000300800 */
[----:B------:R-:W2:Y:S01]  /*20380*/  LDL.LU R15, [R1+0xcc] ;  /* 0x0000cc00010f7983 */ /* 0x000ea20000300800 */
[----:B------:R-:W-:Y:S01]  /*20390*/  STL.64 [R1+0x1920], R18 ;  /* 0x0019201201007387 */ /* 0x000fe20000100a00 */
[----:B------:R0:W-:Y:S03]  /*203a0*/  STL.64 [R1+0x1918], R16 ;  /* 0x0019181001007387 */ /* 0x0001e60000100a00 */
[----:B0-----:R-:W4:Y:S01]  /*203b0*/  LDL.LU R16, [R1+0x2b0] ;  /* 0x0002b00001107983 */ /* 0x001f220000300800 */
[----:B------:R-:W4:Y:S02]  /*203c0*/  LDL.LU R17, [R1+0x2b4] ;  /* 0x0002b40001117983 */ /* 0x000f240000300800 */
[----:B------:R-:W4:Y:S02]  /*203d0*/  LDL.LU R18, [R1+0x2b8] ;  /* 0x0002b80001127983 */ /* 0x000f240000300800 */
[----:B------:R-:W-:Y:S01]  /*203e0*/  STL.64 [R1+0x1908], R22 ;  /* 0x0019081601007387 */ /* 0x000fe20000100a00 */
[----:B------:R0:W-:Y:S01]  /*203f0*/  STL.64 [R1+0x1900], R20 ;  /* 0x0019001401007387 */ /* 0x0001e20000100a00 */
[----:B------:R-:W-:-:S02]  /*20400*/  IMAD.MOV.U32 R9, RZ, RZ, R3 ;  /* 0x000000ffff097224 */ /* 0x000fc400078e0003 */
[----:B------:R-:W-:Y:S02]  /*20410*/  IMAD.MOV.U32 R8, RZ, RZ, R28 ;  /* 0x000000ffff087224 */ /* 0x000fe400078e001c */
[----:B---3--:R-:W-:-:S07]  /*20420*/  IMAD.MOV.U32 R19, RZ, RZ, R0 ;  /* 0x000000ffff137224 */ /* 0x008fce00078e0000 */
[----:B----4-:R-:W-:Y:S07]  /*20430*/  HMMA.16816.F32.BF16 R4, R4, R20, R16 ;  /* 0x000000140404723c */ /* 0x010fee0000041810 */
[----:B0-----:R-:W-:Y:S02]  /*20440*/  IMAD.MOV.U32 R20, RZ, RZ, R26 ;  /* 0x000000ffff147224 */ /* 0x001fe400078e001a */
[----:B------:R-:W-:Y:S01]  /*20450*/  IMAD.MOV.U32 R21, RZ, RZ, R27 ;  /* 0x000000ffff157224 */ /* 0x000fe200078e001b */
[----:B------:R-:W2:Y:S01]  /*20460*/  LDL.LU R26, [R1+0x1994] ;  /* 0x00199400011a7983 */ /* 0x000ea20000300800 */
[----:B------:R-:W2:Y:S11]  /*20470*/  LDL.LU R27, [R1+0x1990] ;  /* 0x00199000011b7983 */ /* 0x000eb60000300800 */
[----:B------:R-:W-:Y:S02]  /*20480*/  @!UPT UIADD3 URZ, URZ, URZ, URZ ;  /* 0x0000003f3f3ff290 */ /* 0x000fe4000fffe03f */
[----:B------:R-:W-:Y:S02]  /*20490*/  IMAD.MOV.U32 R3, RZ, RZ, R4 ;  /* 0x000000ffff037224 */ /* 0x000fe400078e0004 */
[----:B------:R-:W-:Y:S01]  /*204a0*/  IMAD.MOV.U32 R28, RZ, RZ, R5 ;  /* 0x000000ffff1c7224 */ /* 0x000fe200078e0005 */
[----:B------:R-:W3:Y:S01]  /*204b0*/  LDL.LU R4, [R1+0x1b0] ;  /* 0x0001b00001047983 */ /* 0x000ee20000300800 */
[----:B------:R-:W-:Y:S02]  /*204c0*/  IMAD.MOV.U32 R29, RZ, RZ, R6 ;  /* 0x000000ffff1d7224 */ /* 0x000fe400078e0006 */
[----:B------:R-:W3:Y:S02]  /*204d0*/  LDL.LU R5, [R1+0x1b4] ;  /* 0x0001b40001057983 */ /* 0x000ee40000300800 */
[----:B------:R-:W-:Y:S01]  /*204e0*/  IMAD.MOV.U32 R0, RZ, RZ, R7 ;  /* 0x000000ffff007224 */ /* 0x000fe200078e0007 */
[----:B------:R-:W4:Y:S01]  /*204f0*/  LDL.LU R6, [R1+0x1b8] ;  /* 0x0001b80001067983 */ /* 0x000f220000300800 */
[----:B------:R-:W4:Y:S02]  /*20500*/  LDL.LU R7, [R1+0x1bc] ;  /* 0x0001bc0001077983 */ /* 0x000f240000300800 */
[----:B------:R-:W2:Y:S02]  /*20510*/  LDL.LU R16, [R1+0x20] ;  /* 0x0000200001107983 */ /* 0x000ea40000300800 */
[----:B------:R-:W2:Y:S01]  /*20520*/  LDL.LU R17, [R1+0x24] ;  /* 0x0000240001117983 */ /* 0x000ea20000300800 */
[----:B------:R-:W2:Y:S01]  /*20530*/  LDL.LU R18, [R1+0x28] ;  /* 0x0000280001127983 */ /* 0x000ea20000300800 */
[----:B------:R-:W2:Y:S03]  /*20540*/  LDL.LU R19, [R1+0x2c] ;  /* 0x00002c0001137983 */ /* 0x000ea60000300800 */
[----:B----4-:R-:W-:Y:S01]  /*20550*/  STL.64 [R1+0x1868], R6 ;  /* 0x0018680601007387 */ /* 0x010fe20000100a00 */
[----:B---3--:R0:W-:Y:S03]  /*20560*/  STL.64 [R1+0x1860], R4 ;  /* 0x0018600401007387 */ /* 0x0081e60000100a00 */
[----:B0-----:R-:W3:Y:S01]  /*20570*/  LDL.LU R4, [R1+0x1c0] ;  /* 0x0001c00001047983 */ /* 0x001ee20000300800 */
[----:B------:R-:W3:Y:S02]  /*20580*/  LDL.LU R5, [R1+0x1c4] ;  /* 0x0001c40001057983 */ /* 0x000ee40000300800 */
[----:B------:R-:W4:Y:S02]  /*20590*/  LDL.LU R6, [R1+0x1c8] ;  /* 0x0001c80001067983 */ /* 0x000f240000300800 */
[----:B------:R-:W4:Y:S01]  /*205a0*/  LDL.LU R7, [R1+0x1cc] ;  /* 0x0001cc0001077983 */ /* 0x000f220000300800 */
[C---:B--2---:R-:W-:Y:S01]  /*205b0*/  HMMA.16816.F32.BF16 R8, R24.reuse, R8, R12 ;  /* 0x000000081808723c */ /* 0x044fe2000004180c */
[----:B----4-:R-:W-:Y:S01]  /*205c0*/  STL.64 [R1+0x1878], R6 ;  /* 0x0018780601007387 */ /* 0x010fe20000100a00 */
[----:B---3--:R0:W-:Y:S03]  /*205d0*/  STL.64 [R1+0x1870], R4 ;  /* 0x0018700401007387 */ /* 0x0081e60000100a00 */
[----:B0-----:R-:W2:Y:S01]  /*205e0*/  LDL.LU R4, [R1+0x30] ;  /* 0x0000300001047983 */ /* 0x001ea20000300800 */
[----:B------:R-:W2:Y:S02]  /*205f0*/  LDL.LU R5, [R1+0x34] ;  /* 0x0000340001057983 */ /* 0x000ea40000300800 */
[----:B------:R-:W3:Y:S02]  /*20600*/  LDL R6, [R1+0x38] ;  /* 0x0000380001067983 */ /* 0x000ee40000100800 */
[----:B------:R-:W3:Y:S01]  /*20610*/  LDL R7, [R1+0x3c] ;  /* 0x00003c0001077983 */ /* 0x000ee20000100800 */
[----:B------:R-:W4:Y:S01]  /*20620*/  LDL.LU.64 R14, [R1+0x1988] ;  /* 0x00198800010e7983 */ /* 0x000f220000300a00 */
[----:B------:R-:W4:Y:S11]  /*20630*/  LDL.LU.64 R12, [R1+0x1980] ;  /* 0x00198000010c7983 */ /* 0x000f360000300a00 */
[----:B------:R0:W-:Y:S02]  /*20640*/  STL.64 [R1+0xc0], R8 ;  /* 0x0000c00801007387 */ /* 0x0001e40000100a00 */
[----:B------:R4:W-:Y:S01]  /*20650*/  STL.64 [R1+0xc8], R10 ;  /* 0x0000c80a01007387 */ /* 0x0009e20000100a00 */
[----:B0-----:R-:W4:Y:S02]  /*20660*/  LDL.LU.64 R8, [R1+0x1978] ;  /* 0x0019780001087983 */ /* 0x001f240000300a00 */
[C---:B----4-:R-:W-:Y:S02]  /*20670*/  HMMA.16816.F32.BF16 R8, R24.reuse, R8, R12 ;  /* 0x000000081808723c */ /* 0x050fe4000004180c */
[----:B------:R-:W4:Y:S01]  /*20680*/  LDL.LU.64 R14, [R1+0x1970] ;  /* 0x00197000010e7983 */ /* 0x000f220000300a00 */
[----:B------:R-:W4:Y:S11]  /*20690*/  LDL.LU.64 R12, [R1+0x1968] ;  /* 0x00196800010c7983 */ /* 0x000f360000300a00 */
[----:B------:R-:W-:Y:S09]  /*206a0*/  @!UPT UIADD3 URZ, URZ, URZ, URZ ;  /* 0x0000003f3f3ff290 */ /* 0x000ff2000fffe03f */
[----:B------:R0:W-:Y:S01]  /*206b0*/  STL.64 [R1+0xb0], R8 ;  /* 0x0000b00801007387 */ /* 0x0001e20000100a00 */
[----:B------:R4:W-:Y:S03]  /*206c0*/  STL.64 [R1+0xb8], R10 ;  /* 0x0000b80a01007387 */ /* 0x0009e60000100a00 */
[----:B0-----:R-:W4:Y:S02]  /*206d0*/  LDL.LU.64 R8, [R1+0x1960] ;  /* 0x0019600001087983 */ /* 0x001f240000300a00 */
[C---:B----4-:R-:W-:Y:S02]  /*206e0*/  HMMA.16816.F32.BF16 R8, R24.reuse, R8, R12 ;  /* 0x000000081808723c */ /* 0x050fe4000004180c */
[----:B------:R-:W4:Y:S01]  /*206f0*/  LDL.LU.64 R14, [R1+0x1958] ;  /* 0x00195800010e7983 */ /* 0x000f220000300a00 */
[----:B------:R-:W4:Y:S11]  /*20700*/  LDL.LU.64 R12, [R1+0x1950] ;  /* 0x00195000010c7983 */ /* 0x000f360000300a00 */
[----:B------:R-:W-:Y:S09]  /*20710*/  @!UPT UIADD3 URZ, URZ, URZ, URZ ;  /* 0x0000003f3f3ff290 */ /* 0x000ff2000fffe03f */
[----:B------:R-:W-:Y:S01]  /*20720*/  STL.64 [R1+0xa0], R8 ;  /* 0x0000a00801007387 */ /* 0x000fe20000100a00 */
[----:B------:R0:W-:Y:S03]  /*20730*/  STL.64 [R1+0xa8], R10 ;  /* 0x0000a80a01007387 */ /* 0x0001e60000100a00 */
[----:B0-----:R-:W2:Y:S01]  /*20740*/  LDL.LU.64 R10, [R1+0x1948] ;  /* 0x00194800010a7983 */ /* 0x001ea20000300a00 */
[----:B------:R-:W2:Y:S01]  /*20750*/  LDL.LU.64 R8, [R1+0x1940] ;  /* 0x0019400001087983 */ /* 0x000ea20000300a00 */
[C---:B----4-:R-:W-:Y:S02]  /*20760*/  HMMA.16816.F32.BF16 R20, R24.reuse, R20, R12 ;  /* 0x000000141814723c */ /* 0x050fe4000004180c */
[----:B------:R-:W4:Y:S01]  /*20770*/  LDL.LU.64 R14, [R1+0x1938] ;  /* 0x00193800010e7983 */ /* 0x000f220000300a00 */
[----:B------:R-:W4:Y:S02]  /*20780*/  LDL.LU.64 R12, [R1+0x1930] ;  /* 0x00193000010c7983 */ /* 0x000f240000300a00 */
[----:B---3--:R0:W-:Y:S11]  /*20790*/  STL.64 [R1+0x1890], R6 ;  /* 0x0018900601007387 */ /* 0x0081f60000100a00 */
[----:B------:R-:W-:Y:S07]  /*207a0*/  @!UPT UIADD3 URZ, URZ, URZ, URZ ;  /* 0x0000003f3f3ff290 */ /* 0x000fee000fffe03f */
[----:B------:R-:W-:Y:S01]  /*207b0*/  STL.64 [R1+0x90], R20 ;  /* 0x0000901401007387 */ /* 0x000fe20000100a00 */
[----:B------:R-:W-:Y:S02]  /*207c0*/  STL.64 [R1+0x98], R22 ;  /* 0x0000981601007387 */ /* 0x000fe40000100a00 */
[----:B0-----:R-:W3:Y:S01]  /*207d0*/  LDL.64 R6, [R1+0x48] ;  /* 0x0000480001067983 */ /* 0x001ee20000100a00 */
[C---:B--2---:R-:W-:Y:S11]  /*207e0*/  HMMA.16816.F32.BF16 R8, R24.reuse, R4, R8 ;  /* 0x000000041808723c */ /* 0x044ff60000041808 */
[----:B------:R-:W-:Y:S11]  /*207f0*/  @!UPT UIADD3 URZ, URZ, URZ, URZ ;  /* 0x0000003f3f3ff290 */ /* 0x000ff6000fffe03f */
[----:B------:R-:W-:Y:S01]  /*20800*/  @!UPT UIADD3 URZ, URZ, URZ, URZ ;  /* 0x0000003f3f3ff290 */ /* 0x000fe2000fffe03f */
[----:B------:R-:W-:Y:S01]  /*20810*/  STL.64 [R1+0x80], R8 ;  /* 0x0000800801007387 */ /* 0x000fe20000100a00 */
[----:B------:R-:W-:Y:S03]  /*20820*/  STL.64 [R1+0x88], R10 ;  /* 0x0000880a01007387 */ /* 0x000fe60000100a00 */
[----:B---3--:R0:W-:Y:S04]  /*20830*/  STL.64 [R1+0x18a8], R6 ;  /* 0x0018a80601007387 */ /* 0x0081e80000100a00 */
[----:B0-----:R-:W2:Y:S01]  /*20840*/  LDL.64 R6, [R1+0x58] ;  /* 0x0000580001067983 */ /* 0x001ea20000100a00 */
[----:B----4-:R-:W-:Y:S03]  /*20850*/  HMMA.16816.F32.BF16 R16, R24, R12, R16 ;  /* 0x0000000c1810723c */ /* 0x010fe60000041810 */
[----:B--2---:R0:W-:Y:S04]  /*20860*/  STL.64 [R1+0x18c0], R6 ;  /* 0x0018c00601007387 */ /* 0x0041e80000100a00 */
[----:B0-----:R-:W2:Y:S01]  /*20870*/  LDL.64 R6, [R1+0x68] ;  /* 0x0000680001067983 */ /* 0x001ea20000100a00 */
[----:B------:R-:W-:-:S02]  /*20880*/  IMAD.MOV.U32 R8, RZ, RZ, R14 ;  /* 0x000000ffff087224 */ /* 0x000fc400078e000e */
[----:B------:R-:W-:Y:S01]  /*20890*/  IMAD.MOV.U32 R9, RZ, RZ, R15 ;  /* 0x000000ffff097224 */ /* 0x000fe200078e000f */
[----:B--2---:R0:W-:Y:S04]  /*208a0*/  STL.64 [R1+0x18c8], R6 ;  /* 0x0018c80601007387 */ /* 0x0041e80000100a00 */
[----:B0-----:R-:W2:Y:S04]  /*208b0*/  LDL R6, [R1+0x78] ;  /* 0x0000780001067983 */ /* 0x001ea80000100800 */
[----:B------:R-:W2:Y:S01]  /*208c0*/  LDL R7, [R1+0x7c] ;  /* 0x00007c0001077983 */ /* 0x000ea20000100800 */
[----:B------:R-:W3:Y:S02]  /*208d0*/  LDL.LU R20, [R1+0x10] ;  /* 0x0000100001147983 */ /* 0x000ee40000300800 */
[----:B------:R-:W3:Y:S02]  /*208e0*/  LDL.LU R21, [R1+0x14] ;  /* 0x0000140001157983 */ /* 0x000ee40000300800 */
[----:B------:R-:W3:Y:S01]  /*208f0*/  LDL.LU R22, [R1+0x18] ;  /* 0x0000180001167983 */ /* 0x000ee20000300800 */
[----:B------:R-:W3:Y:S01]  /*20900*/  LDL.LU R23, [R1+0x1c] ;  /* 0x00001c0001177983 */ /* 0x000ee20000300800 */
[----:B------:R-:W4:Y:S02]  /*20910*/  LDL.LU R14, [R1+0x192c] ;  /* 0x00192c00010e7983 */ /* 0x000f240000300800 */
[----:B------:R-:W4:Y:S02]  /*20920*/  LDL.LU R15, [R1+0x1928] ;  /* 0x00192800010f7983 */ /* 0x000f240000300800 */
[----:B------:R-:W2:Y:S01]  /*20930*/  LDL.LU R10, [R1+0x8] ;  /* 0x00000800010a7983 */ /* 0x000ea20000300800 */
[----:B------:R-:W2:Y:S01]  /*20940*/  LDL.LU R11, [R1+0xc] ;  /* 0x00000c00010b7983 */ /* 0x000ea20000300800 */
[----:B------:R-:W-:Y:S02]  /*20950*/  STL.64 [R1+0x20], R16 ;  /* 0x0000201001007387 */ /* 0x000fe40000100a00 */
[----:B------:R0:W-:Y:S02]  /*20960*/  STL.64 [R1+0x28], R18 ;  /* 0x0000281201007387 */ /* 0x0001e40000100a00 */
[----:B0-----:R-:W2:Y:S01]  /*20970*/  LDL.LU.64 R18, [R1+0x1920] ;  /* 0x0019200001127983 */ /* 0x001ea20000300a00 */
[----:B------:R-:W3:Y:S02]  /*20980*/  LDL.LU.64 R16, [R1+0x1918] ;  /* 0x0019180001107983 */ /* 0x000ee40000300a00 */
[----:B------:R-:W2:Y:S01]  /*20990*/  LDL R13, [R1+0x364] ;  /* 0x00036400010d7983 */ /* 0x000ea20000100800 */
[----:B----4-:R-:W-:Y:S04]  /*209a0*/  STL.64 [R1+0x1888], R14 ;  /* 0x0018880e01007387 */ /* 0x010fe80000100a00 */
[----:B--2---:R0:W-:Y:S01]  /*209b0*/  STL [R1+0x1880], R13 ;  /* 0x0018800d01007387 */ /* 0x0041e20000100800 */
[----:B------:R-:W2:Y:S03]  /*209c0*/  LDL.LU R12, [R1+0x1d0] ;  /* 0x0001d000010c7983 */ /* 0x000ea60000300800 */
[----:B0-----:R-:W2:Y:S01]  /*209d0*/  LDL.LU R13, [R1+0x1d4] ;  /* 0x0001d400010d7983 */ /* 0x001ea20000300800 */
[----:B------:R-:W4:Y:S02]  /*209e0*/  LDL.LU R14, [R1+0x1d8] ;  /* 0x0001d800010e7983 */ /* 0x000f240000300800 */
[----:B------:R-:W4:Y:S02]  /*209f0*/  LDL.LU R15, [R1+0x1dc] ;  /* 0x0001dc00010f7983 */ /* 0x000f240000300800 */
[----:B----4-:R-:W-:Y:S01]  /*20a00*/  STL.64 [R1+0x18a0], R14 ;  /* 0x0018a00e01007387 */ /* 0x010fe20000100a00 */
[----:B--2---:R0:W-:Y:S03]  /*20a10*/  STL.64 [R1+0x1898], R12 ;  /* 0x0018980c01007387 */ /* 0x0041e60000100a00 */
[----:B0-----:R-:W2:Y:S01]  /*20a20*/  LDL.LU R12, [R1+0x1e0] ;  /* 0x0001e000010c7983 */ /* 0x001ea20000300800 */
[----:B------:R-:W2:Y:S02]  /*20a30*/  LDL.LU R13, [R1+0x1e4] ;  /* 0x0001e400010d7983 */ /* 0x000ea40000300800 */
[----:B------:R-:W-:-:S02]  /*20a40*/  IMAD.MOV.U32 R14, RZ, RZ, R19 ;  /* 0x000000ffff0e7224 */ /* 0x000fc400078e0013 */
[----:B------:R-:W-:Y:S01]  /*20a50*/  IMAD.MOV.U32 R15, RZ, RZ, R18 ;  /* 0x000000ffff0f7224 */ /* 0x000fe200078e0012 */
[----:B------:R-:W4:Y:S01]  /*20a60*/  LDL.LU R19, [R1+0x1914] ;  /* 0x0019140001137983 */ /* 0x000f220000300800 */
[----:B------:R-:W4:Y:S03]  /*20a70*/  LDL.LU R18, [R1+0x1910] ;  /* 0x0019100001127983 */ /* 0x000f260000300800 */
[----:B------:R-:W-:Y:S01]  /*20a80*/  STL.64 [R1+0x18b8], R14 ;  /* 0x0018b80e01007387 */ /* 0x000fe20000100a00 */
[C---:B---3--:R-:W-:Y:S03]  /*20a90*/  HMMA.16816.F32.BF16 R20, R24.reuse, R16, R20 ;  /* 0x000000101814723c */ /* 0x048fe60000041814 */
[----:B--2---:R0:W-:Y:S04]  /*20aa0*/  STL.64 [R1+0x18b0], R12 ;  /* 0x0018b00c01007387 */ /* 0x0041e80000100a00 */
[----:B0-----:R-:W2:Y:S01]  /*20ab0*/  LDL.LU R12, [R1+0x1f0] ;  /* 0x0001f000010c7983 */ /* 0x001ea20000300800 */
[----:B------:R-:W2:Y:S02]  /*20ac0*/  LDL.LU R13, [R1+0x1f4] ;  /* 0x0001f400010d7983 */ /* 0x000ea40000300800 */
[----:B------:R-:W3:Y:S02]  /*20ad0*/  LDL.LU R14, [R1+0x1f8] ;  /* 0x0001f800010e7983 */ /* 0x000ee40000300800 */
[----:B------:R-:W3:Y:S11]  /*20ae0*/  LDL.LU R15, [R1+0x1fc] ;  /* 0x0001fc00010f7983 */ /* 0x000ef60000300800 */
[----:B------:R-:W-:Y:S01]  /*20af0*/  @!UPT UIADD3 URZ, URZ, URZ, URZ ;  /* 0x0000003f3f3ff290 */ /* 0x000fe2000fffe03f */
[----:B------:R-:W-:Y:S01]  /*20b00*/  IMAD.MOV.U32 R16, RZ, RZ, R23 ;  /* 0x000000ffff107224 */ /* 0x000fe200078e0017 */
[----:B---3--:R-:W-:Y:S01]  /*20b10*/  STL.64 [R1+0x18d8], R14 ;  /* 0x0018d80e01007387 */ /* 0x008fe20000100a00 */
[----:B--2---:R0:W-:Y:S03]  /*20b20*/  STL.64 [R1+0x18d0], R12 ;  /* 0x0018d00c01007387 */ /* 0x0041e60000100a00 */
[----:B0-----:R-:W2:Y:S01]  /*20b30*/  LDL.LU R12, [R1+0x210] ;  /* 0x00021000010c7983 */ /* 0x001ea20000300800 */
[----:B------:R-:W2:Y:S02]  /*20b40*/  LDL.LU R13, [R1+0x214] ;  /* 0x00021400010d7983 */ /* 0x000ea40000300800 */
[----:B------:R-:W2:Y:S02]  /*20b50*/  LDL.LU R14, [R1+0x218] ;  /* 0x00021800010e7983 */ /* 0x000ea40000300800 */
[----:B------:R-:W2:Y:S01]  /*20b60*/  LDL.LU R15, [R1+0x21c] ;  /* 0x00021c00010f7983 */ /* 0x000ea20000300800 */
[----:B------:R-:W-:Y:S01]  /*20b70*/  STL.64 [R1+0x10], R20 ;  /* 0x0000101401007387 */ /* 0x000fe20000100a00 */
[----:B------:R0:W-:Y:S03]  /*20b80*/  STL [R1+0x18], R22 ;  /* 0x0000181601007387 */ /* 0x0001e60000100800 */
[----:B0-----:R-:W3:Y:S01]  /*20b90*/  LDL.LU.64 R22, [R1+0x1908] ;  /* 0x0019080001167983 */ /* 0x001ee20000300a00 */
[----:B------:R-:W2:Y:S02]  /*20ba0*/  LDL.LU.64 R20, [R1+0x1900] ;  /* 0x0019000001147983 */ /* 0x000ea40000300a00 */
[----:B------:R0:W-:Y:S02]  /*20bb0*/  STL [R1+0x1748], R16 ;  /* 0x0017481001007387 */ /* 0x0001e40000100800 */
[----:B------:R-:W3:Y:S01]  /*20bc0*/  LDL R17, [R1+0x368] ;  /* 0x0003680001117983 */ /* 0x000ee20000100800 */
[----:B--2---:R-:W-:Y:S01]  /*20bd0*/  HMMA.16816.F32.BF16 R24, R24, R20, R8 ;  /* 0x000000141818723c */ /* 0x004fe20000041808 */
[----:B------:R-:W2:Y:S01]  /*20be0*/  LDL.LU.64 R10, [R1+0x18f8] ;  /* 0x0018f800010a7983 */ /* 0x000ea20000300a00 */
[----:B------:R-:W2:Y:S11]  /*20bf0*/  LDL.LU.64 R8, [R1+0x18f0] ;  /* 0x0018f00001087983 */ /* 0x000eb60000300a00 */
[----:B------:R-:W-:Y:S10]  /*20c00*/  @!UPT UIADD3 URZ, URZ, URZ, URZ ;  /* 0x0000003f3f3ff290 */ /* 0x000ff4000fffe03f */
[----:B------:R3:W-:Y:S01]  /*20c10*/  STL.64 [R1], R24 ;  /* 0x0000001801007387 */ /* 0x0007e20000100a00 */
[----:B------:R1:W-:Y:S02]  /*20c20*/  STL [R1+0x8], R26 ;  /* 0x0000081a01007387 */ /* 0x0003e40000100800 */
[----:B0-----:R-:W-:Y:S02]  /*20c30*/  IMAD.MOV.U32 R16, RZ, RZ, R27 ;  /* 0x000000ffff107224 */ /* 0x001fe400078e001b */
[----:B----4-:R-:W-:Y:S02]  /*20c40*/  IMAD.MOV.U32 R27, RZ, RZ, R19 ;  /* 0x000000ffff1b7224 */ /* 0x010fe400078e0013 */
[----:B---3--:R-:W-:Y:S02]  /*20c50*/  IMAD.MOV.U32 R24, RZ, RZ, R22 ;  /* 0x000000ffff187224 */ /* 0x008fe400078e0016 */
[----:B------:R-:W-:Y:S01]  /*20c60*/  IMAD.MOV.U32 R25, RZ, RZ, R23 ;  /* 0x000000ffff197224 */ /* 0x000fe200078e0017 */
[----:B------:R-:W3:Y:S01]  /*20c70*/  LDL.LU R22, [R1+0x18ec] ;  /* 0x0018ec0001167983 */ /* 0x000ee20000300800 */
[----:B------:R-:W3:Y:S02]  /*20c80*/  LDL.LU R23, [R1+0x18e8] ;  /* 0x0018e80001177983 */ /* 0x000ee40000300800 */
[----:B-1----:R-:W-:-:S02]  /*20c90*/  IMAD.MOV.U32 R26, RZ, RZ, R18 ;  /* 0x000000ffff1a7224 */ /* 0x002fc400078e0012 */
[----:B------:R-:W4:Y:S01]  /*20ca0*/  LDL.LU R18, [R1+0x18e4] ;  /* 0x0018e40001127983 */ /* 0x000f220000300800 */
[----:B------:R-:W4:Y:S01]  /*20cb0*/  LDL.LU R19, [R1+0x18e0] ;  /* 0x0018e00001137983 */ /* 0x000f220000300800 */
[C---:B--2---:R-:W-:Y:S02]  /*20cc0*/  HMMA.16816.F32.BF16 R4, R8.reuse, R6, R12 ;  /* 0x000000060804723c */ /* 0x044fe4000004180c */
[----:B------:R-:W2:Y:S01]  /*20cd0*/  LDL.LU.64 R14, [R1+0x18d8] ;  /* 0x0018d800010e7983 */ /* 0x000ea20000300a00 */
[----:B------:R-:W2:Y:S11]  /*20ce0*/  LDL.LU.64 R12, [R1+0x18d0] ;  /* 0x0018d000010c7983 */ /* 0x000eb60000300a00 */
[----:B------:R-:W-:Y:S09]  /*20cf0*/  @!UPT UIADD3 URZ, URZ, URZ, URZ ;  /* 0x0000003f3f3ff290 */ /* 0x000ff2000fffe03f */
[----:B------:R-:W-:Y:S01]  /*20d00*/  STL.64 [R1+0x2d0], R4 ;  /* 0x0002d00401007387 */ /* 0x000fe20000100a00 */
[----:B------:R0:W-:Y:S03]  /*20d10*/  STL.64 [R1+0x2d8], R6 ;  /* 0x0002d80601007387 */ /* 0x0001e60000100a00 */
[----:B0-----:R-:W2:Y:S02]  /*20d20*/  LDL.LU.64 R6, [R1+0x18c8] ;  /* 0x0018c80001067983 */ /* 0x001ea40000300a00 */
[C---:B--2---:R-:W-:Y:S11]  /*20d30*/  HMMA.16816.F32.BF16 R24, R8.reuse, R6, R24 ;  /* 0x000000060818723c */ /* 0x044ff60000041818 */
[----:B------:R-:W-:Y:S11]  /*20d40*/  @!UPT UIADD3 URZ, URZ, URZ, URZ ;  /* 0x0000003f3f3ff290 */ /* 0x000ff6000fffe03f */
[----:B------:R-:W-:Y:S01]  /*20d50*/  @!UPT UIADD3 URZ, URZ, URZ, URZ ;  /* 0x0000003f3f3ff290 */ /* 0x000fe2000fffe03f */
[----:B------:R0:W-:Y:S01]  /*20d60*/  STL.64 [R1+0x2c0], R24 ;  /* 0x0002c01801007387 */ /* 0x0001e20000100a00 */
[----:B------:R-:W-:Y:S02]  /*20d70*/  STL.64 [R1+0x2c8], R26 ;  /* 0x0002c81a01007387 */ /* 0x000fe40000100a00 */
[----:B0-----:R-:W-:Y:S02]  /*20d80*/  IMAD.MOV.U32 R25, RZ, RZ, R6 ;  /* 0x000000ffff197224 */ /* 0x001fe400078e0006 */
[----:B------:R-:W-:Y:S02]  /*20d90*/  IMAD.MOV.U32 R24, RZ, RZ, R7 ;  /* 0x000000ffff187224 */ /* 0x000fe400078e0007 */
[----:B------:R-:W2:Y:S02]  /*20da0*/  LDL.LU.64 R6, [R1+0x18c0] ;  /* 0x0018c00001067983 */ /* 0x000ea40000300a00 */
[----:B--2---:R-:W-:Y:S01]  /*20db0*/  HMMA.16816.F32.BF16 R12, R8, R6, R12 ;  /* 0x00000006080c723c */ /* 0x004fe2000004180c */
[----:B------:R-:W-:-:S02]  /*20dc0*/  IMAD.MOV.U32 R21, RZ, RZ, R6 ;  /* 0x000000ffff157224 */ /* 0x000fc400078e0006 */
[----:B------:R-:W-:Y:S11]  /*20dd0*/  IMAD.MOV.U32 R20, RZ, RZ, R7 ;  /* 0x000000ffff147224 */ /* 0x000ff600078e0007 */
[----:B------:R-:W-:Y:S09]  /*20de0*/  @!UPT UIADD3 URZ, URZ, URZ, URZ ;  /* 0x0000003f3f3ff290 */ /* 0x000ff2000fffe03f */
[----:B------:R-:W-:Y:S01]  /*20df0*/  STL.64 [R1+0x2b0], R12 ;  /* 0x0002b00c01007387 */ /* 0x000fe20000100a00 */
[----:B------:R0:W-:Y:S03]  /*20e00*/  STL.64 [R1+0x2b8], R14 ;  /* 0x0002b80e01007387 */ /* 0x0001e60000100a00 */
[----:B0-----:R-:W2:Y:S01]  /*20e10*/  LDL.LU.64 R14, [R1+0x18b8] ;  /* 0x0018b800010e7983 */ /* 0x001ea20000300a00 */
[----:B------:R-:W2:Y:S02]  /*20e20*/  LDL.LU.64 R12, [R1+0x18b0] ;  /* 0x0018b000010c7983 */ /* 0x000ea40000300a00 */
        /* <DEDUP_REMOVED lines=10> */
[C---:B--2---:R-:W-:Y:S01]  /*20ed0*/  HMMA.16816.F32.BF16 R4, R8.reuse, R6, R12 ;  /* 0x000000060804723c */ /* 0x044fe2000004180c */
[----:B------:R-:W2:Y:S01]  /*20ee0*/  LDL.LU.64 R14, [R1+0x1888] ;  /* 0x00188800010e7983 */ /* 0x000ea20000300a00 */
[----:B------:R-:W2:Y:S11]  /*20ef0*/  LDL.LU R13, [R1+0x1880] ;  /* 0x00188000010d7983 */ /* 0x000eb60000300800 */
[----:B------:R-:W-:Y:S10]  /*20f00*/  @!UPT UIADD3 URZ, URZ, URZ, URZ ;  /* 0x0000003f3f3ff290 */ /* 0x000ff4000fffe03f */
[----:B------:R-:W-:Y:S01]  /*20f10*/  STL.64 [R1+0x290], R4 ;  /* 0x0002900401007387 */ /* 0x000fe20000100a00 */
[----:B------:R0:W-:Y:S03]  /*20f20*/  STL.64 [R1+0x298], R6 ;  /* 0x0002980601007387 */ /* 0x0001e60000100a00 */
[----:B0-----:R-:W2:Y:S01]  /*20f30*/  LDL.LU.64 R6, [R1+0x1878] ;  /* 0x0018780001067983 */ /* 0x001ea20000300a00 */
[----:B------:R-:W2:Y:S02]  /*20f40*/  LDL.LU.64 R4, [R1+0x1870] ;  /* 0x0018700001047983 */ /* 0x000ea40000300a00 */
[C---:B--2---:R-:W-:Y:S11]  /*20f50*/  HMMA.16816.F32.BF16 R4, R8.reuse, R14, R4 ;  /* 0x0000000e0804723c */ /* 0x044ff60000041804 */
[----:B------:R-:W-:Y:S11]  /*20f60*/  @!UPT UIADD3 URZ, URZ, URZ, URZ ;  /* 0x0000003f3f3ff290 */ /* 0x000ff6000fffe03f */
[----:B------:R-:W-:Y:S01]  /*20f70*/  @!UPT UIADD3 URZ, URZ, URZ, URZ ;  /* 0x0000003f3f3ff290 */ /* 0x000fe2000fffe03f */
[----:B------:R-:W-:Y:S01]  /*20f80*/  STL.64 [R1+0x280], R4 ;  /* 0x0002800401007387 */ /* 0x000fe20000100a00 */
[----:B------:R0:W-:Y:S03]  /*20f90*/  STL.64 [R1+0x288], R6 ;  /* 0x0002880601007387 */ /* 0x0001e60000100a00 */
[----:B0-----:R-:W4:Y:S01]  /*20fa0*/  LDL.LU.64 R6, [R1+0x1868] ;  /* 0x0018680001067983 */ /* 0x001f220000300a00 */
[----:B------:R-:W4:Y:S02]  /*20fb0*/  LDL.LU.64 R4, [R1+0x1860] ;  /* 0x0018600001047983 */ /* 0x000f240000300a00 */
[C---:B----4-:R-:W-:Y:S11]  /*20fc0*/  HMMA.16816.F32.BF16 R4, R8.reuse, R18, R4 ;  /* 0x000000120804723c */ /* 0x050ff60000041804 */
[----:B------:R-:W-:Y:S11]  /*20fd0*/  @!UPT UIADD3 URZ, URZ, URZ, URZ ;  /* 0x0000003f3f3ff290 */ /* 0x000ff6000fffe03f */
[----:B------:R-:W-:Y:S01]  /*20fe0*/  @!UPT UIADD3 URZ, URZ, URZ, URZ ;  /* 0x0000003f3f3ff290 */ /* 0x000fe2000fffe03f */
[----:B------:R-:W-:Y:S01]  /*20ff0*/  STL.64 [R1+0x270], R4 ;  /* 0x0002700401007387 */ /* 0x000fe20000100a00 */
[----:B------:R-:W-:Y:S02]  /*21000*/  STL.64 [R1+0x278], R6 ;  /* 0x0002780601007387 */ /* 0x000fe40000100a00 */
[----:B------:R-:W-:Y:S02]  /*21010*/  STL [R1+0x17b0], R13 ;  /* 0x0017b00d01007387 */ /* 0x000fe40000100800 */
[----:B------:R-:W-:Y:S01]  /*21020*/  STL.64 [R1+0x17f0], R14 ;  /* 0x0017f00e01007387 */ /* 0x000fe20000100a00 */
[----:B------:R0:W-:Y:S04]  /*21030*/  LDSM.16.MT88.4 R4, [R13+0x13080] ;  /* 0x013080000d04783b */ /* 0x0001e80000004200 */
[----:B------:R-:W3:Y:S04]  /*21040*/  LDL.LU R12, [R1+0x1a0] ;  /* 0x0001a000010c7983 */ /* 0x000ee80000300800 */
[----:B0-----:R-:W3:Y:S01]  /*21050*/  LDL.LU R13, [R1+0x1a4] ;  /* 0x0001a400010d7983 */ /* 0x001ee20000300800 */
[----:B------:R-:W3:Y:S02]  /*21060*/  LDL.LU R14, [R1+0x1a8] ;  /* 0x0001a800010e7983 */ /* 0x000ee40000300800 */
[----:B------:R-:W3:Y:S02]  /*21070*/  LDL.LU R15, [R1+0x1ac] ;  /* 0x0001ac00010f7983 */ /* 0x000ee40000300800 */
[----:B---3--:R-:W-:Y:S01]  /*21080*/  HMMA.16816.F32.BF16 R8, R8, R22, R12 ;  /* 0x000000160808723c */ /* 0x008fe2000004180c */
[----:B------:R-:W2:Y:S11]  /*21090*/  LDL.LU R12, [R1+0x100] ;  /* 0x00010000010c7983 */ /* 0x000eb60000300800 */
[----:B------:R-:W-:Y:S11]  /*210a0*/  @!UPT UIADD3 URZ, URZ, URZ, URZ ;  /* 0x0000003f3f3ff290 */ /* 0x000ff6000fffe03f */
[----:B------:R-:W-:Y:S01]  /*210b0*/  STL.64 [R1+0x260], R8 ;  /* 0x0002600801007387 */ /* 0x000fe20000100a00 */
[----:B------:R-:W-:Y:S02]  /*210c0*/  STL.64 [R1+0x268], R10 ;  /* 0x0002680a01007387 */ /* 0x000fe40000100a00 */
[----:B------:R-:W2:Y:S02]  /*210d0*/  LDL.LU R13, [R1+0x104] ;  /* 0x00010400010d7983 */ /* 0x000ea40000300800 */
[----:B------:R-:W3:Y:S01]  /*210e0*/  LDL.LU R14, [R1+0x108] ;  /* 0x00010800010e7983 */ /* 0x000ee20000300800 */
[----:B------:R-:W3:Y:S04]  /*210f0*/  LDL.LU R15, [R1+0x10c] ;  /* 0x00010c00010f7983 */ /* 0x000ee80000300800 */
[----:B------:R-:W0:Y:S04]  /*21100*/  LDSM.16.MT88.4 R8, [R17+0x13000] ;  /* 0x013000001108783b */ /* 0x000e280000004200 */
[----:B---3--:R1:W-:Y:S01]  /*21110*/  STL.64 [R1+0x1800], R14 ;  /* 0x0018000e01007387 */ /* 0x0083e20000100a00 */
[----:B--2---:R-:W-:Y:S02]  /*21120*/  STL.64 [R1+0x17f8], R12 ;  /* 0x0017f80c01007387 */ /* 0x004fe40000100a00 */
[----:B-1----:R-:W-:-:S02]  /*21130*/  IMAD.MOV.U32 R14, RZ, RZ, R27 ;  /* 0x000000ffff0e7224 */ /* 0x002fc400078e001b */
[----:B------:R-:W-:-:S05]  /*21140*/  IMAD.MOV.U32 R15, RZ, RZ, R26 ;  /* 0x000000ffff0f7224 */ /* 0x000fca00078e001a */
[----:B------:R1:W-:Y:S02]  /*21150*/  STL.64 [R1+0x1810], R14 ;  /* 0x0018100e01007387 */ /* 0x0003e40000100a00 */
[----:B-1----:R-:W-:Y:S02]  /*21160*/  IMAD.MOV.U32 R14, RZ, RZ, R21 ;  /* 0x000000ffff0e7224 */ /* 0x002fe400078e0015 */
[----:B------:R-:W-:-:S05]  /*21170*/  IMAD.MOV.U32 R15, RZ, RZ, R20 ;  /* 0x000000ffff0f7224 */ /* 0x000fca00078e0014 */
[----:B------:R-:W-:Y:S01]  /*21180*/  STL.64 [R1+0x1828], R14 ;  /* 0x0018280e01007387 */ /* 0x000fe20000100a00 */
[----:B------:R1:W-:Y:S02]  /*21190*/  STL.64 [R1+0x17c8], R22 ;  /* 0x0017c81601007387 */ /* 0x0003e40000100a00 */
[----:B------:R-:W2:Y:S02]  /*211a0*/  LDL.LU R20, [R1+0xe0] ;  /* 0x0000e00001147983 */ /* 0x000ea40000300800 */
[----:B------:R-:W2:Y:S01]  /*211b0*/  LDL.LU R21, [R1+0xe4] ;  /* 0x0000e40001157983 */ /* 0x000ea20000300800 */
[----:B-1----:R-:W3:Y:S01]  /*211c0*/  LDL.LU R22, [R1+0xe8] ;  /* 0x0000e80001167983 */ /* 0x002ee20000300800 */
[----:B------:R-:W3:Y:S02]  /*211d0*/  LDL.LU R23, [R1+0xec] ;  /* 0x0000ec0001177983 */ /* 0x000ee40000300800 */
[----:B------:R-:W-:Y:S02]  /*211e0*/  IMAD.MOV.U32 R14, RZ, RZ, R25 ;  /* 0x000000ffff0e7224 */ /* 0x000fe400078e0019 */
[----:B------:R-:W-:-:S02]  /*211f0*/  IMAD.MOV.U32 R15, RZ, RZ, R24 ;  /* 0x000000ffff0f7224 */ /* 0x000fc400078e0018 */
[----:B------:R-:W1:Y:S04]  /*21200*/  LDSM.16.MT88.4 R24, [R17+0x13080] ;  /* 0x013080001118783b */ /* 0x000e680000004200 */
[----:B------:R-:W-:Y:S04]  /*21210*/  STL.64 [R1+0x1840], R14 ;  /* 0x0018400e01007387 */ /* 0x000fe80000100a00 */
[----:B---3--:R-:W-:Y:S01]  /*21220*/  STL.64 [R1+0x17d8], R22 ;  /* 0x0017d81601007387 */ /* 0x008fe20000100a00 */
[----:B--2---:R2:W-:Y:S03]  /*21230*/  STL.64 [R1+0x17d0], R20 ;  /* 0x0017d01401007387 */ /* 0x0045e60000100a00 */
[----:B--2---:R-:W2:Y:S01]  /*21240*/  LDL.LU R20, [R1+0xf0] ;  /* 0x0000f00001147983 */ /* 0x004ea20000300800 */
[----:B------:R-:W2:Y:S02]  /*21250*/  LDL.LU R21, [R1+0xf4] ;  /* 0x0000f40001157983 */ /* 0x000ea40000300800 */
[----:B------:R-:W3:Y:S02]  /*21260*/  LDL.LU R22, [R1+0xf8] ;  /* 0x0000f80001167983 */ /* 0x000ee40000300800 */
[----:B------:R-:W-:-:S02]  /*21270*/  IMAD.MOV.U32 R23, RZ, RZ, R2 ;  /* 0x000000ffff177224 */ /* 0x000fc400078e0002 */
[----:B------:R-:W4:Y:S01]  /*21280*/  LDL.LU R2, [R1+0x185c] ;  /* 0x00185c0001027983 */ /* 0x000f220000300800 */
[----:B------:R-:W4:Y:S02]  /*21290*/  LDL.LU R12, [R1+0x140] ;  /* 0x00014000010c7983 */ /* 0x000f240000300800 */
[----:B------:R-:W4:Y:S02]  /*212a0*/  LDL.LU R13, [R1+0x144] ;  /* 0x00014400010d7983 */ /* 0x000f240000300800 */
[----:B------:R-:W4:Y:S01]  /*212b0*/  LDL.LU R14, [R1+0x148] ;  /* 0x00014800010e7983 */ /* 0x000f220000300800 */
[----:B------:R-:W4:Y:S04]  /*212c0*/  LDL.LU R15, [R1+0x14c] ;  /* 0x00014c00010f7983 */ /* 0x000f280000300800 */
[----:B---3--:R3:W-:Y:S01]  /*212d0*/  STL.64 [R1+0x17e8], R22 ;  /* 0x0017e81601007387 */ /* 0x0087e20000100a00 */
[----:B--2---:R2:W-:Y:S03]  /*212e0*/  STL.64 [R1+0x17e0], R20 ;  /* 0x0017e01401007387 */ /* 0x0045e60000100a00 */
[----:B---3--:R-:W3:Y:S04]  /*212f0*/  LDL.LU.64 R22, [R1+0x38] ;  /* 0x0000380001167983 */ /* 0x008ee80000300a00 */
[----:B---3--:R3:W-:Y:S01]  /*21300*/  STL.64 [R1+0x1808], R22 ;  /* 0x0018081601007387 */ /* 0x0087e20000100a00 */
[----:B--2---:R-:W2:Y:S02]  /*21310*/  LDL.LU R20, [R1+0x110] ;  /* 0x0001100001147983 */ /* 0x004ea40000300800 */
[----:B------:R-:W2:Y:S01]  /*21320*/  LDL.LU R21, [R1+0x114] ;  /* 0x0001140001157983 */ /* 0x000ea20000300800 */
[----:B---3--:R-:W3:Y:S01]  /*21330*/  LDL.LU R22, [R1+0x118] ;  /* 0x0001180001167983 */ /* 0x008ee20000300800 */
[----:B----4-:R-:W-:-:S02]  /*21340*/  IMAD.MOV.U32 R23, RZ, RZ, R2 ;  /* 0x000000ffff177224 */ /* 0x010fc400078e0002 */
[----:B------:R-:W4:Y:S03]  /*21350*/  LDL.LU R2, [R1+0x1858] ;  /* 0x0018580001027983 */ /* 0x000f260000300800 */
[----:B---3--:R-:W-:Y:S01]  /*21360*/  STL.64 [R1+0x1820], R22 ;  /* 0x0018201601007387 */ /* 0x008fe20000100a00 */
[----:B--2---:R2:W-:Y:S03]  /*21370*/  STL.64 [R1+0x1818], R20 ;  /* 0x0018181401007387 */ /* 0x0045e60000100a00 */
[----:B--2---:R-:W2:Y:S01]  /*21380*/  LDL.LU R20, [R1+0x120] ;  /* 0x0001200001147983 */ /* 0x004ea20000300800 */
[----:B------:R-:W2:Y:S02]  /*21390*/  LDL.LU R21, [R1+0x124] ;  /* 0x0001240001157983 */ /* 0x000ea40000300800 */
[----:B------:R-:W3:Y:S02]  /*213a0*/  LDL.LU R22, [R1+0x128] ;  /* 0x0001280001167983 */ /* 0x000ee40000300800 */
[----:B------:R-:W3:Y:S02]  /*213b0*/  LDL.LU R23, [R1+0x12c] ;  /* 0x00012c0001177983 */ /* 0x000ee40000300800 */
[----:B---3--:R-:W-:Y:S01]  /*213c0*/  STL.64 [R1+0x1838], R22 ;  /* 0x0018381601007387 */ /* 0x008fe20000100a00 */
[----:B--2---:R2:W-:Y:S03]  /*213d0*/  STL.64 [R1+0x1830], R20 ;  /* 0x0018301401007387 */ /* 0x0045e60000100a00 */
[----:B--2---:R-:W2:Y:S01]  /*213e0*/  LDL.LU R20, [R1+0x130] ;  /* 0x0001300001147983 */ /* 0x004ea20000300800 */
[----:B------:R-:W2:Y:S02]  /*213f0*/  LDL.LU R21, [R1+0x134] ;  /* 0x0001340001157983 */ /* 0x000ea40000300800 */
[----:B------:R-:W2:Y:S02]  /*21400*/  LDL.LU R22, [R1+0x138] ;  /* 0x0001380001167983 */ /* 0x000ea40000300800 */
[----:B----4-:R-:W-:-:S02]  /*21410*/  IMAD.MOV.U32 R23, RZ, RZ, R2 ;  /* 0x000000ffff177224 */ /* 0x010fc400078e0002 */
[----:B------:R-:W3:Y:S01]  /*21420*/  LDL.LU R2, [R1+0x1854] ;  /* 0x0018540001027983 */ /* 0x000ee20000300800 */
[----:B0-----:R-:W-:Y:S02]  /*21430*/  STL.64 [R1+0x17c0], R10 ;  /* 0x0017c00a01007387 */ /* 0x001fe40000100a00 */
[----:B------:R0:W-:Y:S02]  /*21440*/  STL.64 [R1+0x17b8], R8 ;  /* 0x0017b80801007387 */ /* 0x0001e40000100a00 */
[----:B0-----:R-:W-:Y:S02]  /*21450*/  IMAD.MOV.U32 R8, RZ, RZ, R3 ;  /* 0x000000ffff087224 */ /* 0x001fe400078e0003 */
[----:B------:R-:W-:Y:S01]  /*21460*/  IMAD.MOV.U32 R9, RZ, RZ, R28 ;  /* 0x000000ffff097224 */ /* 0x000fe200078e001c */
[----:B------:R-:W4:Y:S01]  /*21470*/  LDL.LU R3, [R1+0x1850] ;  /* 0x0018500001037983 */ /* 0x000f220000300800 */
[----:B------:R-:W2:Y:S02]  /*21480*/  LDL.LU R28, [R1+0x184c] ;  /* 0x00184c00011c7983 */ /* 0x000ea40000300800 */
[----:B------:R-:W-:-:S02]  /*21490*/  IMAD.MOV.U32 R10, RZ, RZ, R29 ;  /* 0x000000ffff0a7224 */ /* 0x000fc400078e001d */
[----:B------:R-:W2:Y:S01]  /*214a0*/  LDL.LU R29, [R1+0x1848] ;  /* 0x00184800011d7983 */ /* 0x000ea20000300800 */
[----:B-1----:R0:W-:Y:S02]  /*214b0*/  STL.64 [R1+0x1738], R26 ;  /* 0x0017381a01007387 */ /* 0x0021e40000100a00 */
[----:B------:R-:W-:Y:S01]  /*214c0*/  STL.64 [R1+0x1730], R24 ;  /* 0x0017301801007387 */ /* 0x000fe20000100a00 */
[----:B0-----:R-:W2:Y:S02]  /*214d0*/  LDL.LU.64 R26, [R1+0x78] ;  /* 0x00007800011a7983 */ /* 0x001ea40000300a00 */
[C---:B--2---:R-:W-:Y:S11]  /*214e0*/  HMMA.16816.F32.BF16 R12, R4.reuse, R26, R12 ;  /* 0x0000001a040c723c */ /* 0x044ff6000004180c */
[----:B------:R-:W-:Y:S11]  /*214f0*/  @!UPT UIADD3 URZ, URZ, URZ, URZ ;  /* 0x0000003f3f3ff290 */ /* 0x000ff6000fffe03f */
[----:B------:R-:W-:Y:S01]  /*21500*/  @!UPT UIADD3 URZ, URZ, URZ, URZ ;  /* 0x0000003f3f3ff290 */ /* 0x000fe2000fffe03f */
[----:B------:R-:W-:Y:S01]  /*21510*/  STL.64 [R1+0x350], R12 ;  /* 0x0003500c01007387 */ /* 0x000fe20000100a00 */
[----:B------:R0:W-:Y:S03]  /*21520*/  STL.64 [R1+0x358], R14 ;  /* 0x0003580e01007387 */ /* 0x0001e60000100a00 */
[----:B0-----:R-:W2:Y:S01]  /*21530*/  LDL.LU.64 R14, [R1+0x1840] ;  /* 0x00184000010e7983 */ /* 0x001ea20000300a00 */
[----:B------:R-:W-:Y:S01]  /*21540*/  IMAD.MOV.U32 R11, RZ, RZ, R0 ;  /* 0x000000ffff0b7224 */ /* 0x000fe200078e0000 */
[C---:B--2---:R-:W-:Y:S02]  /*21550*/  HMMA.16816.F32.BF16 R12, R4.reuse, R14, R20 ;  /* 0x0000000e040c723c */ /* 0x044fe40000041814 */
[----:B------:R-:W2:Y:S01]  /*21560*/  LDL.LU.64 R22, [R1+0x1838] ;  /* 0x0018380001167983 */ /* 0x000ea20000300a00 */
[----:B------:R-:W2:Y:S11]  /*21570*/  LDL.LU.64 R20, [R1+0x1830] ;  /* 0x0018300001147983 */ /* 0x000eb60000300a00 */
[----:B------:R-:W-:Y:S09]  /*21580*/  @!UPT UIADD3 URZ, URZ, URZ, URZ ;  /* 0x0000003f3f3ff290 */ /* 0x000ff2000fffe03f */
        /* <DEDUP_REMOVED lines=13> */
[----:B------:R-:W2:Y:S11]  /*21660*/  LDL.LU.64 R22, [R1+0x1808] ;  /* 0x0018080001167983 */ /* 0x000eb60000300a00 */
        /* <DEDUP_REMOVED lines=8> */
[----:B------:R0:W-:Y:S01]  /*216f0*/  STL.64 [R1+0x310], R12 ;  /* 0x0003100c01007387 */ /* 0x0001e20000100a00 */
[----:B------:R1:W-:Y:S02]  /*21700*/  STL.64 [R1+0x318], R14 ;  /* 0x0003180e01007387 */ /* 0x0003e40000100a00 */
[----:B0-----:R-:W-:Y:S01]  /*21710*/  IMAD.MOV.U32 R13, RZ, RZ, R22 ;  /* 0x000000ffff0d7224 */ /* 0x001fe200078e0016 */
[----:B-1----:R-:W2:Y:S01]  /*21720*/  LDL.LU.64 R14, [R1+0x17f0] ;  /* 0x0017f000010e7983 */ /* 0x002ea20000300a00 */
[----:B------:R-:W-:Y:S02]  /*21730*/  IMAD.MOV.U32 R12, RZ, RZ, R23 ;  /* 0x000000ffff0c7224 */ /* 0x000fe400078e0017 */
[----:B------:R-:W2:Y:S02]  /*21740*/  LDL.LU.64 R22, [R1+0x17e8] ;  /* 0x0017e80001167983 */ /* 0x000ea40000300a00 */
[----:B------:R-:W2:Y:S02]  /*21750*/  LDL.LU.64 R20, [R1+0x17e0] ;  /* 0x0017e00001147983 */ /* 0x000ea40000300a00 */
[C---:B--2---:R-:W-:Y:S11]  /*21760*/  HMMA.16816.F32.BF16 R20, R4.reuse, R14, R20 ;  /* 0x0000000e0414723c */ /* 0x044ff60000041814 */
[----:B------:R-:W-:Y:S11]  /*21770*/  @!UPT UIADD3 URZ, URZ, URZ, URZ ;  /* 0x0000003f3f3ff290 */ /* 0x000ff6000fffe03f */
[----:B------:R-:W-:Y:S01]  /*21780*/  @!UPT UIADD3 URZ, URZ, URZ, URZ ;  /* 0x0000003f3f3ff290 */ /* 0x000fe2000fffe03f */
        /* <DEDUP_REMOVED lines=9> */
[----:B0-----:R-:W2:Y:S01]  /*21820*/  LDL.LU.64 R22, [R1+0x17c8] ;  /* 0x0017c80001167983 */ /* 0x001ea20000300a00 */
[----:B------:R-:W-:Y:S02]  /*21830*/  STL.64 [R1+0x1778], R18 ;  /* 0x0017781201007387 */ /* 0x000fe40000100a00 */
[----:B------:R-:W-:Y:S01]  /*21840*/  STL [R1+0x1770], R17 ;  /* 0x0017701101007387 */ /* 0x000fe20000100800 */
[----:B--2---:R-:W-:Y:S01]  /*21850*/  HMMA.16816.F32.BF16 R4, R4, R22, R8 ;  /* 0x000000160404723c */ /* 0x004fe20000041808 */
[----:B------:R-:W2:Y:S01]  /*21860*/  LDL.LU.64 R10, [R1+0x17c0] ;  /* 0x0017c000010a7983 */ /* 0x000ea20000300a00 */
[----:B------:R-:W2:Y:S11]  /*21870*/  LDL.LU.64 R8, [R1+0x17b8] ;  /* 0x0017b80001087983 */ /* 0x000eb60000300a00 */
[----:B------:R-:W-:Y:S10]  /*21880*/  @!UPT UIADD3 URZ, URZ, URZ, URZ ;  /* 0x0000003f3f3ff290 */ /* 0x000ff4000fffe03f */
[----:B------:R4:W-:Y:S01]  /*21890*/  STL.64 [R1+0x2e8], R6 ;  /* 0x0002e80601007387 */ /* 0x0009e20000100a00 */
[----:B------:R-:W-:Y:S02]  /*218a0*/  IMAD.MOV.U32 R20, RZ, RZ, R4 ;  /* 0x000000ffff147224 */ /* 0x000fe400078e0004 */
[----:B------:R-:W-:Y:S02]  /*218b0*/  IMAD.MOV.U32 R21, RZ, RZ, R5 ;  /* 0x000000ffff157224 */ /* 0x000fe400078e0005 */
[----:B------:R-:W-:Y:S02]  /*218c0*/  IMAD.MOV.U32 R4, RZ, RZ, R29 ;  /* 0x000000ffff047224 */ /* 0x000fe400078e001d */
[----:B------:R-:W-:Y:S02]  /*218d0*/  IMAD.MOV.U32 R5, RZ, RZ, R28 ;  /* 0x000000ffff057224 */ /* 0x000fe400078e001c */
[----:B----4-:R-:W-:Y:S02]  /*218e0*/  IMAD.MOV.U32 R6, RZ, RZ, R3 ;  /* 0x000000ffff067224 */ /* 0x010fe400078e0003 */
[----:B---3--:R-:W-:Y:S01]  /*218f0*/  IMAD.MOV.U32 R7, RZ, RZ, R2 ;  /* 0x000000ffff077224 */ /* 0x008fe200078e0002 */
[----:B------:R-:W-:Y:S01]  /*21900*/  STL [R1+0x14e4], R21 ;  /* 0x0014e41501007387 */ /* 0x000fe20000100800 */
[----:B------:R0:W-:Y:S02]  /*21910*/  STL [R1+0x14e0], R20 ;  /* 0x0014e01401007387 */ /* 0x0001e40000100800 */
[----:B------:R-:W-:Y:S02]  /*21920*/  STL.64 [R1+0x1740], R22 ;  /* 0x0017401601007387 */ /* 0x000fe40000100a00 */
[----:B0-----:R-:W-:-:S05]  /*21930*/  IMAD.MOV.U32 R20, RZ, RZ, R26 ;  /* 0x000000ffff147224 */ /* 0x001fca00078e001a */
[----:B------:R-:W-:Y:S01]  /*21940*/  STL [R1+0x1798], R20 ;  /* 0x0017981401007387 */ /* 0x000fe20000100800 */
[----:B--2---:R-:W-:Y:S11]  /*21950*/  HMMA.16816.F32.BF16 R4, R8, R26, R4 ;  /* 0x0000001a0804723c */ /* 0x004ff60000041804 */
[----:B------:R-:W-:Y:S11]  /*21960*/  @!UPT UIADD3 URZ, URZ, URZ, URZ ;  /* 0x0000003f3f3ff290 */ /* 0x000ff6000fffe03f */
[----:B------:R-:W-:Y:S02]  /*21970*/  @!UPT UIADD3 URZ, URZ, URZ, URZ ;  /* 0x0000003f3f3ff290 */ /* 0x000fe4000fffe03f */
[----:B------:R-:W-:Y:S02]  /*21980*/  IMAD.MOV.U32 R29, RZ, RZ, R4 ;  /* 0x000000ffff1d7224 */ /* 0x000fe400078e0004 */
[----:B------:R-:W-:Y:S01]  /*21990*/  IMAD.MOV.U32 R28, RZ, RZ, R5 ;  /* 0x000000ffff1c7224 */ /* 0x000fe200078e0005 */
[----:B------:R-:W2:Y:S01]  /*219a0*/  LDL.LU R4, [R1] ;  /* 0x0000000001047983 */ /* 0x000ea20000300800 */
[----:B------:R-:W-:Y:S02]  /*219b0*/  IMAD.MOV.U32 R3, RZ, RZ, R6 ;  /* 0x000000ffff037224 */ /* 0x000fe400078e0006 */
[----:B------:R-:W2:Y:S02]  /*219c0*/  LDL.LU R5, [R1+0x4] ;  /* 0x0000040001057983 */ /* 0x000ea40000300800 */
[----:B------:R-:W3:Y:S02]  /*219d0*/  LDL.LU R6, [R1+0x8] ;  /* 0x0000080001067983 */ /* 0x000ee40000300800 */
[----:B------:R-:W-:-:S02]  /*219e0*/  IMAD.MOV.U32 R2, RZ, RZ, R7 ;  /* 0x000000ffff027224 */ /* 0x000fc400078e0007 */
[----:B------:R-:W-:Y:S02]  /*219f0*/  IMAD.MOV.U32 R7, RZ, RZ, R16 ;  /* 0x000000ffff077224 */ /* 0x000fe400078e0010 */
[----:B------:R-:W-:-:S03]  /*21a00*/  IMAD.MOV.U32 R0, RZ, RZ, R27 ;  /* 0x000000ffff007224 */ /* 0x000fc600078e001b */
[----:B---3--:R-:W-:Y:S01]  /*21a10*/  STL.64 [R1+0x16a8], R6 ;  /* 0x0016a80601007387 */ /* 0x008fe20000100a00 */
[----:B--2---:R0:W-:Y:S03]  /*21a20*/  STL.64 [R1+0x16a0], R4 ;  /* 0x0016a00401007387 */ /* 0x0041e60000100a00 */
        /* <DEDUP_REMOVED lines=8> */
[----:B------:R-:W2:Y:S01]  /*21ab0*/  LDL.LU.64 R22, [R1+0x68] ;  /* 0x0000680001167983 */ /* 0x000ea20000300a00 */
[----:B------:R-:W2:Y:S02]  /*21ac0*/  LDL.LU R16, [R1+0x190] ;  /* 0x0001900001107983 */ /* 0x000ea40000300800 */
[----:B------:R-:W2:Y:S02]  /*21ad0*/  LDL.LU R17, [R1+0x194] ;  /* 0x0001940001117983 */ /* 0x000ea40000300800 */
[----:B------:R-:W2:Y:S01]  /*21ae0*/  LDL.LU R18, [R1+0x198] ;  /* 0x0001980001127983 */ /* 0x000ea20000300800 */
[----:B------:R-:W2:Y:S04]  /*21af0*/  LDL.LU R19, [R1+0x19c] ;  /* 0x00019c0001137983 */ /* 0x000ea80000300800 */
        /* <DEDUP_REMOVED lines=12> */
[----:B------:R-:W-:Y:S01]  /*21bc0*/  STL.64 [R1+0x1758], R26 ;  /* 0x0017581a01007387 */ /* 0x000fe20000100a00 */
[----:B----4-:R0:W-:Y:S03]  /*21bd0*/  STL.64 [R1+0x1750], R24 ;  /* 0x0017501801007387 */ /* 0x0101e60000100a00 */
[----:B0-----:R-:W4:Y:S01]  /*21be0*/  LDL.LU R24, [R1+0x180] ;  /* 0x0001800001187983 */ /* 0x001f220000300800 */
[----:B------:R-:W4:Y:S02]  /*21bf0*/  LDL.LU R25, [R1+0x184] ;  /* 0x0001840001197983 */ /* 0x000f240000300800 */
[----:B------:R-:W2:Y:S02]  /*21c00*/  LDL.LU R26, [R1+0x188] ;  /* 0x00018800011a7983 */ /* 0x000ea40000300800 */
[----:B------:R-:W2:Y:S02]  /*21c10*/  LDL.LU R27, [R1+0x18c] ;  /* 0x00018c00011b7983 */ /* 0x000ea40000300800 */
[----:B--2---:R0:W-:Y:S01]  /*21c20*/  STL.64 [R1+0x1768], R26 ;  /* 0x0017681a01007387 */ /* 0x0041e20000100a00 */
[----:B----4-:R-:W-:Y:S03]  /*21c30*/  STL.64 [R1+0x1760], R24 ;  /* 0x0017601801007387 */ /* 0x010fe60000100a00 */
[----:B0-----:R-:W2:Y:S01]  /*21c40*/  LDL.LU.64 R26, [R1+0x48] ;  /* 0x00004800011a7983 */ /* 0x001ea20000300a00 */
[----:B------:R-:W-:Y:S03]  /*21c50*/  HMMA.16816.F32.BF16 R16, R8, R22, R16 ;  /* 0x000000160810723c */ /* 0x000fe60000041810 */
[----:B--2---:R0:W-:Y:S04]  /*21c60*/  STL.64 [R1+0x1790], R26 ;  /* 0x0017901a01007387 */ /* 0x0041e80000100a00 */
[----:B0-----:R-:W2:Y:S01]  /*21c70*/  LDL.LU.64 R26, [R1+0x58] ;  /* 0x00005800011a7983 */ /* 0x001ea20000300a00 */
[----:B---3--:R0:W-:Y:S02]  /*21c80*/  STL.64 [R1+0x16b8], R6 ;  /* 0x0016b80601007387 */ /* 0x0081e40000100a00 */
[----:B------:R-:W-:Y:S02]  /*21c90*/  STL.64 [R1+0x16b0], R4 ;  /* 0x0016b00401007387 */ /* 0x000fe40000100a00 */
[----:B0-----:R-:W-:-:S02]  /*21ca0*/  IMAD.MOV.U32 R6, RZ, RZ, R13 ;  /* 0x000000ffff067224 */ /* 0x001fc400078e000d */
[----:B------:R-:W-:Y:S01]  /*21cb0*/  IMAD.MOV.U32 R7, RZ, RZ, R12 ;  /* 0x000000ffff077224 */ /* 0x000fe200078e000c */
[----:B------:R-:W3:Y:S01]  /*21cc0*/  LDL.LU R13, [R1+0x17b0] ;  /* 0x0017b000010d7983 */ /* 0x000ee20000300800 */
[----:B------:R-:W3:Y:S02]  /*21cd0*/  LDL R12, [R1+0x360] ;  /* 0x00036000010c7983 */ /* 0x000ee40000100800 */
[----:B------:R-:W-:Y:S02]  /*21ce0*/  STL [R1+0x168c], R2 ;  /* 0x00168c0201007387 */ /* 0x000fe40000100800 */
[----:B------:R-:W-:Y:S01]  /*21cf0*/  STL [R1+0x1688], R3 ;  /* 0x0016880301007387 */ /* 0x000fe20000100800 */
[----:B------:R-:W-:Y:S01]  /*21d00*/  STL [R1+0x1684], R28 ;  /* 0x0016841c01007387 */ /* 0x000fe20000100800 */
[----:B------:R-:W-:Y:S02]  /*21d10*/  STL [R1+0x1680], R29 ;  /* 0x0016801d01007387 */ /* 0x000fe40000100800 */
[----:B------:R-:W-:Y:S02]  /*21d20*/  STL.64 [R1+0xf0], R16 ;  /* 0x0000f01001007387 */ /* 0x000fe40000100a00 */
[----:B------:R0:W-:Y:S02]  /*21d30*/  STL.64 [R1+0xf8], R18 ;  /* 0x0000f81201007387 */ /* 0x0001e40000100a00 */
[----:B0-----:R-:W4:Y:S01]  /*21d40*/  LDL.LU.64 R18, [R1+0x17a8] ;  /* 0x0017a80001127983 */ /* 0x001f220000300a00 */
[----:B------:R-:W4:Y:S02]  /*21d50*/  LDL.LU.64 R16, [R1+0x17a0] ;  /* 0x0017a00001107983 */ /* 0x000f240000300a00 */
[----:B------:R-:W-:-:S02]  /*21d60*/  IMAD.MOV.U32 R5, RZ, RZ, R22 ;  /* 0x000000ffff057224 */ /* 0x000fc400078e0016 */
[----:B------:R-:W3:Y:S02]  /*21d70*/  LDL.LU R20, [R1+0x1798] ;  /* 0x0017980001147983 */ /* 0x000ee40000300800 */
[----:B--2---:R-:W-:Y:S02]  /*21d80*/  IMAD.MOV.U32 R22, RZ, RZ, R26 ;  /* 0x000000ffff167224 */ /* 0x004fe400078e001a */
[----:B------:R-:W-:Y:S01]  /*21d90*/  IMAD.MOV.U32 R21, RZ, RZ, R27 ;  /* 0x000000ffff157224 */ /* 0x000fe200078e001b */
[----:B----4-:R-:W-:Y:S01]  /*21da0*/  HMMA.16816.F32.BF16 R16, R8, R26, R16 ;  /* 0x0000001a0810723c */ /* 0x010fe20000041810 */
[----:B------:R-:W2:Y:S11]  /*21db0*/  LDL.LU.64 R26, [R1+0x1790] ;  /* 0x00179000011a7983 */ /* 0x000eb60000300a00 */
[----:B------:R-:W-:Y:S11]  /*21dc0*/  @!UPT UIADD3 URZ, URZ, URZ, URZ ;  /* 0x0000003f3f3ff290 */ /* 0x000ff6000fffe03f */
[----:B------:R-:W-:Y:S01]  /*21dd0*/  @!UPT UIADD3 URZ, URZ, URZ, URZ ;  /* 0x0000003f3f3ff290 */ /* 0x000fe2000fffe03f */
[----:B------:R-:W-:Y:S02]  /*21de0*/  IMAD.MOV.U32 R28, RZ, RZ, R18 ;  /* 0x000000ffff1c7224 */ /* 0x000fe400078e0012 */
[----:B------:R-:W-:Y:S02]  /*21df0*/  IMAD.MOV.U32 R29, RZ, RZ, R19 ;  /* 0x000000ffff1d7224 */ /* 0x000fe400078e0013 */
[----:B------:R-:W-:Y:S02]  /*21e00*/  IMAD.MOV.U32 R2, RZ, RZ, R16 ;  /* 0x000000ffff027224 */ /* 0x000fe400078e0010 */
[----:B------:R-:W-:Y:S01]  /*21e10*/  IMAD.MOV.U32 R3, RZ, RZ, R17 ;  /* 0x000000ffff037224 */ /* 0x000fe200078e0011 */
[----:B------:R-:W4:Y:S01]  /*21e20*/  LDL.LU.64 R18, [R1+0x1788] ;  /* 0x0017880001127983 */ /* 0x000f220000300a00 */
[----:B------:R-:W4:Y:S03]  /*21e30*/  LDL.LU.64 R16, [R1+0x1780] ;  /* 0x0017800001107983 */ /* 0x000f260000300a00 */
[----:B------:R-:W-:Y:S01]  /*21e40*/  STL [R1+0x1698], R3 ;  /* 0x0016980301007387 */ /* 0x000fe20000100800 */
[----:B------:R-:W-:Y:S02]  /*21e50*/  STL [R1+0x1694], R28 ;  /* 0x0016941c01007387 */ /* 0x000fe40000100800 */
[----:B------:R-:W-:Y:S02]  /*21e60*/  STL [R1+0x1690], R29 ;  /* 0x0016901d01007387 */ /* 0x000fe40000100800 */
[----:B------:R-:W-:-:S02]  /*21e70*/  IMAD.MOV.U32 R4, RZ, RZ, R23 ;  /* 0x000000ffff047224 */ /* 0x000fc400078e0017 */
[----:B--2---:R-:W-:Y:S01]  /*21e80*/  IMAD.MOV.U32 R23, RZ, RZ, R27 ;  /* 0x000000ffff177224 */ /* 0x004fe200078e001b */
[C---:B----4-:R-:W-:Y:S11]  /*21e90*/  HMMA.16816.F32.BF16 R16, R8.reuse, R26, R16 ;  /* 0x0000001a0810723c */ /* 0x050ff60000041810 */
[----:B------:R-:W-:Y:S11]  /*21ea0*/  @!UPT UIADD3 URZ, URZ, URZ, URZ ;  /* 0x0000003f3f3ff290 */ /* 0x000ff6000fffe03f */
[----:B------:R-:W-:Y:S01]  /*21eb0*/  @!UPT UIADD3 URZ, URZ, URZ, URZ ;  /* 0x0000003f3f3ff290 */ /* 0x000fe2000fffe03f */
[----:B------:R0:W-:Y:S01]  /*21ec0*/  STL.64 [R1+0x1b0], R16 ;  /* 0x0001b01001007387 */ /* 0x0001e20000100a00 */
[----:B------:R1:W-:Y:S02]  /*21ed0*/  STL.64 [R1+0x1b8], R18 ;  /* 0x0001b81201007387 */ /* 0x0003e40000100a00 */
[----:B0-----:R-:W-:Y:S01]  /*21ee0*/  IMAD.MOV.U32 R16, RZ, RZ, R26 ;  /* 0x000000ffff107224 */ /* 0x001fe200078e001a */
[----:B-1----:R-:W2:Y:S01]  /*21ef0*/  LDL.LU.64 R18, [R1+0x1778] ;  /* 0x0017780001127983 */ /* 0x002ea20000300a00 */
[----:B------:R-:W4:Y:S02]  /*21f00*/  LDL.LU R17, [R1+0x1770] ;  /* 0x0017700001117983 */ /* 0x000f240000300800 */
[----:B------:R-:W2:Y:S02]  /*21f10*/  LDL.LU.64 R26, [R1+0x1768] ;  /* 0x00176800011a7983 */ /* 0x000ea40000300a00 */
[----:B------:R-:W2:Y:S02]  /*21f20*/  LDL.LU.64 R24, [R1+0x1760] ;  /* 0x0017600001187983 */ /* 0x000ea40000300a00 */
[----:B--2---:R-:W-:Y:S11]  /*21f30*/  HMMA.16816.F32.BF16 R24, R8, R6, R24 ;  /* 0x000000060818723c */ /* 0x004ff60000041818 */
[----:B------:R-:W-:Y:S11]  /*21f40*/  @!UPT UIADD3 URZ, URZ, URZ, URZ ;  /* 0x0000003f3f3ff290 */ /* 0x000ff6000fffe03f */
[----:B------:R-:W-:Y:S01]  /*21f50*/  @!UPT UIADD3 URZ, URZ, URZ, URZ ;  /* 0x0000003f3f3ff290 */ /* 0x000fe2000fffe03f */
[----:B------:R0:W-:Y:S01]  /*21f60*/  STL [R1+0x1dc], R27 ;  /* 0x0001dc1b01007387 */ /* 0x0001e20000100800 */
[----:B------:R-:W-:Y:S02]  /*21f70*/  IMAD.MOV.U32 R29, RZ, RZ, R26 ;  /* 0x000000ffff1d7224 */ /* 0x000fe400078e001a */
[----:B------:R-:W-:Y:S02]  /*21f80*/  IMAD.MOV.U32 R3, RZ, RZ, R24 ;  /* 0x000000ffff037224 */ /* 0x000fe400078e0018 */
[----:B------:R-:W-:Y:S01]  /*21f90*/  IMAD.MOV.U32 R28, RZ, RZ, R25 ;  /* 0x000000ffff1c7224 */ /* 0x000fe200078e0019 */
[----:B0-----:R-:W2:Y:S01]  /*21fa0*/  LDL.LU.64 R26, [R1+0x1758] ;  /* 0x00175800011a7983 */ /* 0x001ea20000300a00 */
[----:B------:R-:W2:Y:S02]  /*21fb0*/  LDL.LU.64 R24, [R1+0x1750] ;  /* 0x0017500001187983 */ /* 0x000ea40000300a00 */
[----:B------:R0:W-:Y:S02]  /*21fc0*/  STL.64 [R1+0x16d0], R6 ;  /* 0x0016d00601007387 */ /* 0x0001e40000100a00 */
[----:B0-----:R-:W-:-:S02]  /*21fd0*/  IMAD.MOV.U32 R6, RZ, RZ, R16 ;  /* 0x000000ffff067224 */ /* 0x001fc400078e0010 */
[----:B------:R-:W-:Y:S01]  /*21fe0*/  IMAD.MOV.U32 R7, RZ, RZ, R23 ;  /* 0x000000ffff077224 */ /* 0x000fe200078e0017 */
[----:B------:R-:W4:Y:S04]  /*21ff0*/  LDL.LU R16, [R1+0x1748] ;  /* 0x0017480001107983 */ /* 0x000f280000300800 */
[----:B------:R0:W-:Y:S02]  /*22000*/  STL.64 [R1+0x16e8], R6 ;  /* 0x0016e80601007387 */ /* 0x0001e40000100a00 */
[----:B0-----:R-:W-:Y:S02]  /*22010*/  IMAD.MOV.U32 R6, RZ, RZ, R22 ;  /* 0x000000ffff067224 */ /* 0x001fe400078e0016 */
[----:B------:R-:W-:-:S05]  /*22020*/  IMAD.MOV.U32 R7, RZ, RZ, R21 ;  /* 0x000000ffff077224 */ /* 0x000fca00078e0015 */
[----:B------:R0:W-:Y:S02]  /*22030*/  STL.64 [R1+0x1700], R6 ;  /* 0x0017000601007387 */ /* 0x0001e40000100a00 */
[----:B0-----:R-:W-:Y:S02]  /*22040*/  IMAD.MOV.U32 R6, RZ, RZ, R5 ;  /* 0x000000ffff067224 */ /* 0x001fe400078e0005 */
[----:B------:R-:W-:-:S05]  /*22050*/  IMAD.MOV.U32 R7, RZ, RZ, R4 ;  /* 0x000000ffff077224 */ /* 0x000fca00078e0004 */
[----:B------:R3:W-:Y:S02]  /*22060*/  STL.64 [R1+0x1718], R6 ;  /* 0x0017180601007387 */ /* 0x0007e40000100a00 */
[----:B---3--:R-:W-:Y:S01]  /*22070*/  IMAD.MOV.U32 R6, RZ, RZ, R20 ;  /* 0x000000ffff067224 */ /* 0x008fe200078e0014 */
[C---:B--2---:R-:W-:Y:S11]  /*22080*/  HMMA.16816.F32.BF16 R24, R8.reuse, R14, R24 ;  /* 0x0000000e0818723c */ /* 0x044ff60000041818 */
[----:B------:R-:W-:Y:S11]  /*22090*/  @!UPT UIADD3 URZ, URZ, URZ, URZ ;  /* 0x0000003f3f3ff290 */ /* 0x000ff6000fffe03f */
[----:B------:R-:W-:Y:S01]  /*220a0*/  @!UPT UIADD3 URZ, URZ, URZ, URZ ;  /* 0x0000003f3f3ff290 */ /* 0x000fe2000fffe03f */
[----:B------:R0:W-:Y:S01]  /*220b0*/  STL.64 [R1+0x1f0], R24 ;  /* 0x0001f01801007387 */ /* 0x0001e20000100a00 */
[----:B------:R1:W-:Y:S03]  /*220c0*/  STL.64 [R1+0x1f8], R26 ;  /* 0x0001f81a01007387 */ /* 0x0003e60000100a00 */
[----:B0-----:R-:W2:Y:S01]  /*220d0*/  LDL.LU R24, [R1+0x150] ;  /* 0x0001500001187983 */ /* 0x001ea20000300800 */
[----:B------:R-:W2:Y:S02]  /*220e0*/  LDL.LU R25, [R1+0x154] ;  /* 0x0001540001197983 */ /* 0x000ea40000300800 */
[----:B-1----:R-:W2:Y:S02]  /*220f0*/  LDL.LU R26, [R1+0x158] ;  /* 0x00015800011a7983 */ /* 0x002ea40000300800 */
[----:B------:R-:W2:Y:S01]  /*22100*/  LDL.LU R27, [R1+0x15c] ;  /* 0x00015c00011b7983 */ /* 0x000ea20000300800 */
[----:B------:R-:W3:Y:S01]  /*22110*/  LDL.LU R20, [R1+0x160] ;  /* 0x0001600001147983 */ /* 0x000ee20000300800 */
[----:B------:R-:W3:Y:S02]  /*22120*/  LDL.LU R21, [R1+0x164] ;  /* 0x0001640001157983 */ /* 0x000ee40000300800 */
[----:B------:R-:W3:Y:S02]  /*22130*/  LDL.LU R22, [R1+0x168] ;  /* 0x0001680001167983 */ /* 0x000ee40000300800 */
[----:B------:R-:W3:Y:S01]  /*22140*/  LDL.LU R23, [R1+0x16c] ;  /* 0x00016c0001177983 */ /* 0x000ee20000300800 */
[----:B------:R-:W-:Y:S01]  /*22150*/  STL.64 [R1+0x16c8], R14 ;  /* 0x0016c80e01007387 */ /* 0x000fe20000100a00 */
        /* <DEDUP_REMOVED lines=17> */
[C---:B---3--:R-:W-:Y:S01]  /*22270*/  HMMA.16816.F32.BF16 R20, R8.reuse, R18, R20 ;  /* 0x000000120814723c */ /* 0x048fe20000041814 */
[----:B--2---:R-:W-:Y:S01]  /*22280*/  STL.64 [R1+0x1710], R14 ;  /* 0x0017100e01007387 */ /* 0x004fe20000100a00 */
[----:B------:R0:W-:Y:S03]  /*22290*/  STL.64 [R1+0x1708], R12 ;  /* 0x0017080c01007387 */ /* 0x0001e60000100a00 */
[----:B0-----:R-:W2:Y:S01]  /*222a0*/  LDL.LU R12, [R1+0xb0] ;  /* 0x0000b000010c7983 */ /* 0x001ea20000300800 */
[----:B------:R-:W2:Y:S02]  /*222b0*/  LDL.LU R13, [R1+0xb4] ;  /* 0x0000b400010d7983 */ /* 0x000ea40000300800 */
[----:B------:R-:W3:Y:S02]  /*222c0*/  LDL.LU R14, [R1+0xb8] ;  /* 0x0000b800010e7983 */ /* 0x000ee40000300800 */
[----:B------:R-:W3:Y:S02]  /*222d0*/  LDL.LU R15, [R1+0xbc] ;  /* 0x0000bc00010f7983 */ /* 0x000ee40000300800 */
[----:B------:R-:W-:Y:S11]  /*222e0*/  IMAD.MOV.U32 R7, RZ, RZ, R0 ;  /* 0x000000ffff077224 */ /* 0x000ff600078e0000 */
        /* <DEDUP_REMOVED lines=10> */
[----:B0-----:R-:W3:Y:S02]  /*22390*/  LDL.LU.64 R22, [R1+0x1740] ;  /* 0x0017400001167983 */ /* 0x001ee40000300a00 */
[----:B---3--:R-:W-:Y:S02]  /*223a0*/  HMMA.16816.F32.BF16 R8, R8, R22, R24 ;  /* 0x000000160808723c */ /* 0x008fe40000041818 */
[----:B------:R-:W2:Y:S01]  /*223b0*/  LDL.LU.64 R26, [R1+0x1738] ;  /* 0x00173800011a7983 */ /* 0x000ea20000300a00 */
[----:B------:R-:W2:Y:S11]  /*223c0*/  LDL.LU.64 R24, [R1+0x1730] ;  /* 0x0017300001187983 */ /* 0x000eb60000300a00 */
[----:B------:R-:W-:Y:S09]  /*223d0*/  @!UPT UIADD3 URZ, URZ, URZ, URZ ;  /* 0x0000003f3f3ff290 */ /* 0x000ff2000fffe03f */
[----:B------:R0:W-:Y:S01]  /*223e0*/  STL.64 [R1+0x210], R8 ;  /* 0x0002100801007387 */ /* 0x0001e20000100a00 */
[----:B------:R1:W-:Y:S03]  /*223f0*/  STL.64 [R1+0x218], R10 ;  /* 0x0002180a01007387 */ /* 0x0003e60000100a00 */
[----:B0-----:R-:W3:Y:S01]  /*22400*/  LDL.LU R8, [R1+0x10] ;  /* 0x0000100001087983 */ /* 0x001ee20000300800 */
[----:B------:R-:W3:Y:S02]  /*22410*/  LDL.LU R9, [R1+0x14] ;  /* 0x0000140001097983 */ /* 0x000ee40000300800 */
[----:B-1----:R-:W3:Y:S01]  /*22420*/  LDL.LU R10, [R1+0x18] ;  /* 0x00001800010a7983 */ /* 0x002ee20000300800 */
        /* <DEDUP_REMOVED lines=32> */
[----:B------:R0:W-:Y:S01]  /*22630*/  STL.64 [R1+0x1e0], R4 ;  /* 0x0001e00401007387 */ /* 0x0001e20000100a00 */
[----:B------:R-:W-:Y:S02]  /*22640*/  IMAD.MOV.U32 R21, RZ, RZ, R6 ;  /* 0x000000ffff157224 */ /* 0x000fe400078e0006 */
[----:B------:R-:W-:Y:S02]  /*22650*/  IMAD.MOV.U32 R20, RZ, RZ, R7 ;  /* 0x000000ffff147224 */ /* 0x000fe400078e0007 */
[----:B------:R-:W2:Y:S04]  /*22660*/  LDL.LU.64 R6, [R1+0x16b8] ;  /* 0x0016b80001067983 */ /* 0x000ea80000300a00 */
[----:B0-----:R-:W2:Y:S01]  /*22670*/  LDL.LU.64 R4, [R1+0x16b0] ;  /* 0x0016b00001047983 */ /* 0x001ea20000300a00 */
[----:B----4-:R-:W-:Y:S01]  /*22680*/  IMAD.MOV.U32 R11, RZ, RZ, R16 ;  /* 0x000000ffff0b7224 */ /* 0x010fe200078e0010 */
[C---:B--2---:R-:W-:Y:S11]  /*22690*/  HMMA.16816.F32.BF16 R4, R24.reuse, R14, R4 ;  /* 0x0000000e1804723c */ /* 0x044ff60000041804 */
[----:B------:R-:W-:Y:S11]  /*226a0*/  @!UPT UIADD3 URZ, URZ, URZ, URZ ;  /* 0x0000003f3f3ff290 */ /* 0x000ff6000fffe03f */
[----:B------:R-:W-:Y:S01]  /*226b0*/  @!UPT UIADD3 URZ, URZ, URZ, URZ ;  /* 0x0000003f3f3ff290 */ /* 0x000fe2000fffe03f */
[----:B------:R-:W-:Y:S01]  /*226c0*/  STL.64 [R1+0x1c0], R4 ;  /* 0x0001c00401007387 */ /* 0x000fe20000100a00 */
[----:B------:R0:W-:Y:S03]  /*226d0*/  STL.64 [R1+0x1c8], R6 ;  /* 0x0001c80601007387 */ /* 0x0001e60000100a00 */
[----:B0-----:R-:W2:Y:S01]  /*226e0*/  LDL.LU.64 R6, [R1+0x16a8] ;  /* 0x0016a80001067983 */ /* 0x001ea20000300a00 */
[----:B------:R-:W2:Y:S01]  /*226f0*/  LDL.LU.64 R4, [R1+0x16a0] ;  /* 0x0016a00001047983 */ /* 0x000ea20000300a00 */
[C---:B---3--:R-:W-:Y:S11]  /*22700*/  HMMA.16816.F32.BF16 R8, R24.reuse, R18, R8 ;  /* 0x000000121808723c */ /* 0x048ff60000041808 */
[----:B------:R-:W-:Y:S11]  /*22710*/  @!UPT UIADD3 URZ, URZ, URZ, URZ ;  /* 0x0000003f3f3ff290 */ /* 0x000ff6000fffe03f */
[----:B------:R-:W-:Y:S01]  /*22720*/  @!UPT UIADD3 URZ, URZ, URZ, URZ ;  /* 0x0000003f3f3ff290 */ /* 0x000fe2000fffe03f */
[----:B------:R-:W-:Y:S01]  /*22730*/  STL.64 [R1+0x190], R8 ;  /* 0x0001900801007387 */ /* 0x000fe20000100a00 */
[----:B------:R2:W-:Y:S02]  /*22740*/  STL.64 [R1+0x198], R10 ;  /* 0x0001980a01007387 */ /* 0x0005e40000100a00 */
[----:B------:R-:W-:Y:S01]  /*22750*/  STL.64 [R1+0x1530], R20 ;  /* 0x0015301401007387 */ /* 0x000fe20000100a00 */
[----:B--2---:R-:W-:Y:S01]  /*22760*/  HMMA.16816.F32.BF16 R8, R24, R22, R4 ;  /* 0x000000161808723c */ /* 0x004fe20000041804 */
[----:B------:R-:W0:Y:S04]  /*22770*/  LDSM.16.M88.4 R20, [R12+0x80] ;  /* 0x000080000c14783b */ /* 0x000e280000000200 */
[----:B------:R-:W-:Y:S11]  /*22780*/  LDSM.16.MT88.4 R4, [R13+0x14000] ;  /* 0x014000000d04783b */ /* 0x000ff60000004200 */
[----:B------:R-:W-:Y:S07]  /*22790*/  @!UPT UIADD3 URZ, URZ, URZ, URZ ;  /* 0x0000003f3f3ff290 */ /* 0x000fee000fffe03f */
[----:B------:R-:W-:Y:S01]  /*227a0*/  STL.64 [R1+0xe0], R8 ;  /* 0x0000e00801007387 */ /* 0x000fe20000100a00 */
[----:B------:R-:W-:Y:S02]  /*227b0*/  STL.64 [R1+0xe8], R10 ;  /* 0x0000e80a01007387 */ /* 0x000fe40000100a00 */
[----:B------:R-:W1:Y:S01]  /*227c0*/  LDSM.16.M88.4 R8, [R12+0x2080] ;  /* 0x002080000c08783b */ /* 0x000e620000000200 */
[----:B0-----:R-:W-:Y:S03]  /*227d0*/  STL.64 [R1+0xc0], R20 ;  /* 0x0000c01401007387 */ /* 0x001fe60000100a00 */
[----:B------:R-:W-:Y:S02]  /*227e0*/  STL.64 [R1+0xc8], R22 ;  /* 0x0000c81601007387 */ /* 0x000fe40000100a00 */
[----:B------:R-:W-:Y:S01]  /*227f0*/  LDSM.16.M88.4 R20, [R12+0x6080] ;  /* 0x006080000c14783b */ /* 0x000fe20000000200 */
[----:B-1----:R-:W-:Y:S03]  /*22800*/  STL.64 [R1+0xb0], R8 ;  /* 0x0000b00801007387 */ /* 0x002fe60000100a00 */
[----:B------:R-:W-:-:S02]  /*22810*/  IMAD.MOV.U32 R18, RZ, RZ, R8 ;  /* 0x000000ffff127224 */ /* 0x000fc400078e0008 */
[----:B------:R-:W-:Y:S02]  /*22820*/  STL.64 [R1+0xb8], R10 ;  /* 0x0000b80a01007387 */ /* 0x000fe40000100a00 */
[----:B------:R-:W-:Y:S02]  /*22830*/  IMAD.MOV.U32 R16, RZ, RZ, R9 ;  /* 0x000000ffff107224 */ /* 0x000fe400078e0009 */
[----:B------:R-:W0:Y:S04]  /*22840*/  LDSM.16.M88.4 R8, [R12+0x4080] ;  /* 0x004080000c08783b */ /* 0x000e280000000200 */
[----:B0-----:R-:W-:Y:S01]  /*22850*/  STL.64 [R1+0xa0], R8 ;  /* 0x0000a00801007387 */ /* 0x001fe20000100a00 */
[----:B------:R-:W-:Y:S02]  /*22860*/  IMAD.MOV.U32 R26, RZ, RZ, R8 ;  /* 0x000000ffff1a7224 */ /* 0x000fe400078e0008 */
[----:B------:R-:W-:Y:S02]  /*22870*/  STL.64 [R1+0xa8], R10 ;  /* 0x0000a80a01007387 */ /* 0x000fe40000100a00 */
[----:B------:R-:W-:-:S02]  /*22880*/  IMAD.MOV.U32 R25, RZ, RZ, R9 ;  /* 0x000000ffff197224 */ /* 0x000fc400078e0009 */
[----:B------:R-:W0:Y:S04]  /*22890*/  LDSM.16.M88.4 R8, [R12+0x8080] ;  /* 0x008080000c08783b */ /* 0x000e280000000200 */
[----:B------:R-:W-:Y:S01]  /*228a0*/  STL.64 [R1+0x90], R20 ;  /* 0x0000901401007387 */ /* 0x000fe20000100a00 */
[----:B------:R-:W-:Y:S03]  /*228b0*/  STL.64 [R1+0x98], R22 ;  /* 0x0000981601007387 */ /* 0x000fe60000100a00 */
[----:B0-----:R-:W-:Y:S01]  /*228c0*/  STL.64 [R1+0x80], R8 ;  /* 0x0000800801007387 */ /* 0x001fe20000100a00 */
[----:B------:R-:W-:Y:S02]  /*228d0*/  IMAD.MOV.U32 R24, RZ, RZ, R9 ;  /* 0x000000ffff187224 */ /* 0x000fe400078e0009 */
[----:B------:R-:W-:Y:S02]  /*228e0*/  STL.64 [R1+0x88], R10 ;  /* 0x0000880a01007387 */ /* 0x000fe40000100a00 */
[----:B------:R-:W-:-:S02]  /*228f0*/  IMAD.MOV.U32 R19, RZ, RZ, R8 ;  /* 0x000000ffff137224 */ /* 0x000fc400078e0008 */
[----:B------:R-:W0:Y:S04]  /*22900*/  LDSM.16.M88.4 R8, [R12+0xa080] ;  /* 0x00a080000c08783b */ /* 0x000e280000000200 */
[----:B0-----:R-:W-:Y:S01]  /*22910*/  STL.64 [R1+0x20], R8 ;  /* 0x0000200801007387 */ /* 0x001fe20000100a00 */
[----:B------:R-:W-:Y:S02]  /*22920*/  IMAD.MOV.U32 R21, RZ, RZ, R9 ;  /* 0x000000ffff157224 */ /* 0x000fe400078e0009 */
[----:B------:R-:W-:Y:S02]  /*22930*/  STL.64 [R1+0x28], R10 ;  /* 0x0000280a01007387 */ /* 0x000fe40000100a00 */
[----:B------:R-:W-:Y:S02]  /*22940*/  IMAD.MOV.U32 R20, RZ, RZ, R8 ;  /* 0x000000ffff147224 */ /* 0x000fe400078e0008 */
[----:B------:R-:W0:Y:S04]  /*22950*/  LDSM.16.M88.4 R8, [R12+0xc080] ;  /* 0x00c080000c08783b */ /* 0x000e280000000200 */
[----:B0-----:R-:W-:Y:S01]  /*22960*/  STL.64 [R1+0x10], R8 ;  /* 0x0000100801007387 */ /* 0x001fe20000100a00 */
[----:B------:R-:W-:Y:S02]  /*22970*/  STL.64 [R1+0x18], R10 ;  /* 0x0000180a01007387 */ /* 0x000fe40000100a00 */
[----:B------:R-:W0:Y:S02]  /*22980*/  LDSM.16.M88.4 R8, [R12+0xe080] ;  /* 0x00e080000c08783b */ /* 0x000e240000000200 */
[----:B------:R-:W-:Y:S04]  /*22990*/  LDSM.16.MT88.4 R12, [R13+0x14080] ;  /* 0x014080000d0c783b */ /* 0x000fe80000004200 */
[----:B0-----:R-:W-:Y:S01]  /*229a0*/  STL.64 [R1], R8 ;  /* 0x0000000801007387 */ /* 0x001fe20000100a00 */
[----:B------:R-:W-:-:S02]  /*229b0*/  IMAD.MOV.U32 R23, RZ, RZ, R8 ;  /* 0x000000ffff177224 */ /* 0x000fc400078e0008 */
[----:B------:R-:W-:Y:S02]  /*229c0*/  STL.64 [R1+0x8], R10 ;  /* 0x0000080a01007387 */ /* 0x000fe40000100a00 */
[----:B------:R-:W-:Y:S02]  /*229d0*/  IMAD.MOV.U32 R22, RZ, RZ, R9 ;  /* 0x000000ffff167224 */ /* 0x000fe400078e0009 */
[----:B------:R-:W0:Y:S04]  /*229e0*/  LDSM.16.MT88.4 R8, [R17+0x14000] ;  /* 0x014000001108783b */ /* 0x000e280000004200 */
[----:B0-----:R-:W-:Y:S01]  /*229f0*/  STL.64 [R1+0x15f8], R10 ;  /* 0x0015f80a01007387 */ /* 0x001fe20000100a00 */
[----:B------:R-:W-:Y:S02]  /*22a00*/  STL.64 [R1+0x15f0], R8 ;  /* 0x0015f00801007387 */ /* 0x000fe40000100a00 */
[----:B------:R-:W-:Y:S02]  /*22a10*/  STL.64 [R1+0x1550], R14 ;  /* 0x0015500e01007387 */ /* 0x000fe40000100a00 */
[----:B------:R0:W-:Y:S02]  /*22a20*/  STL.64 [R1+0x1548], R12 ;  /* 0x0015480c01007387 */ /* 0x0001e40000100a00 */
[----:B0-----:R-:W-:-:S02]  /*22a30*/  IMAD.MOV.U32 R12, RZ, RZ, R23 ;  /* 0x000000ffff0c7224 */ /* 0x001fc400078e0017 */
[----:B------:R-:W-:-:S05]  /*22a40*/  IMAD.MOV.U32 R13, RZ, RZ, R22 ;  /* 0x000000ffff0d7224 */ /* 0x000fca00078e0016 */
[----:B------:R0:W-:Y:S02]  /*22a50*/  STL.64 [R1+0x1618], R12 ;  /* 0x0016180c01007387 */ /* 0x0001e40000100a00 */
[----:B0-----:R-:W-:Y:S02]  /*22a60*/  IMAD.MOV.U32 R12, RZ, RZ, R20 ;  /* 0x000000ffff0c7224 */ /* 0x001fe400078e0014 */
[----:B------:R-:W-:Y:S01]  /*22a70*/  IMAD.MOV.U32 R13, RZ, RZ, R21 ;  /* 0x000000ffff0d7224 */ /* 0x000fe200078e0015 */
[----:B------:R-:W2:Y:S01]  /*22a80*/  LDL.LU R20, [R1+0x1b0] ;  /* 0x0001b00001147983 */ /* 0x000ea20000300800 */
[----:B------:R-:W2:Y:S02]  /*22a90*/  LDL.LU R21, [R1+0x1b4] ;  /* 0x0001b40001157983 */ /* 0x000ea40000300800 */
[----:B------:R-:W3:Y:S02]  /*22aa0*/  LDL.LU R22, [R1+0x1b8] ;  /* 0x0001b80001167983 */ /* 0x000ee40000300800 */
[----:B------:R-:W3:Y:S02]  /*22ab0*/  LDL.LU R23, [R1+0x1bc] ;  /* 0x0001bc0001177983 */ /* 0x000ee40000300800 */
[----:B------:R-:W-:-:S02]  /*22ac0*/  IMAD.MOV.U32 R15, RZ, RZ, R24 ;  /* 0x000000ffff0f7224 */ /* 0x000fc400078e0018 */
[----:B------:R-:W-:Y:S01]  /*22ad0*/  IMAD.MOV.U32 R24, RZ, RZ, R3 ;  /* 0x000000ffff187224 */ /* 0x000fe200078e0003 */
[----:B---3--:R-:W-:Y:S01]  /*22ae0*/  STL.64 [R1+0x15a8], R22 ;  /* 0x0015a81601007387 */ /* 0x008fe20000100a00 */
[----:B--2---:R0:W-:Y:S02]  /*22af0*/  STL.64 [R1+0x15a0], R20 ;  /* 0x0015a01401007387 */ /* 0x0041e40000100a00 */
[----:B0-----:R-:W-:Y:S02]  /*22b00*/  IMAD.MOV.U32 R20, RZ, RZ, R26 ;  /* 0x000000ffff147224 */ /* 0x001fe400078e001a */
[----:B------:R-:W-:Y:S02]  /*22b10*/  IMAD.MOV.U32 R21, RZ, RZ, R25 ;  /* 0x000000ffff157224 */ /* 0x000fe400078e0019 */
[----:B------:R-:W-:Y:S02]  /*22b20*/  IMAD.MOV.U32 R25, RZ, RZ, R28 ;  /* 0x000000ffff197224 */ /* 0x000fe400078e001c */
[----:B------:R-:W-:Y:S01]  /*22b30*/  IMAD.MOV.U32 R26, RZ, RZ, R29 ;  /* 0x000000ffff1a7224 */ /* 0x000fe200078e001d */
[----:B------:R-:W-:Y:S01]  /*22b40*/  STL.64 [R1+0x1660], R20 ;  /* 0x0016601401007387 */ /* 0x000fe20000100a00 */
[----:B------:R-:W2:Y:S02]  /*22b50*/  LDL.LU R3, [R1+0x1698] ;  /* 0x0016980001037983 */ /* 0x000ea40000300800 */
[----:B------:R-:W3:Y:S02]  /*22b60*/  LDL.LU R28, [R1+0x1694] ;  /* 0x00169400011c7983 */ /* 0x000ee40000300800 */
[----:B------:R-:W4:Y:S01]  /*22b70*/  LDL.LU R29, [R1+0x1690] ;  /* 0x00169000011d7983 */ /* 0x000f220000300800 */
[----:B------:R-:W2:Y:S04]  /*22b80*/  LDL.LU R27, [R1+0x1dc] ;  /* 0x0001dc00011b7983 */ /* 0x000ea80000300800 */
[----:B--2---:R3:W-:Y:S01]  /*22b90*/  STL.64 [R1+0x15b8], R26 ;  /* 0x0015b81a01007387 */ /* 0x0047e20000100a00 */
[----:B------:R0:W-:Y:S02]  /*22ba0*/  STL.64 [R1+0x15b0], R24 ;  /* 0x0015b01801007387 */ /* 0x0001e40000100a00 */
[----:B---3--:R-:W-:-:S02]  /*22bb0*/  IMAD.MOV.U32 R26, RZ, RZ, R28 ;  /* 0x000000ffff1a7224 */ /* 0x008fc400078e001c */
[----:B0-----:R-:W-:Y:S02]  /*22bc0*/  IMAD.MOV.U32 R24, RZ, RZ, R2 ;  /* 0x000000ffff187224 */ /* 0x001fe400078e0002 */
[----:B----4-:R-:W-:Y:S01]  /*22bd0*/  IMAD.MOV.U32 R27, RZ, RZ, R29 ;  /* 0x000000ffff1b7224 */ /* 0x010fe200078e001d */
[----:B------:R-:W2:Y:S01]  /*22be0*/  LDL.LU R2, [R1+0x168c] ;  /* 0x00168c0001027983 */ /* 0x000ea20000300800 */
[----:B------:R-:W-:Y:S02]  /*22bf0*/  IMAD.MOV.U32 R25, RZ, RZ, R3 ;  /* 0x000000ffff197224 */ /* 0x000fe400078e0003 */
[----:B------:R-:W3:Y:S02]  /*22c00*/  LDL.LU R3, [R1+0x1688] ;  /* 0x0016880001037983 */ /* 0x000ee40000300800 */
[----:B------:R-:W4:Y:S01]  /*22c10*/  LDL.LU R28, [R1+0x1684] ;  /* 0x00168400011c7983 */ /* 0x000f220000300800 */
[----:B------:R-:W2:Y:S01]  /*22c20*/  LDL.LU R29, [R1+0x1680] ;  /* 0x00168000011d7983 */ /* 0x000ea20000300800 */
[----:B------:R-:W-:Y:S02]  /*22c30*/  STL.64 [R1+0x15c8], R26 ;  /* 0x0015c81a01007387 */ /* 0x000fe40000100a00 */
[----:B------:R0:W-:Y:S02]  /*22c40*/  STL.64 [R1+0x15c0], R24 ;  /* 0x0015c01801007387 */ /* 0x0001e40000100a00 */
[----:B0-----:R-:W-:-:S02]  /*22c50*/  IMAD.MOV.U32 R24, RZ, RZ, R18 ;  /* 0x000000ffff187224 */ /* 0x001fc400078e0012 */
[----:B------:R-:W-:-:S05]  /*22c60*/  IMAD.MOV.U32 R25, RZ, RZ, R16 ;  /* 0x000000ffff197224 */ /* 0x000fca00078e0010 */
[----:B------:R-:W-:Y:S01]  /*22c70*/  STL.64 [R1+0x1668], R24 ;  /* 0x0016681801007387 */ /* 0x000fe20000100a00 */
[----:B------:R-:W2:Y:S02]  /*22c80*/  LDL.LU R8, [R1+0x260] ;  /* 0x0002600001087983 */ /* 0x000ea40000300800 */
[----:B------:R-:W2:Y:S02]  /*22c90*/  LDL.LU R9, [R1+0x264] ;  /* 0x0002640001097983 */ /* 0x000ea40000300800 */
[----:B------:R-:W2:Y:S01]  /*22ca0*/  LDL.LU R10, [R1+0x268] ;  /* 0x00026800010a7983 */ /* 0x000ea20000300800 */
[----:B------:R-:W2:Y:S01]  /*22cb0*/  LDL.LU R11, [R1+0x26c] ;  /* 0x00026c00010b7983 */ /* 0x000ea20000300800 */
[----:B------:R-:W-:Y:S03]  /*22cc0*/  STL.64 [R1+0x1630], R12 ;  /* 0x0016300c01007387 */ /* 0x000fe60000100a00 */
[----:B--2---:R-:W-:Y:S01]  /*22cd0*/  STL.64 [R1+0x1608], R10 ;  /* 0x0016080a01007387 */ /* 0x004fe20000100a00 */
[----:B------:R0:W-:Y:S03]  /*22ce0*/  STL.64 [R1+0x1600], R8 ;  /* 0x0016000801007387 */ /* 0x0001e60000100a00 */
[----:B0-----:R-:W2:Y:S01]  /*22cf0*/  LDL.LU R8, [R1+0x270] ;  /* 0x0002700001087983 */ /* 0x001ea20000300800 */
[----:B------:R-:W2:Y:S02]  /*22d00*/  LDL.LU R9, [R1+0x274] ;  /* 0x0002740001097983 */ /* 0x000ea40000300800 */
[----:B------:R-:W2:Y:S02]  /*22d10*/  LDL.LU R10, [R1+0x278] ;  /* 0x00027800010a7983 */ /* 0x000ea40000300800 */
[----:B------:R-:W2:Y:S01]  /*22d20*/  LDL.LU R11, [R1+0x27c] ;  /* 0x00027c00010b7983 */ /* 0x000ea20000300800 */
[----:B------:R-:W2:Y:S01]  /*22d30*/  LDL.64 R24, [R1+0xc0] ;  /* 0x0000c00001187983 */ /* 0x000ea20000100a00 */
[----:B------:R-:W2:Y:S02]  /*22d40*/  LDL.LU R20, [R1+0x2c0] ;  /* 0x0002c00001147983 */ /* 0x000ea40000300800 */
[----:B------:R-:W2:Y:S02]  /*22d50*/  LDL.LU R21, [R1+0x2c4] ;  /* 0x0002c40001157983 */ /* 0x000ea40000300800 */
[----:B------:R-:W2:Y:S01]  /*22d60*/  LDL.LU R22, [R1+0x2c8] ;  /* 0x0002c80001167983 */ /* 0x000ea20000300800 */
[----:B------:R-:W2:Y:S01]  /*22d70*/  LDL.LU R23, [R1+0x2cc] ;  /* 0x0002cc0001177983 */ /* 0x000ea20000300800 */
[----:B------:R-:W-:-:S02]  /*22d80*/  IMAD.MOV.U32 R14, RZ, RZ, R19 ;  /* 0x000000ffff0e7224 */ /* 0x000fc400078e0013 */
[----:B------:R-:W-:Y:S02]  /*22d90*/  IMAD.MOV.U32 R13, RZ, RZ, R15 ;  /* 0x000000ffff0d7224 */ /* 0x000fe400078e000f */
[----:B------:R-:W0:Y:S04]  /*22da0*/  LDSM.16.MT88.4 R16, [R17+0x14080] ;  /* 0x014080001110783b */ /* 0x000e280000004200 */
[----:B------:R-:W-:Y:S01]  /*22db0*/  IMAD.MOV.U32 R12, RZ, RZ, R14 ;  /* 0x000000ffff0c7224 */ /* 0x000fe200078e000e */
[----:B--2---:R-:W-:Y:S01]  /*22dc0*/  STL.64 [R1+0x1678], R22 ;  /* 0x0016781601007387 */ /* 0x004fe20000100a00 */
[----:B------:R1:W-:Y:S03]  /*22dd0*/  STL.64 [R1+0x1670], R20 ;  /* 0x0016701401007387 */ /* 0x0003e60000100a00 */
[----:B-1----:R-:W2:Y:S01]  /*22de0*/  LDL.LU R20, [R1+0x2d0] ;  /* 0x0002d00001147983 */ /* 0x002ea20000300800 */
[----:B------:R-:W2:Y:S02]  /*22df0*/  LDL.LU R21, [R1+0x2d4] ;  /* 0x0002d40001157983 */ /* 0x000ea40000300800 */
[----:B------:R-:W2:Y:S02]  /*22e00*/  LDL.LU R22, [R1+0x2d8] ;  /* 0x0002d80001167983 */ /* 0x000ea40000300800 */
[----:B------:R-:W2:Y:S01]  /*22e10*/  LDL.LU R23, [R1+0x2dc] ;  /* 0x0002dc0001177983 */ /* 0x000ea20000300800 */
[----:B------:R1:W-:Y:S04]  /*22e20*/  STL.64 [R1+0x1648], R12 ;  /* 0x0016480c01007387 */ /* 0x0003e80000100a00 */
[----:B-1----:R-:W2:Y:S01]  /*22e30*/  LDL.LU R12, [R1+0x2a0] ;  /* 0x0002a000010c7983 */ /* 0x002ea20000300800 */
[----:B------:R-:W2:Y:S02]  /*22e40*/  LDL.LU R13, [R1+0x2a4] ;  /* 0x0002a400010d7983 */ /* 0x000ea40000300800 */
[----:B------:R-:W2:Y:S02]  /*22e50*/  LDL.LU R14, [R1+0x2a8] ;  /* 0x0002a800010e7983 */ /* 0x000ea40000300800 */
[----:B------:R-:W2:Y:S02]  /*22e60*/  LDL.LU R15, [R1+0x2ac] ;  /* 0x0002ac00010f7983 */ /* 0x000ea40000300800 */
[----:B--2---:R-:W-:Y:S01]  /*22e70*/  STL.64 [R1+0x1658], R14 ;  /* 0x0016580e01007387 */ /* 0x004fe20000100a00 */
[----:B------:R1:W-:Y:S03]  /*22e80*/  STL.64 [R1+0x1650], R12 ;  /* 0x0016500c01007387 */ /* 0x0003e60000100a00 */
[----:B-1----:R-:W2:Y:S01]  /*22e90*/  LDL.LU R12, [R1+0x2b0] ;  /* 0x0002b000010c7983 */ /* 0x002ea20000300800 */
[----:B------:R-:W2:Y:S02]  /*22ea0*/  LDL.LU R13, [R1+0x2b4] ;  /* 0x0002b400010d7983 */ /* 0x000ea40000300800 */
[----:B------:R-:W2:Y:S02]  /*22eb0*/  LDL.LU R14, [R1+0x2b8] ;  /* 0x0002b800010e7983 */ /* 0x000ea40000300800 */
[----:B------:R-:W2:Y:S01]  /*22ec0*/  LDL.LU R15, [R1+0x2bc] ;  /* 0x0002bc00010f7983 */ /* 0x000ea20000300800 */
[----:B------:R-:W-:Y:S01]  /*22ed0*/  STL.64 [R1+0x1628], R10 ;  /* 0x0016280a01007387 */ /* 0x000fe20000100a00 */
[----:B------:R1:W-:Y:S03]  /*22ee0*/  STL.64 [R1+0x1620], R8 ;  /* 0x0016200801007387 */ /* 0x0003e60000100a00 */
[----:B-1----:R-:W2:Y:S01]  /*22ef0*/  LDL.LU R8, [R1+0x280] ;  /* 0x0002800001087983 */ /* 0x002ea20000300800 */
[----:B------:R-:W2:Y:S02]  /*22f00*/  LDL.LU R9, [R1+0x284] ;  /* 0x0002840001097983 */ /* 0x000ea40000300800 */
[----:B------:R-:W2:Y:S02]  /*22f10*/  LDL.LU R10, [R1+0x288] ;  /* 0x00028800010a7983 */ /* 0x000ea40000300800 */
[----:B------:R-:W2:Y:S01]  /*22f20*/  LDL.LU R11, [R1+0x28c] ;  /* 0x00028c00010b7983 */ /* 0x000ea20000300800 */
[C---:B------:R-:W-:Y:S01]  /*22f30*/  HMMA.16816.F32.BF16 R20, R4.reuse, R24, R20 ;  /* 0x000000180414723c */ /* 0x040fe20000041814 */
[----:B--2---:R-:W-:Y:S01]  /*22f40*/  STL.64 [R1+0x1640], R10 ;  /* 0x0016400a01007387 */ /* 0x004fe20000100a00 */
[----:B------:R1:W-:Y:S03]  /*22f50*/  STL.64 [R1+0x1638], R8 ;  /* 0x0016380801007387 */ /* 0x0003e60000100a00 */
[----:B-1----:R-:W2:Y:S01]  /*22f60*/  LDL.LU R8, [R1+0x290] ;  /* 0x0002900001087983 */ /* 0x002ea20000300800 */
[----:B------:R-:W2:Y:S02]  /*22f70*/  LDL.LU R9, [R1+0x294] ;  /* 0x0002940001097983 */ /* 0x000ea40000300800 */
[----:B------:R-:W2:Y:S02]  /*22f80*/  LDL.LU R10, [R1+0x298] ;  /* 0x00029800010a7983 */ /* 0x000ea40000300800 */
[----:B------:R-:W2:Y:S01]  /*22f90*/  LDL.LU R11, [R1+0x29c] ;  /* 0x00029c00010b7983 */ /* 0x000ea20000300800 */
[----:B0-----:R0:W-:Y:S01]  /*22fa0*/  STL [R1+0x14bc], R19 ;  /* 0x0014bc1301007387 */ /* 0x0011e20000100800 */
[----:B------:R-:W-:Y:S02]  /*22fb0*/  STL [R1+0x1500], R18 ;  /* 0x0015001201007387 */ /* 0x000fe40000100800 */
[----:B------:R1:W-:Y:S02]  /*22fc0*/  STL.64 [R1+0x14f8], R16 ;  /* 0x0014f81001007387 */ /* 0x0003e40000100a00 */
[----:B0-----:R-:W-:Y:S01]  /*22fd0*/  IMAD.MOV.U32 R19, RZ, RZ, R24 ;  /* 0x000000ffff137224 */ /* 0x001fe200078e0018 */
[----:B-1----:R-:W2:Y:S06]  /*22fe0*/  LDL.64 R16, [R1+0x90] ;  /* 0x0000900001107983 */ /* 0x002eac0000100a00 */
[----:B------:R-:W-:Y:S02]  /*22ff0*/  STL.64 [R1+0x180], R20 ;  /* 0x0001801401007387 */ /* 0x000fe40000100a00 */
[----:B------:R0:W-:Y:S02]  /*23000*/  STL.64 [R1+0x188], R22 ;  /* 0x0001881601007387 */ /* 0x0001e40000100a00 */
[----:B------:R-:W-:Y:S01]  /*23010*/  IMAD.MOV.U32 R18, RZ, RZ, R25 ;  /* 0x000000ffff127224 */ /* 0x000fe200078e0019 */
[----:B0-----:R-:W2:Y:S01]  /*23020*/  LDL.LU.64 R22, [R1+0x1678] ;  /* 0x0016780001167983 */ /* 0x001ea20000300a00 */
[----:B------:R-:W2:Y:S02]  /*23030*/  LDL.LU.64 R20, [R1+0x1670] ;  /* 0x0016700001147983 */ /* 0x000ea40000300a00 */
[----:B------:R-:W2:Y:S02]  /*23040*/  LDL.LU.64 R24, [R1+0x1668] ;  /* 0x0016680001187983 */ /* 0x000ea40000300a00 */
[----:B--2---:R-:W-:Y:S11]  /*23050*/  HMMA.16816.F32.BF16 R20, R4, R24, R20 ;  /* 0x000000180414723c */ /* 0x004ff60000041814 */
[----:B------:R-:W-:Y:S11]  /*23060*/  @!UPT UIADD3 URZ, URZ, URZ, URZ ;  /* 0x0000003f3f3ff290 */ /* 0x000ff6000fffe03f */
[----:B------:R-:W-:Y:S01]  /*23070*/  @!UPT UIADD3 URZ, URZ, URZ, URZ ;  /* 0x0000003f3f3ff290 */ /* 0x000fe2000fffe03f */
[----:B------:R0:W-:Y:S01]  /*23080*/  STL.64 [R1+0x170], R20 ;  /* 0x0001701401007387 */ /* 0x0001e20000100a00 */
[----:B------:R-:W-:Y:S03]  /*23090*/  STL.64 [R1+0x178], R22 ;  /* 0x0001781601007387 */ /* 0x000fe60000100a00 */
[----:B0-----:R-:W2:Y:S01]  /*230a0*/  LDL.LU.64 R20, [R1+0x1660] ;  /* 0x0016600001147983 */ /* 0x001ea20000300a00 */
[----:B------:R0:W-:Y:S02]  /*230b0*/  STL.64 [R1+0x15d8], R24 ;  /* 0x0015d81801007387 */ /* 0x0001e40000100a00 */
[----:B0-----:R-:W-:Y:S02]  /*230c0*/  IMAD.MOV.U32 R24, RZ, RZ, R19 ;  /* 0x000000ffff187224 */ /* 0x001fe400078e0013 */
[----:B------:R-:W-:-:S05]  /*230d0*/  IMAD.MOV.U32 R25, RZ, RZ, R18 ;  /* 0x000000ffff197224 */ /* 0x000fca00078e0012 */
[----:B------:R0:W-:Y:S04]  /*230e0*/  STL.64 [R1+0x1610], R24 ;  /* 0x0016101801007387 */ /* 0x0001e80000100a00 */
[----:B0-----:R-:W3:Y:S01]  /*230f0*/  LDL.64 R24, [R1+0x10] ;  /* 0x0000100001187983 */ /* 0x001ee20000100a00 */
[C---:B--2---:R-:W-:Y:S11]  /*23100*/  HMMA.16816.F32.BF16 R12, R4.reuse, R20, R12 ;  /* 0x00000014040c723c */ /* 0x044ff6000004180c */
[----:B------:R-:W-:Y:S11]  /*23110*/  @!UPT UIADD3 URZ, URZ, URZ, URZ ;  /* 0x0000003f3f3ff290 */ /* 0x000ff6000fffe03f */
[----:B------:R-:W-:Y:S01]  /*23120*/  @!UPT UIADD3 URZ, URZ, URZ, URZ ;  /* 0x0000003f3f3ff290 */ /* 0x000fe2000fffe03f */
[----:B------:R-:W-:Y:S01]  /*23130*/  STL.64 [R1+0x160], R12 ;  /* 0x0001600c01007387 */ /* 0x000fe20000100a00 */
[----:B------:R0:W-:Y:S03]  /*23140*/  STL.64 [R1+0x168], R14 ;  /* 0x0001680e01007387 */ /* 0x0001e60000100a00 */
[----:B0-----:R-:W2:Y:S01]  /*23150*/  LDL.LU.64 R14, [R1+0x1658] ;  /* 0x00165800010e7983 */ /* 0x001ea20000300a00 */
[----:B------:R-:W2:Y:S02]  /*23160*/  LDL.LU.64 R12, [R1+0x1650] ;  /* 0x00165000010c7983 */ /* 0x000ea40000300a00 */
[----:B------:R0:W-:Y:S02]  /*23170*/  STL.64 [R1+0x15d0], R20 ;  /* 0x0015d01401007387 */ /* 0x0001e40000100a00 */
[----:B0-----:R-:W3:Y:S01]  /*23180*/  LDL.LU R20, [R1+0xf0] ;  /* 0x0000f00001147983 */ /* 0x001ee20000300800 */
[----:B------:R-:W3:Y:S02]  /*23190*/  LDL.LU R21, [R1+0xf4] ;  /* 0x0000f40001157983 */ /* 0x000ee40000300800 */
[----:B------:R-:W3:Y:S02]  /*231a0*/  LDL.LU R22, [R1+0xf8] ;  /* 0x0000f80001167983 */ /* 0x000ee40000300800 */
[----:B------:R-:W3:Y:S01]  /*231b0*/  LDL.LU R23, [R1+0xfc] ;  /* 0x0000fc0001177983 */ /* 0x000ee20000300800 */
[C---:B--2---:R-:W-:Y:S01]  /*231c0*/  HMMA.16816.F32.BF16 R12, R4.reuse, R16, R12 ;  /* 0x00000010040c723c */ /* 0x044fe2000004180c */
[----:B---3--:R-:W-:Y:S01]  /*231d0*/  STL.64 [R1+0x15e8], R22 ;  /* 0x0015e81601007387 */ /* 0x008fe20000100a00 */
[----:B------:R-:W-:Y:S11]  /*231e0*/  STL.64 [R1+0x15e0], R20 ;  /* 0x0015e01401007387 */ /* 0x000ff60000100a00 */
[----:B------:R-:W-:Y:S10]  /*231f0*/  @!UPT UIADD3 URZ, URZ, URZ, URZ ;  /* 0x0000003f3f3ff290 */ /* 0x000ff4000fffe03f */
[----:B------:R0:W-:Y:S01]  /*23200*/  STL.64 [R1+0x150], R12 ;  /* 0x0001500c01007387 */ /* 0x0001e20000100a00 */
[----:B------:R1:W-:Y:S03]  /*23210*/  STL.64 [R1+0x158], R14 ;  /* 0x0001580e01007387 */ /* 0x0003e60000100a00 */
[----:B0-----:R-:W1:Y:S02]  /*23220*/  LDL.LU.64 R12, [R1+0x1648] ;  /* 0x00164800010c7983 */ /* 0x001e640000300a00 */
[C---:B-1----:R-:W-:Y:S02]  /*23230*/  HMMA.16816.F32.BF16 R12, R4.reuse, R12, R8 ;  /* 0x0000000c040c723c */ /* 0x042fe40000041808 */
[----:B------:R-:W2:Y:S01]  /*23240*/  LDL.LU.64 R10, [R1+0x1640] ;  /* 0x00164000010a7983 */ /* 0x000ea20000300a00 */
[----:B------:R-:W2:Y:S11]  /*23250*/  LDL.LU.64 R8, [R1+0x1638] ;  /* 0x0016380001087983 */ /* 0x000eb60000300a00 */
[----:B------:R-:W-:Y:S09]  /*23260*/  @!UPT UIADD3 URZ, URZ, URZ, URZ ;  /* 0x0000003f3f3ff290 */ /* 0x000ff2000fffe03f */
[----:B------:R0:W-:Y:S01]  /*23270*/  STL.64 [R1+0x140], R12 ;  /* 0x0001400c01007387 */ /* 0x0001e20000100a00 */
[----:B------:R2:W-:Y:S03]  /*23280*/  STL.64 [R1+0x148], R14 ;  /* 0x0001480e01007387 */ /* 0x0005e60000100a00 */
[----:B0-----:R-:W2:Y:S02]  /*23290*/  LDL.LU.64 R12, [R1+0x1630] ;  /* 0x00163000010c7983 */ /* 0x001ea40000300a00 */
[----:B--2---:R-:W-:Y:S02]  /*232a0*/  HMMA.16816.F32.BF16 R12, R4, R12, R8 ;  /* 0x0000000c040c723c */ /* 0x004fe40000041808 */
[----:B------:R-:W2:Y:S01]  /*232b0*/  LDL.LU.64 R10, [R1+0x1628] ;  /* 0x00162800010a7983 */ /* 0x000ea20000300a00 */
[----:B------:R-:W2:Y:S02]  /*232c0*/  LDL.LU.64 R8, [R1+0x1620] ;  /* 0x0016200001087983 */ /* 0x000ea40000300a00 */
[----:B----4-:R-:W-:-:S02]  /*232d0*/  IMAD.MOV.U32 R21, RZ, RZ, R28 ;  /* 0x000000ffff157224 */ /* 0x010fc400078e001c */
[----:B------:R-:W-:Y:S02]  /*232e0*/  IMAD.MOV.U32 R22, RZ, RZ, R3 ;  /* 0x000000ffff167224 */ /* 0x000fe400078e0003 */
[----:B------:R-:W-:Y:S11]  /*232f0*/  IMAD.MOV.U32 R20, RZ, RZ, R29 ;  /* 0x000000ffff147224 */ /* 0x000ff600078e001d */
[----:B------:R-:W-:Y:S03]  /*23300*/  @!UPT UIADD3 URZ, URZ, URZ, URZ ;  /* 0x0000003f3f3ff290 */ /* 0x000fe6000fffe03f */
[----:B------:R0:W-:Y:S01]  /*23310*/  STL.64 [R1+0x130], R12 ;  /* 0x0001300c01007387 */ /* 0x0001e20000100a00 */
[----:B------:R1:W-:Y:S03]  /*23320*/  STL.64 [R1+0x138], R14 ;  /* 0x0001380e01007387 */ /* 0x0003e60000100a00 */
[----:B0-----:R-:W3:Y:S01]  /*23330*/  LDL.LU.64 R12, [R1+0x1618] ;  /* 0x00161800010c7983 */ /* 0x001ee20000300a00 */
[----:B-1----:R-:W-:Y:S02]  /*23340*/  IMAD.MOV.U32 R15, RZ, RZ, R24 ;  /* 0x000000ffff0f7224 */ /* 0x002fe400078e0018 */
[----:B------:R-:W-:Y:S01]  /*23350*/  IMAD.MOV.U32 R14, RZ, RZ, R25 ;  /* 0x000000ffff0e7224 */ /* 0x000fe200078e0019 */
[C---:B--2---:R-:W-:Y:S01]  /*23360*/  HMMA.16816.F32.BF16 R8, R4.reuse, R24, R8 ;  /* 0x000000180408723c */ /* 0x044fe20000041808 */
[----:B------:R-:W2:Y:S11]  /*23370*/  LDL.LU.64 R24, [R1+0x1610] ;  /* 0x0016100001187983 */ /* 0x000eb60000300a00 */
[----:B------:R-:W-:Y:S11]  /*23380*/  @!UPT UIADD3 URZ, URZ, URZ, URZ ;  /* 0x0000003f3f3ff290 */ /* 0x000ff6000fffe03f */
[----:B------:R0:W-:Y:S01]  /*23390*/  STL [R1+0x120], R8 ;  /* 0x0001200801007387 */ /* 0x0001e20000100800 */
[----:B------:R-:W-:Y:S02]  /*233a0*/  IMAD.MOV.U32 R28, RZ, RZ, R10 ;  /* 0x000000ffff1c7224 */ /* 0x000fe400078e000a */
[----:B------:R-:W-:Y:S02]  /*233b0*/  IMAD.MOV.U32 R3, RZ, RZ, R11 ;  /* 0x000000ffff037224 */ /* 0x000fe400078e000b */
[----:B------:R-:W-:Y:S01]  /*233c0*/  IMAD.MOV.U32 R29, RZ, RZ, R9 ;  /* 0x000000ffff1d7224 */ /* 0x000fe200078e0009 */
[----:B------:R-:W3:Y:S04]  /*233d0*/  LDL.LU.64 R10, [R1+0x1608] ;  /* 0x00160800010a7983 */ /* 0x000ee80000300a00 */
[----:B0-----:R-:W3:Y:S01]  /*233e0*/  LDL.LU.64 R8, [R1+0x1600] ;  /* 0x0016000001087983 */ /* 0x001ee20000300a00 */
[----:B------:R-:W-:Y:S02]  /*233f0*/  STL [R1+0x1454], R3 ;  /* 0x0014540301007387 */ /* 0x000fe40000100800 */
[----:B------:R-:W-:Y:S02]  /*23400*/  STL [R1+0x1450], R28 ;  /* 0x0014501c01007387 */ /* 0x000fe40000100800 */
[----:B------:R-:W-:Y:S02]  /*23410*/  STL [R1+0x1428], R29 ;  /* 0x0014281d01007387 */ /* 0x000fe40000100800 */
[----:B------:R-:W-:Y:S01]  /*23420*/  IMAD.MOV.U32 R23, RZ, RZ, R2 ;  /* 0x000000ffff177224 */ /* 0x000fe200078e0002 */
[----:B---3--:R-:W-:Y:S01]  /*23430*/  HMMA.16816.F32.BF16 R4, R4, R12, R8 ;  /* 0x0000000c0404723c */ /* 0x008fe20000041808 */
[----:B------:R-:W2:Y:S01]  /*23440*/  LDL.LU.64 R10, [R1+0x15f8] ;  /* 0x0015f800010a7983 */ /* 0x000ea20000300a00 */
[----:B------:R-:W2:Y:S02]  /*23450*/  LDL.LU.64 R8, [R1+0x15f0] ;  /* 0x0015f00001087983 */ /* 0x000ea40000300a00 */
[----:B------:R-:W-:Y:S11]  /*23460*/  STL.64 [R1+0x1568], R12 ;  /* 0x0015680c01007387 */ /* 0x000ff60000100a00 */
[----:B------:R-:W-:Y:S08]  /*23470*/  @!UPT UIADD3 URZ, URZ, URZ, URZ ;  /* 0x0000003f3f3ff290 */ /* 0x000ff0000fffe03f */
[----:B------:R0:W-:Y:S01]  /*23480*/  STL.64 [R1+0x110], R4 ;  /* 0x0001100401007387 */ /* 0x0001e20000100a00 */
[----:B------:R-:W-:Y:S03]  /*23490*/  STL.64 [R1+0x118], R6 ;  /* 0x0001180601007387 */ /* 0x000fe60000100a00 */
[----:B0-----:R-:W3:Y:S01]  /*234a0*/  LDL.LU.64 R4, [R1+0x80] ;  /* 0x0000800001047983 */ /* 0x001ee20000300a00 */
[C---:B--2---:R-:W-:Y:S03]  /*234b0*/  HMMA.16816.F32.BF16 R24, R8.reuse, R24, R20 ;  /* 0x000000180818723c */ /* 0x044fe60000041814 */
[----:B------:R-:W2:Y:S01]  /*234c0*/  LDL.LU.64 R22, [R1+0x15e8] ;  /* 0x0015e80001167983 */ /* 0x000ea20000300a00 */
[----:B------:R-:W2:Y:S11]  /*234d0*/  LDL.LU.64 R20, [R1+0x15e0] ;  /* 0x0015e00001147983 */ /* 0x000eb60000300a00 */
[----:B------:R-:W-:Y:S08]  /*234e0*/  @!UPT UIADD3 URZ, URZ, URZ, URZ ;  /* 0x0000003f3f3ff290 */ /* 0x000ff0000fffe03f */
[----:B------:R0:W-:Y:S01]  /*234f0*/  STL.64 [R1+0x100], R24 ;  /* 0x0001001801007387 */ /* 0x0001e20000100a00 */
        /* <DEDUP_REMOVED lines=9> */
[C---:B--2---:R-:W-:Y:S01]  /*23590*/  HMMA.16816.F32.BF16 R20, R8.reuse, R20, R24 ;  /* 0x000000140814723c */ /* 0x044fe20000041818 */
[----:B------:R-:W3:Y:S01]  /*235a0*/  LDL.LU.64 R26, [R1+0x15b8] ;  /* 0x0015b800011a7983 */ /* 0x000ee20000300a00 */
[----:B------:R-:W3:Y:S11]  /*235b0*/  LDL.LU.64 R24, [R1+0x15b0] ;  /* 0x0015b00001187983 */ /* 0x000ef60000300a00 */
[----:B------:R-:W-:Y:S10]  /*235c0*/  @!UPT UIADD3 URZ, URZ, URZ, URZ ;  /* 0x0000003f3f3ff290 */ /* 0x000ff4000fffe03f */
[----:B------:R-:W-:Y:S01]  /*235d0*/  STL.64 [R1+0x1a0], R20 ;  /* 0x0001a01401007387 */ /* 0x000fe20000100a00 */
[----:B------:R0:W-:Y:S03]  /*235e0*/  STL.64 [R1+0x1a8], R22 ;  /* 0x0001a81601007387 */ /* 0x0001e60000100a00 */
[----:B0-----:R-:W2:Y:S01]  /*235f0*/  LDL.LU.64 R22, [R1+0x15a8] ;  /* 0x0015a80001167983 */ /* 0x001ea20000300a00 */
[----:B------:R-:W2:Y:S02]  /*23600*/  LDL.LU.64 R20, [R1+0x15a0] ;  /* 0x0015a00001147983 */ /* 0x000ea40000300a00 */
[----:B------:R-:W-:Y:S02]  /*23610*/  IMAD.MOV.U32 R12, RZ, RZ, R15 ;  /* 0x000000ffff0c7224 */ /* 0x000fe400078e000f */
[----:B------:R-:W-:Y:S01]  /*23620*/  IMAD.MOV.U32 R13, RZ, RZ, R14 ;  /* 0x000000ffff0d7224 */ /* 0x000fe200078e000e */
[C---:B--2---:R-:W-:Y:S11]  /*23630*/  HMMA.16816.F32.BF16 R20, R8.reuse, R16, R20 ;  /* 0x000000100814723c */ /* 0x044ff60000041814 */
[----:B------:R-:W-:Y:S11]  /*23640*/  @!UPT UIADD3 URZ, URZ, URZ, URZ ;  /* 0x0000003f3f3ff290 */ /* 0x000ff6000fffe03f */
[----:B------:R-:W-:Y:S01]  /*23650*/  @!UPT UIADD3 URZ, URZ, URZ, URZ ;  /* 0x0000003f3f3ff290 */ /* 0x000fe2000fffe03f */
[----:B------:R-:W-:Y:S01]  /*23660*/  STL.64 [R1+0x1b0], R20 ;  /* 0x0001b01401007387 */ /* 0x000fe20000100a00 */
[----:B------:R-:W-:Y:S02]  /*23670*/  STL [R1+0x1b8], R22 ;  /* 0x0001b81601007387 */ /* 0x000fe40000100800 */
[----:B------:R3:W-:Y:S02]  /*23680*/  STL.64 [R1+0x1508], R16 ;  /* 0x0015081001007387 */ /* 0x0007e40000100a00 */
[----:B---3--:R-:W-:Y:S01]  /*23690*/  HMMA.16816.F32.BF16 R16, R8, R4, R24 ;  /* 0x000000040810723c */ /* 0x008fe20000041818 */
[----:B------:R-:W-:-:S05]  /*236a0*/  IMAD.MOV.U32 R2, RZ, RZ, R23 ;  /* 0x000000ffff027224 */ /* 0x000fca00078e0017 */
[----:B------:R-:W-:Y:S11]  /*236b0*/  STL [R1+0x1320], R2 ;  /* 0x0013200201007387 */ /* 0x000ff60000100800 */
[----:B------:R-:W-:Y:S06]  /*236c0*/  @!UPT UIADD3 URZ, URZ, URZ, URZ ;  /* 0x0000003f3f3ff290 */ /* 0x000fec000fffe03f */
[----:B------:R-:W-:Y:S01]  /*236d0*/  STL.64 [R1+0x1d0], R16 ;  /* 0x0001d01001007387 */ /* 0x000fe20000100a00 */
[----:B------:R-:W-:Y:S02]  /*236e0*/  STL.64 [R1+0x1d8], R18 ;  /* 0x0001d81201007387 */ /* 0x000fe40000100a00 */
[----:B------:R-:W-:Y:S02]  /*236f0*/  STL.64 [R1+0x1580], R12 ;  /* 0x0015800c01007387 */ /* 0x000fe40000100a00 */
[----:B------:R-:W2:Y:S01]  /*23700*/  LDL.LU R20, [R1+0x350] ;  /* 0x0003500001147983 */ /* 0x000ea20000300800 */
[----:B------:R-:W2:Y:S01]  /*23710*/  LDL.LU R21, [R1+0x354] ;  /* 0x0003540001157983 */ /* 0x000ea20000300800 */
[----:B------:R-:W3:Y:S02]  /*23720*/  LDL.LU R22, [R1+0x358] ;  /* 0x0003580001167983 */ /* 0x000ee40000300800 */
[----:B------:R-:W3:Y:S02]  /*23730*/  LDL.LU R23, [R1+0x35c] ;  /* 0x00035c0001177983 */ /* 0x000ee40000300800 */
[----:B------:R-:W4:Y:S01]  /*23740*/  LDL.LU R24, [R1+0x1f0] ;  /* 0x0001f00001187983 */ /* 0x000f220000300800 */
[----:B------:R-:W4:Y:S01]  /*23750*/  LDL.LU R25, [R1+0x1f4] ;  /* 0x0001f40001197983 */ /* 0x000f220000300800 */
[----:B------:R-:W4:Y:S02]  /*23760*/  LDL.LU R26, [R1+0x1f8] ;  /* 0x0001f800011a7983 */ /* 0x000f240000300800 */
[----:B------:R-:W4:Y:S01]  /*23770*/  LDL.LU R27, [R1+0x1fc] ;  /* 0x0001fc00011b7983 */ /* 0x000f220000300800 */
[----:B---3--:R-:W-:Y:S01]  /*23780*/  STL.64 [R1+0x1560], R22 ;  /* 0x0015601601007387 */ /* 0x008fe20000100a00 */
[----:B--2---:R0:W-:Y:S03]  /*23790*/  STL.64 [R1+0x1558], R20 ;  /* 0x0015581401007387 */ /* 0x0041e60000100a00 */
[----:B0-----:R-:W2:Y:S01]  /*237a0*/  LDL.LU R20, [R1+0x210] ;  /* 0x0002100001147983 */ /* 0x001ea20000300800 */
[----:B------:R-:W2:Y:S02]  /*237b0*/  LDL.LU R21, [R1+0x214] ;  /* 0x0002140001157983 */ /* 0x000ea40000300800 */
[----:B------:R-:W3:Y:S02]  /*237c0*/  LDL.LU R22, [R1+0x218] ;  /* 0x0002180001167983 */ /* 0x000ee40000300800 */
[----:B------:R-:W3:Y:S02]  /*237d0*/  LDL.LU R23, [R1+0x21c] ;  /* 0x00021c0001177983 */ /* 0x000ee40000300800 */
[----:B---3--:R-:W-:Y:S01]  /*237e0*/  STL.64 [R1+0x1578], R22 ;  /* 0x0015781601007387 */ /* 0x008fe20000100a00 */
[----:B--2---:R0:W-:Y:S03]  /*237f0*/  STL.64 [R1+0x1570], R20 ;  /* 0x0015701401007387 */ /* 0x0041e60000100a00 */
[----:B0-----:R-:W2:Y:S01]  /*23800*/  LDL.LU R20, [R1+0x200] ;  /* 0x0002000001147983 */ /* 0x001ea20000300800 */
[----:B------:R-:W2:Y:S02]  /*23810*/  LDL.LU R21, [R1+0x204] ;  /* 0x0002040001157983 */ /* 0x000ea40000300800 */
[----:B------:R-:W3:Y:S02]  /*23820*/  LDL.LU R22, [R1+0x208] ;  /* 0x0002080001167983 */ /* 0x000ee40000300800 */
[----:B------:R-:W-:-:S02]  /*23830*/  IMAD.MOV.U32 R23, RZ, RZ, R0 ;  /* 0x000000ffff177224 */ /* 0x000fc400078e0000 */
[----:B------:R-:W4:Y:S04]  /*23840*/  LDL.LU R0, [R1+0x1598] ;  /* 0x0015980001007983 */ /* 0x000f280000300800 */
[----:B---3--:R-:W-:Y:S01]  /*23850*/  STL.64 [R1+0x1590], R22 ;  /* 0x0015901601007387 */ /* 0x008fe20000100a00 */
[----:B--2---:R0:W-:Y:S03]  /*23860*/  STL.64 [R1+0x1588], R20 ;  /* 0x0015881401007387 */ /* 0x0041e60000100a00 */
[----:B0-----:R-:W2:Y:S01]  /*23870*/  LDL.LU.64 R20, [R1+0x20] ;  /* 0x0000200001147983 */ /* 0x001ea20000300a00 */
[----:B------:R-:W3:Y:S02]  /*23880*/  LDL.LU R16, [R1+0x330] ;  /* 0x0003300001107983 */ /* 0x000ee40000300800 */
[----:B------:R-:W3:Y:S02]  /*23890*/  LDL.LU R17, [R1+0x334] ;  /* 0x0003340001117983 */ /* 0x000ee40000300800 */
[----:B------:R-:W2:Y:S01]  /*238a0*/  LDL.LU R18, [R1+0x338] ;  /* 0x0003380001127983 */ /* 0x000ea20000300800 */
[----:B------:R-:W2:Y:S04]  /*238b0*/  LDL.LU R19, [R1+0x33c] ;  /* 0x00033c0001137983 */ /* 0x000ea80000300800 */
[----:B--2---:R-:W-:Y:S01]  /*238c0*/  STL.64 [R1+0x1520], R18 ;  /* 0x0015201201007387 */ /* 0x004fe20000100a00 */
[----:B---3--:R0:W-:Y:S03]  /*238d0*/  STL.64 [R1+0x1518], R16 ;  /* 0x0015181001007387 */ /* 0x0081e60000100a00 */
[----:B0-----:R-:W2:Y:S01]  /*238e0*/  LDL.LU R16, [R1+0x340] ;  /* 0x0003400001107983 */ /* 0x001ea20000300800 */
[----:B------:R-:W2:Y:S02]  /*238f0*/  LDL.LU R17, [R1+0x344] ;  /* 0x0003440001117983 */ /* 0x000ea40000300800 */
[----:B------:R-:W3:Y:S02]  /*23900*/  LDL.LU R18, [R1+0x348] ;  /* 0x0003480001127983 */ /* 0x000ee40000300800 */
[----:B----4-:R-:W-:Y:S01]  /*23910*/  IMAD.MOV.U32 R19, RZ, RZ, R0 ;  /* 0x000000ffff137224 */ /* 0x010fe200078e0000 */
[----:B------:R-:W-:Y:S04]  /*23920*/  HMMA.16816.F32.BF16 R12, R8, R20, R24 ;  /* 0x00000014080c723c */ /* 0x000fe80000041818 */
[----:B---3--:R-:W-:Y:S01]  /*23930*/  STL.64 [R1+0x1540], R18 ;  /* 0x0015401201007387 */ /* 0x008fe20000100a00 */
[----:B--2---:R0:W-:Y:S03]  /*23940*/  STL.64 [R1+0x1538], R16 ;  /* 0x0015381001007387 */ /* 0x0041e60000100a00 */
[----:B0-----:R-:W2:Y:S01]  /*23950*/  LDL.LU.64 R16, [R1+0xc0] ;  /* 0x0000c00001107983 */ /* 0x001ea20000300a00 */
[----:B------:R0:W-:Y:S03]  /*23960*/  STL.64 [R1+0x1510], R4 ;  /* 0x0015100401007387 */ /* 0x0001e60000100a00 */
[----:B0-----:R-:W3:Y:S01]  /*23970*/  LDL.LU.64 R4, [R1+0xa0] ;  /* 0x0000a00001047983 */ /* 0x001ee20000300a00 */
[----:B------:R-:W-:-:S02]  /*23980*/  IMAD.MOV.U32 R27, RZ, RZ, R20 ;  /* 0x000000ffff1b7224 */ /* 0x000fc400078e0014 */
[----:B------:R-:W-:Y:S01]  /*23990*/  IMAD.MOV.U32 R26, RZ, RZ, R21 ;  /* 0x000000ffff1a7224 */ /* 0x000fe200078e0015 */
[----:B---3--:R0:W-:Y:S04]  /*239a0*/  STL.64 [R1+0x1528], R4 ;  /* 0x0015280401007387 */ /* 0x0081e80000100a00 */
[----:B0-----:R-:W3:Y:S01]  /*239b0*/  LDL.LU.64 R4, [R1+0xb0] ;  /* 0x0000b00001047983 */ /* 0x001ee20000300a00 */
[----:B------:R-:W4:Y:S02]  /*239c0*/  LDL.LU.64 R22, [R1+0x1590] ;  /* 0x0015900001167983 */ /* 0x000f240000300a00 */
[----:B------:R-:W4:Y:S02]  /*239d0*/  LDL.LU.64 R20, [R1+0x1588] ;  /* 0x0015880001147983 */ /* 0x000f240000300a00 */
[----:B------:R0:W-:Y:S01]  /*239e0*/  STL.64 [R1+0x1f0], R12 ;  /* 0x0001f00c01007387 */ /* 0x0001e20000100a00 */
[----:B------:R4:W-:Y:S04]  /*239f0*/  STL [R1+0x1f8], R14 ;  /* 0x0001f80e01007387 */ /* 0x0009e80000100800 */
[----:B0-----:R-:W4:Y:S01]  /*23a00*/  LDL.LU.64 R12, [R1+0x1580] ;  /* 0x00158000010c7983 */ /* 0x001f220000300a00 */
[----:B------:R-:W-:-:S05]  /*23a10*/  IMAD.MOV.U32 R2, RZ, RZ, R15 ;  /* 0x000000ffff027224 */ /* 0x000fca00078e000f */
[----:B------:R-:W-:Y:S01]  /*23a20*/  STL [R1+0x13e0], R2 ;  /* 0x0013e00201007387 */ /* 0x000fe20000100800 */
[C---:B----4-:R-:W-:Y:S03]  /*23a30*/  HMMA.16816.F32.BF16 R12, R8.reuse, R12, R20 ;  /* 0x0000000c080c723c */ /* 0x050fe60000041814 */
[----:B------:R-:W4:Y:S01]  /*23a40*/  LDL.LU.64 R22, [R1+0x1578] ;  /* 0x0015780001167983 */ /* 0x000f220000300a00 */
[----:B------:R-:W4:Y:S11]  /*23a50*/  LDL.LU.64 R20, [R1+0x1570] ;  /* 0x0015700001147983 */ /* 0x000f360000300a00 */
[----:B------:R-:W-:Y:S08]  /*23a60*/  @!UPT UIADD3 URZ, URZ, URZ, URZ ;  /* 0x0000003f3f3ff290 */ /* 0x000ff0000fffe03f */
[----:B------:R0:W-:Y:S01]  /*23a70*/  STL.64 [R1+0x200], R12 ;  /* 0x0002000c01007387 */ /* 0x0001e20000100a00 */
[----:B------:R1:W-:Y:S03]  /*23a80*/  STL.64 [R1+0x208], R14 ;  /* 0x0002080e01007387 */ /* 0x0003e60000100a00 */
[----:B0-----:R-:W4:Y:S02]  /*23a90*/  LDL.LU.64 R12, [R1+0x1568] ;  /* 0x00156800010c7983 */ /* 0x001f240000300a00 */
[----:B----4-:R-:W-:Y:S02]  /*23aa0*/  HMMA.16816.F32.BF16 R8, R8, R12, R20 ;  /* 0x0000000c0808723c */ /* 0x010fe40000041814 */
[----:B------:R-:W4:Y:S01]  /*23ab0*/  LDL.LU.64 R22, [R1+0x1560] ;  /* 0x0015600001167983 */ /* 0x000f220000300a00 */
[----:B------:R-:W4:Y:S02]  /*23ac0*/  LDL.LU.64 R20, [R1+0x1558] ;  /* 0x0015580001147983 */ /* 0x000f240000300a00 */
[----:B-1----:R-:W4:Y:S02]  /*23ad0*/  LDL.LU.64 R14, [R1+0x1550] ;  /* 0x00155000010e7983 */ /* 0x002f240000300a00 */
[----:B------:R-:W4:Y:S02]  /*23ae0*/  LDL.LU.64 R12, [R1+0x1548] ;  /* 0x00154800010c7983 */ /* 0x000f240000300a00 */
[----:B--2---:R-:W-:-:S02]  /*23af0*/  IMAD.MOV.U32 R28, RZ, RZ, R16 ;  /* 0x000000ffff1c7224 */ /* 0x004fc400078e0010 */
[----:B------:R-:W-:Y:S11]  /*23b00*/  IMAD.MOV.U32 R3, RZ, RZ, R17 ;  /* 0x000000ffff037224 */ /* 0x000ff600078e0011 */
[----:B------:R-:W-:Y:S01]  /*23b10*/  @!UPT UIADD3 URZ, URZ, URZ, URZ ;  /* 0x0000003f3f3ff290 */ /* 0x000fe2000fffe03f */
[----:B------:R0:W-:Y:S01]  /*23b20*/  STL.64 [R1+0x210], R8 ;  /* 0x0002100801007387 */ /* 0x0001e20000100a00 */
[----:B------:R1:W-:Y:S02]  /*23b30*/  STL [R1+0x218], R10 ;  /* 0x0002180a01007387 */ /* 0x0003e40000100800 */
[----:B------:R-:W-:Y:S01]  /*23b40*/  IMAD.MOV.U32 R0, RZ, RZ, R11 ;  /* 0x000000ffff007224 */ /* 0x000fe200078e000b */
[----:B0-----:R-:W2:Y:S01]  /*23b50*/  LDL.LU R8, [R1+0x310] ;  /* 0x0003100001087983 */ /* 0x001ea20000300800 */
[----:B------:R-:W2:Y:S02]  /*23b60*/  LDL.LU R9, [R1+0x314] ;  /* 0x0003140001097983 */ /* 0x000ea40000300800 */
[----:B-1----:R-:W2:Y:S02]  /*23b70*/  LDL.LU R10, [R1+0x318] ;  /* 0x00031800010a7983 */ /* 0x002ea40000300800 */
[----:B------:R-:W2:Y:S01]  /*23b80*/  LDL.LU R11, [R1+0x31c] ;  /* 0x00031c00010b7983 */ /* 0x000ea20000300800 */
[----:B------:R-:W-:Y:S01]  /*23b90*/  STL [R1+0x13e4], R0 ;  /* 0x0013e40001007387 */ /* 0x000fe20000100800 */
[----:B------:R-:W2:Y:S01]  /*23ba0*/  LDL.LU.64 R18, [R1+0x1540] ;  /* 0x0015400001127983 */ /* 0x000ea20000300a00 */
[C---:B----4-:R-:W-:Y:S02]  /*23bb0*/  HMMA.16816.F32.BF16 R20, R12.reuse, R16, R20 ;  /* 0x000000100c14723c */ /* 0x050fe40000041814 */
[----:B------:R-:W2:Y:S11]  /*23bc0*/  LDL.LU.64 R16, [R1+0x1538] ;  /* 0x0015380001107983 */ /* 0x000eb60000300a00 */
[----:B------:R-:W-:Y:S11]  /*23bd0*/  @!UPT UIADD3 URZ, URZ, URZ, URZ ;  /* 0x0000003f3f3ff290 */ /* 0x000ff6000fffe03f */
[----:B------:R-:W-:Y:S01]  /*23be0*/  IMAD.MOV.U32 R2, RZ, RZ, R23 ;  /* 0x000000ffff027224 */ /* 0x000fe200078e0017 */
[----:B------:R-:W-:Y:S01]  /*23bf0*/  STL.64 [R1+0xd0], R20 ;  /* 0x0000d01401007387 */ /* 0x000fe20000100a00 */
[----:B------:R0:W-:Y:S02]  /*23c00*/  STL [R1+0xd8], R22 ;  /* 0x0000d81601007387 */ /* 0x0001e40000100800 */
[----:B---3--:R-:W-:Y:S02]  /*23c10*/  IMAD.MOV.U32 R23, RZ, RZ, R4 ;  /* 0x000000ffff177224 */ /* 0x008fe400078e0004 */
[----:B0-----:R-:W-:Y:S01]  /*23c20*/  IMAD.MOV.U32 R22, RZ, RZ, R5 ;  /* 0x000000ffff167224 */ /* 0x001fe200078e0005 */
[----:B------:R-:W3:Y:S01]  /*23c30*/  LDL.LU.64 R20, [R1+0x1530] ;  /* 0x0015300001147983 */ /* 0x000ee20000300a00 */
[----:B------:R-:W-:Y:S01]  /*23c40*/  STL [R1+0x13e8], R2 ;  /* 0x0013e80201007387 */ /* 0x000fe20000100800 */
[----:B--2---:R-:W-:Y:S02]  /*23c50*/  HMMA.16816.F32.BF16 R16, R12, R4, R16 ;  /* 0x000000040c10723c */ /* 0x004fe40000041810 */
[----:B------:R-:W2:Y:S11]  /*23c60*/  LDL.LU.64 R4, [R1+0x1528] ;  /* 0x0015280001047983 */ /* 0x000eb60000300a00 */
[----:B------:R-:W-:Y:S10]  /*23c70*/  @!UPT UIADD3 URZ, URZ, URZ, URZ ;  /* 0x0000003f3f3ff290 */ /* 0x000ff4000fffe03f */
[----:B------:R-:W-:Y:S01]  /*23c80*/  STL.64 [R1+0x70], R16 ;  /* 0x0000701001007387 */ /* 0x000fe20000100a00 */
[----:B------:R0:W-:Y:S02]  /*23c90*/  STL [R1+0x78], R18 ;  /* 0x0000781201007387 */ /* 0x0001e40000100800 */
[----:B------:R-:W-:Y:S02]  /*23ca0*/  IMAD.MOV.U32 R0, RZ, RZ, R19 ;  /* 0x000000ffff007224 */ /* 0x000fe400078e0013 */
[----:B0-----:R-:W4:Y:S01]  /*23cb0*/  LDL.LU.64 R18, [R1+0x1520] ;  /* 0x0015200001127983 */ /* 0x001f220000300a00 */
[----:B------:R-:W4:Y:S02]  /*23cc0*/  LDL.LU.64 R16, [R1+0x1518] ;  /* 0x0015180001107983 */ /* 0x000f240000300a00 */
[----:B------:R-:W-:Y:S02]  /*23cd0*/  STL.64 [R1+0x14f0], R22 ;  /* 0x0014f01601007387 */ /* 0x000fe40000100a00 */
[----:B---3--:R0:W-:Y:S02]  /*23ce0*/  STL.64 [R1+0x14e8], R20 ;  /* 0x0014e81401007387 */ /* 0x0081e40000100a00 */
[----:B0-----:R-:W3:Y:S01]  /*23cf0*/  LDL.LU R20, [R1+0x320] ;  /* 0x0003200001147983 */ /* 0x001ee20000300800 */
[----:B------:R-:W3:Y:S02]  /*23d00*/  LDL.LU R21, [R1+0x324] ;  /* 0x0003240001157983 */ /* 0x000ee40000300800 */
[----:B------:R-:W3:Y:S02]  /*23d10*/  LDL.LU R22, [R1+0x328] ;  /* 0x0003280001167983 */ /* 0x000ee40000300800 */
[----:B------:R-:W3:Y:S01]  /*23d20*/  LDL.LU R23, [R1+0x32c] ;  /* 0x00032c0001177983 */ /* 0x000ee20000300800 */
[----:B------:R-:W-:Y:S01]  /*23d30*/  STL [R1+0x13ec], R0 ;  /* 0x0013ec0001007387 */ /* 0x000fe20000100800 */
[----:B--2---:R-:W-:-:S02]  /*23d40*/  IMAD.MOV.U32 R25, RZ, RZ, R4 ;  /* 0x000000ffff197224 */ /* 0x004fc400078e0004 */
[----:B------:R-:W-:Y:S01]  /*23d50*/  IMAD.MOV.U32 R24, RZ, RZ, R5 ;  /* 0x000000ffff187224 */ /* 0x000fe200078e0005 */
[----:B----4-:R-:W-:Y:S01]  /*23d60*/  HMMA.16816.F32.BF16 R16, R12, R4, R16 ;  /* 0x000000040c10723c */ /* 0x010fe20000041810 */
[----:B------:R-:W2:Y:S11]  /*23d70*/  LDL.LU.64 R4, [R1+0x1510] ;  /* 0x0015100001047983 */ /* 0x000eb60000300a00 */
[----:B------:R-:W-:Y:S11]  /*23d80*/  @!UPT UIADD3 URZ, URZ, URZ, URZ ;  /* 0x0000003f3f3ff290 */ /* 0x000ff6000fffe03f */
[----:B------:R0:W-:Y:S01]  /*23d90*/  STL.64 [R1+0x60], R16 ;  /* 0x0000601001007387 */ /* 0x0001e20000100a00 */
[----:B------:R1:W-:Y:S03]  /*23da0*/  STL [R1+0x68], R18 ;  /* 0x0000681201007387 */ /* 0x0003e60000100800 */
[----:B0-----:R-:W3:Y:S01]  /*23db0*/  LDL.LU.64 R16, [R1+0x1508] ;  /* 0x0015080001107983 */ /* 0x001ee20000300a00 */
[----:B------:R-:W-:-:S05]  /*23dc0*/  IMAD.MOV.U32 R2, RZ, RZ, R19 ;  /* 0x000000ffff027224 */ /* 0x000fca00078e0013 */
[----:B------:R-:W-:Y:S01]  /*23dd0*/  STL [R1+0x14b8], R2 ;  /* 0x0014b80201007387 */ /* 0x000fe20000100800 */
[----:B-1----:R-:W4:Y:S01]  /*23de0*/  LDL.LU R18, [R1+0x1500] ;  /* 0x0015000001127983 */ /* 0x002f220000300800 */
[C---:B---3--:R-:W-:Y:S01]  /*23df0*/  HMMA.16816.F32.BF16 R20, R12.reuse, R16, R20 ;  /* 0x000000100c14723c */ /* 0x048fe20000041814 */
[----:B------:R-:W-:Y:S02]  /*23e00*/  IMAD.MOV.U32 R19, RZ, RZ, R16 ;  /* 0x000000ffff137224 */ /* 0x000fe400078e0010 */
[----:B------:R-:W3:Y:S11]  /*23e10*/  LDL.LU.64 R16, [R1+0x14f8] ;  /* 0x0014f80001107983 */ /* 0x000ef60000300a00 */
[----:B------:R-:W-:Y:S09]  /*23e20*/  @!UPT UIADD3 URZ, URZ, URZ, URZ ;  /* 0x0000003f3f3ff290 */ /* 0x000ff2000fffe03f */
[----:B------:R-:W-:Y:S01]  /*23e30*/  STL.64 [R1+0x50], R20 ;  /* 0x0000501401007387 */ /* 0x000fe20000100a00 */
[----:B------:R2:W-:Y:S02]  /*23e40*/  STL [R1+0x58], R22 ;  /* 0x0000581601007387 */ /* 0x0005e40000100800 */
[----:B----4-:R-:W-:Y:S02]  /*23e50*/  STL.64 [R1+0x14c8], R18 ;  /* 0x0014c81201007387 */ /* 0x010fe40000100a00 */
[----:B------:R-:W-:Y:S02]  /*23e60*/  IMAD.MOV.U32 R0, RZ, RZ, R23 ;  /* 0x000000ffff007224 */ /* 0x000fe400078e0017 */
[----:B--2---:R-:W-:Y:S01]  /*23e70*/  HMMA.16816.F32.BF16 R20, R12, R4, R8 ;  /* 0x000000040c14723c */ /* 0x004fe20000041808 */
[----:B---3--:R0:W-:Y:S04]  /*23e80*/  STL.64 [R1+0x14c0], R16 ;  /* 0x0014c01001007387 */ /* 0x0081e80000100a00 */
[----:B0-----:R-:W2:Y:S01]  /*23e90*/  LDL.LU R16, [R1+0x300] ;  /* 0x0003000001107983 */ /* 0x001ea20000300800 */
[----:B------:R-:W2:Y:S02]  /*23ea0*/  LDL.LU R17, [R1+0x304] ;  /* 0x0003040001117983 */ /* 0x000ea40000300800 */
[----:B------:R-:W2:Y:S02]  /*23eb0*/  LDL.LU R18, [R1+0x308] ;  /* 0x0003080001127983 */ /* 0x000ea40000300800 */
[----:B------:R-:W2:Y:S02]  /*23ec0*/  LDL.LU R19, [R1+0x30c] ;  /* 0x00030c0001137983 */ /* 0x000ea40000300800 */
[----:B------:R-:W-:-:S02]  /*23ed0*/  IMAD.MOV.U32 R2, RZ, RZ, R4 ;  /* 0x000000ffff027224 */ /* 0x000fc400078e0004 */
[----:B------:R-:W-:-:S10]  /*23ee0*/  IMAD.MOV.U32 R10, RZ, RZ, R5 ;  /* 0x000000ffff0a7224 */ /* 0x000fd400078e0005 */
[----:B------:R-:W-:Y:S02]  /*23ef0*/  IMAD.MOV.U32 R7, RZ, RZ, R20 ;  /* 0x000000ffff077224 */ /* 0x000fe400078e0014 */
[----:B------:R-:W-:Y:S02]  /*23f00*/  IMAD.MOV.U32 R6, RZ, RZ, R21 ;  /* 0x000000ffff067224 */ /* 0x000fe400078e0015 */
[----:B------:R-:W-:Y:S02]  /*23f10*/  IMAD.MOV.U32 R5, RZ, RZ, R22 ;  /* 0x000000ffff057224 */ /* 0x000fe400078e0016 */
[----:B------:R-:W-:Y:S02]  /*23f20*/  IMAD.MOV.U32 R4, RZ, RZ, R23 ;  /* 0x000000ffff047224 */ /* 0x000fe400078e0017 */
[----:B------:R-:W3:Y:S01]  /*23f30*/  LDL.LU.64 R22, [R1+0x14f0] ;  /* 0x0014f00001167983 */ /* 0x000ee20000300a00 */
[----:B------:R-:W4:Y:S02]  /*23f40*/  LDL.LU.64 R20, [R1+0x14e8] ;  /* 0x0014e80001147983 */ /* 0x000f240000300a00 */
[----:B------:R-:W-:Y:S02]  /*23f50*/  STL.64 [R1+0x1438], R6 ;  /* 0x0014380601007387 */ /* 0x000fe40000100a00 */
[----:B------:R0:W-:Y:S02]  /*23f60*/  STL.64 [R1+0x1430], R4 ;  /* 0x0014300401007387 */ /* 0x0001e40000100a00 */
[----:B0-----:R-:W-:-:S02]  /*23f70*/  IMAD.MOV.U32 R4, RZ, RZ, R27 ;  /* 0x000000ffff047224 */ /* 0x001fc400078e001b */
[----:B------:R-:W-:-:S07]  /*23f80*/  IMAD.MOV.U32 R5, RZ, RZ, R26 ;  /* 0x000000ffff057224 */ /* 0x000fce00078e001a */
[----:B--2---:R-:W-:Y:S11]  /*23f90*/  HMMA.16816.F32.BF16 R16, R12, R4, R16 ;  /* 0x000000040c10723c */ /* 0x004ff60000041810 */
[----:B------:R-:W-:Y:S11]  /*23fa0*/  @!UPT UIADD3 URZ, URZ, URZ, URZ ;  /* 0x0000003f3f3ff290 */ /* 0x000ff6000fffe03f */
[----:B------:R-:W-:Y:S02]  /*23fb0*/  @!UPT UIADD3 URZ, URZ, URZ, URZ ;  /* 0x0000003f3f3ff290 */ /* 0x000fe4000fffe03f */
[----:B------:R-:W-:Y:S02]  /*23fc0*/  IMAD.MOV.U32 R11, RZ, RZ, R17 ;  /* 0x000000ffff0b7224 */ /* 0x000fe400078e0011 */
[----:B------:R-:W-:Y:S02]  /*23fd0*/  IMAD.MOV.U32 R9, RZ, RZ, R18 ;  /* 0x000000ffff097224 */ /* 0x000fe400078e0012 */
[----:B------:R-:W-:Y:S01]  /*23fe0*/  IMAD.MOV.U32 R8, RZ, RZ, R19 ;  /* 0x000000ffff087224 */ /* 0x000fe200078e0013 */
[----:B------:R-:W-:Y:S04]  /*23ff0*/  STL [R1+0x1470], R11 ;  /* 0x0014700b01007387 */ /* 0x000fe80000100800 */
[----:B------:R0:W-:Y:S02]  /*24000*/  STL.64 [R1+0x1468], R8 ;  /* 0x0014680801007387 */ /* 0x0001e40000100a00 */
[----:B0-----:R-:W-:-:S02]  /*24010*/  IMAD.MOV.U32 R8, RZ, RZ, R25 ;  /* 0x000000ffff087224 */ /* 0x001fc400078e0019 */
[----:B------:R-:W-:-:S05]  /*24020*/  IMAD.MOV.U32 R9, RZ, RZ, R24 ;  /* 0x000000ffff097224 */ /* 0x000fca00078e0018 */
[----:B------:R-:W-:Y:S01]  /*24030*/  STL.64 [R1+0x1488], R8 ;  /* 0x0014880801007387 */ /* 0x000fe20000100a00 */
[----:B------:R0:W-:Y:S03]  /*24040*/  STL.64 [R1+0x1448], R4 ;  /* 0x0014480401007387 */ /* 0x0001e60000100a00 */
[----:B0-----:R-:W2:Y:S01]  /*24050*/  LDL.LU R4, [R1+0x1e0] ;  /* 0x0001e00001047983 */ /* 0x001ea20000300800 */
[----:B------:R-:W2:Y:S02]  /*24060*/  LDL.LU R5, [R1+0x1e4] ;  /* 0x0001e40001057983 */ /* 0x000ea40000300800 */
[----:B----4-:R-:W-:Y:S02]  /*24070*/  IMAD.MOV.U32 R6, RZ, RZ, R21 ;  /* 0x000000ffff067224 */ /* 0x010fe400078e0015 */
[----:B------:R-:W-:Y:S01]  /*24080*/  IMAD.MOV.U32 R7, RZ, RZ, R20 ;  /* 0x000000ffff077224 */ /* 0x000fe200078e0014 */
[----:B------:R-:W4:Y:S01]  /*24090*/  LDL.LU R21, [R1+0x14e4] ;  /* 0x0014e40001157983 */ /* 0x000f220000300800 */
[----:B------:R-:W4:Y:S02]  /*240a0*/  LDL.LU R20, [R1+0x14e0] ;  /* 0x0014e00001147983 */ /* 0x000f240000300800 */
[----:B---3--:R-:W-:-:S02]  /*240b0*/  IMAD.MOV.U32 R8, RZ, RZ, R23 ;  /* 0x000000ffff087224 */ /* 0x008fc400078e0017 */
[----:B------:R-:W-:Y:S01]  /*240c0*/  IMAD.MOV.U32 R9, RZ, RZ, R22 ;  /* 0x000000ffff097224 */ /* 0x000fe200078e0016 */
[----:B------:R-:W3:Y:S01]  /*240d0*/  LDL.LU R24, [R1+0x2f0] ;  /* 0x0002f00001187983 */ /* 0x000ee20000300800 */
[----:B------:R-:W3:Y:S02]  /*240e0*/  LDL.LU R25, [R1+0x2f4] ;  /* 0x0002f40001197983 */ /* 0x000ee40000300800 */
[----:B------:R-:W3:Y:S02]  /*240f0*/  LDL.LU R26, [R1+0x2f8] ;  /* 0x0002f800011a7983 */ /* 0x000ee40000300800 */
[----:B------:R-:W3:Y:S01]  /*24100*/  LDL.LU R27, [R1+0x2fc] ;  /* 0x0002fc00011b7983 */ /* 0x000ee20000300800 */
[----:B------:R-:W-:Y:S01]  /*24110*/  STL.64 [R1+0x14a0], R8 ;  /* 0x0014a00801007387 */ /* 0x000fe20000100a00 */
[----:B------:R-:W-:Y:S03]  /*24120*/  STL.64 [R1+0x1460], R6 ;  /* 0x0014600601007387 */ /* 0x000fe60000100a00 */
[----:B--2---:R0:W-:Y:S04]  /*24130*/  STL.64 [R1+0x1458], R4 ;  /* 0x0014580401007387 */ /* 0x0041e80000100a00 */
[----:B0-----:R-:W2:Y:S01]  /*24140*/  LDL.LU R4, [R1+0x220] ;  /* 0x0002200001047983 */ /* 0x001ea20000300800 */
[----:B------:R-:W2:Y:S02]  /*24150*/  LDL.LU R5, [R1+0x224] ;  /* 0x0002240001057983 */ /* 0x000ea40000300800 */
[----:B------:R-:W2:Y:S02]  /*24160*/  LDL.LU R6, [R1+0x228] ;  /* 0x0002280001067983 */ /* 0x000ea40000300800 */
[----:B------:R-:W2:Y:S01]  /*24170*/  LDL.LU R7, [R1+0x22c] ;  /* 0x00022c0001077983 */ /* 0x000ea20000300800 */
[----:B------:R-:W2:Y:S01]  /*24180*/  LDL.LU R22, [R1+0x2e8] ;  /* 0x0002e80001167983 */ /* 0x000ea20000300800 */
[----:B------:R-:W2:Y:S02]  /*24190*/  LDL.LU R23, [R1+0x2ec] ;  /* 0x0002ec0001177983 */ /* 0x000ea40000300800 */
[----:B------:R-:W-:Y:S01]  /*241a0*/  IMAD.MOV.U32 R29, RZ, RZ, R16 ;  /* 0x000000ffff1d7224 */ /* 0x000fe200078e0010 */
[----:B--2---:R-:W-:Y:S01]  /*241b0*/  STL.64 [R1+0x14d8], R22 ;  /* 0x0014d81601007387 */ /* 0x004fe20000100a00 */
[----:B----4-:R0:W-:Y:S03]  /*241c0*/  STL.64 [R1+0x14d0], R20 ;  /* 0x0014d01401007387 */ /* 0x0101e60000100a00 */
[----:B0-----:R-:W3:Y:S01]  /*241d0*/  LDL.LU.64 R20, [R1+0x10] ;  /* 0x0000100001147983 */ /* 0x001ee20000300a00 */
[----:B------:R-:W2:Y:S02]  /*241e0*/  LDL.LU.64 R16, [R1] ;  /* 0x0000000001107983 */ /* 0x000ea40000300a00 */
[----:B------:R-:W-:Y:S02]  /*241f0*/  STL.64 [R1+0x1480], R6 ;  /* 0x0014800601007387 */ /* 0x000fe40000100a00 */
[----:B------:R0:W-:Y:S02]  /*24200*/  STL.64 [R1+0x1478], R4 ;  /* 0x0014780401007387 */ /* 0x0001e40000100a00 */
[----:B0-----:R-:W4:Y:S01]  /*24210*/  LDL.LU R4, [R1+0x230] ;  /* 0x0002300001047983 */ /* 0x001f220000300800 */
[----:B------:R-:W4:Y:S02]  /*24220*/  LDL.LU R5, [R1+0x234] ;  /* 0x0002340001057983 */ /* 0x000f240000300800 */
[----:B------:R-:W2:Y:S02]  /*24230*/  LDL.LU R6, [R1+0x238] ;  /* 0x0002380001067983 */ /* 0x000ea40000300800 */
[----:B------:R-:W2:Y:S02]  /*24240*/  LDL.LU R7, [R1+0x23c] ;  /* 0x00023c0001077983 */ /* 0x000ea40000300800 */
[----:B--2---:R-:W-:Y:S01]  /*24250*/  STL.64 [R1+0x1498], R6 ;  /* 0x0014980601007387 */ /* 0x004fe20000100a00 */
[----:B----4-:R0:W-:Y:S03]  /*24260*/  STL.64 [R1+0x1490], R4 ;  /* 0x0014900401007387 */ /* 0x0101e60000100a00 */
[----:B0-----:R-:W2:Y:S01]  /*24270*/  LDL.LU R4, [R1+0x240] ;  /* 0x0002400001047983 */ /* 0x001ea20000300800 */
[----:B------:R-:W2:Y:S02]  /*24280*/  LDL.LU R5, [R1+0x244] ;  /* 0x0002440001057983 */ /* 0x000ea40000300800 */
[----:B------:R-:W4:Y:S02]  /*24290*/  LDL.LU R6, [R1+0x248] ;  /* 0x0002480001067983 */ /* 0x000f240000300800 */
[----:B------:R-:W4:Y:S01]  /*242a0*/  LDL.LU R7, [R1+0x24c] ;  /* 0x00024c0001077983 */ /* 0x000f220000300800 */
[----:B---3--:R-:W-:Y:S01]  /*242b0*/  HMMA.16816.F32.BF16 R24, R12, R20, R24 ;  /* 0x000000140c18723c */ /* 0x008fe20000041818 */
[----:B------:R-:W-:-:S02]  /*242c0*/  IMAD.MOV.U32 R9, RZ, RZ, R3 ;  /* 0x000000ffff097224 */ /* 0x000fc400078e0003 */
[----:B------:R-:W-:Y:S02]  /*242d0*/  IMAD.MOV.U32 R11, RZ, RZ, R20 ;  /* 0x000000ffff0b7224 */ /* 0x000fe400078e0014 */
[----:B------:R-:W-:Y:S01]  /*242e0*/  IMAD.MOV.U32 R3, RZ, RZ, R21 ;  /* 0x000000ffff037224 */ /* 0x000fe200078e0015 */
[----:B----4-:R-:W-:Y:S01]  /*242f0*/  STL.64 [R1+0x14b0], R6 ;  /* 0x0014b00601007387 */ /* 0x010fe20000100a00 */
[----:B--2---:R0:W-:Y:S03]  /*24300*/  STL.64 [R1+0x14a8], R4 ;  /* 0x0014a80401007387 */ /* 0x0041e60000100a00 */
[----:B0-----:R-:W2:Y:S01]  /*24310*/  LDL.LU R4, [R1+0x250] ;  /* 0x0002500001047983 */ /* 0x001ea20000300800 */
[----:B------:R-:W2:Y:S02]  /*24320*/  LDL.LU R5, [R1+0x254] ;  /* 0x0002540001057983 */ /* 0x000ea40000300800 */
[----:B------:R-:W2:Y:S02]  /*24330*/  LDL.LU R6, [R1+0x258] ;  /* 0x0002580001067983 */ /* 0x000ea40000300800 */
[----:B------:R-:W2:Y:S01]  /*24340*/  LDL.LU R7, [R1+0x25c] ;  /* 0x00025c0001077983 */ /* 0x000ea20000300800 */
[----:B------:R-:W3:Y:S01]  /*24350*/  LDL.LU.64 R22, [R1+0x14d8] ;  /* 0x0014d80001167983 */ /* 0x000ee20000300a00 */
[----:B------:R-:W3:Y:S06]  /*24360*/  LDL.LU.64 R20, [R1+0x14d0] ;  /* 0x0014d00001147983 */ /* 0x000eec0000300a00 */
[----:B------:R-:W-:Y:S02]  /*24370*/  STL.64 [R1+0x1330], R26 ;  /* 0x0013301a01007387 */ /* 0x000fe40000100a00 */
[----:B------:R0:W-:Y:S02]  /*24380*/  STL.64 [R1+0x1328], R24 ;  /* 0x0013281801007387 */ /* 0x0001e40000100a00 */
[----:B0-----:R-:W-:-:S02]  /*24390*/  IMAD.MOV.U32 R24, RZ, RZ, R11 ;  /* 0x000000ffff187224 */ /* 0x001fc400078e000b */
[----:B------:R-:W-:-:S05]  /*243a0*/  IMAD.MOV.U32 R25, RZ, RZ, R3 ;  /* 0x000000ffff197224 */ /* 0x000fca00078e0003 */
[----:B------:R0:W-:Y:S04]  /*243b0*/  STL.64 [R1+0x1440], R24 ;  /* 0x0014401801007387 */ /* 0x0001e80000100a00 */
[----:B0-----:R-:W4:Y:S01]  /*243c0*/  LDL.LU R24, [R1+0x1c0] ;  /* 0x0001c00001187983 */ /* 0x001f220000300800 */
[----:B------:R-:W4:Y:S02]  /*243d0*/  LDL.LU R25, [R1+0x1c4] ;  /* 0x0001c40001197983 */ /* 0x000f240000300800 */
[----:B------:R-:W4:Y:S02]  /*243e0*/  LDL.LU R26, [R1+0x1c8] ;  /* 0x0001c800011a7983 */ /* 0x000f240000300800 */
[----:B------:R-:W4:Y:S01]  /*243f0*/  LDL.LU R27, [R1+0x1cc] ;  /* 0x0001cc00011b7983 */ /* 0x000f220000300800 */
[----:B------:R-:W2:Y:S01]  /*24400*/  LDL.LU.64 R18, [R1+0x14c8] ;  /* 0x0014c80001127983 */ /* 0x000ea20000300a00 */
[----:B------:R-:W-:-:S02]  /*24410*/  IMAD.MOV.U32 R8, RZ, RZ, R28 ;  /* 0x000000ffff087224 */ /* 0x000fc400078e001c */
[----:B------:R-:W-:Y:S02]  /*24420*/  IMAD.MOV.U32 R3, RZ, RZ, R16 ;  /* 0x000000ffff037224 */ /* 0x000fe400078e0010 */
[----:B------:R-:W-:Y:S01]  /*24430*/  IMAD.MOV.U32 R28, RZ, RZ, R17 ;  /* 0x000000ffff1c7224 */ /* 0x000fe200078e0011 */
[----:B---3--:R-:W-:Y:S01]  /*24440*/  HMMA.16816.F32.BF16 R20, R12, R16, R20 ;  /* 0x000000100c14723c */ /* 0x008fe20000041814 */
[----:B------:R-:W3:Y:S06]  /*24450*/  LDL.LU.64 R16, [R1+0x14c0] ;  /* 0x0014c00001107983 */ /* 0x000eec0000300a00 */
[----:B--2---:R-:W-:-:S02]  /*24460*/  IMAD.MOV.U32 R12, RZ, RZ, R19 ;  /* 0x000000ffff0c7224 */ /* 0x004fc400078e0013 */
[----:B------:R-:W3:Y:S01]  /*24470*/  LDL.LU R19, [R1+0x14bc] ;  /* 0x0014bc0001137983 */ /* 0x000ee20000300800 */
[----:B------:R-:W2:Y:S11]  /*24480*/  LDL.LU R13, [R1+0x94] ;  /* 0x00009400010d7983 */ /* 0x000eb60000300800 */
[----:B------:R-:W-:Y:S02]  /*24490*/  @!UPT UIADD3 URZ, URZ, URZ, URZ ;  /* 0x0000003f3f3ff290 */ /* 0x000fe4000fffe03f */
[----:B------:R-:W-:Y:S02]  /*244a0*/  STL.64 [R1+0x1340], R22 ;  /* 0x0013401601007387 */ /* 0x000fe40000100a00 */
[----:B------:R0:W-:Y:S02]  /*244b0*/  STL.64 [R1+0x1338], R20 ;  /* 0x0013381401007387 */ /* 0x0001e40000100a00 */
[----:B0-----:R-:W-:Y:S02]  /*244c0*/  IMAD.MOV.U32 R21, RZ, RZ, R10 ;  /* 0x000000ffff157224 */ /* 0x001fe400078e000a */
[----:B------:R-:W-:Y:S02]  /*244d0*/  IMAD.MOV.U32 R20, RZ, RZ, R2 ;  /* 0x000000ffff147224 */ /* 0x000fe400078e0002 */
[----:B------:R-:W2:Y:S01]  /*244e0*/  LDL.LU R2, [R1+0x14b8] ;  /* 0x0014b80001027983 */ /* 0x000ea20000300800 */
[----:B------:R-:W2:Y:S02]  /*244f0*/  LDL R22, [R1+0x88] ;  /* 0x0000880001167983 */ /* 0x000ea40000100800 */
[----:B------:R-:W2:Y:S01]  /*24500*/  LDL R23, [R1+0x8c] ;  /* 0x00008c0001177983 */ /* 0x000ea20000100800 */
[C---:B---3--:R-:W-:Y:S01]  /*24510*/  HMMA.16816.F32.BF16 R8, R16.reuse, R8, R4 ;  /* 0x000000081008723c */ /* 0x048fe20000041804 */
[----:B------:R-:W3:Y:S01]  /*24520*/  LDL.LU.64 R6, [R1+0x14b0] ;  /* 0x0014b00001067983 */ /* 0x000ee20000300a00 */
[----:B------:R-:W3:Y:S11]  /*24530*/  LDL.LU.64 R4, [R1+0x14a8] ;  /* 0x0014a80001047983 */ /* 0x000ef60000300a00 */
[----:B------:R-:W-:Y:S10]  /*24540*/  @!UPT UIADD3 URZ, URZ, URZ, URZ ;  /* 0x0000003f3f3ff290 */ /* 0x000ff4000fffe03f */
[----:B------:R0:W-:Y:S01]  /*24550*/  STL.64 [R1+0x2a0], R8 ;  /* 0x0002a00801007387 */ /* 0x0001e20000100a00 */
[----:B------:R3:W-:Y:S03]  /*24560*/  STL.64 [R1+0x2a8], R10 ;  /* 0x0002a80a01007387 */ /* 0x0007e60000100a00 */
[----:B0-----:R-:W3:Y:S02]  /*24570*/  LDL.LU.64 R8, [R1+0x14a0] ;  /* 0x0014a00001087983 */ /* 0x001ee40000300a00 */
[C---:B---3--:R-:W-:Y:S02]  /*24580*/  HMMA.16816.F32.BF16 R8, R16.reuse, R8, R4 ;  /* 0x000000081008723c */ /* 0x048fe40000041804 */
[----:B------:R-:W3:Y:S01]  /*24590*/  LDL.LU.64 R6, [R1+0x1498] ;  /* 0x0014980001067983 */ /* 0x000ee20000300a00 */
[----:B------:R-:W3:Y:S11]  /*245a0*/  LDL.LU.64 R4, [R1+0x1490] ;  /* 0x0014900001047983 */ /* 0x000ef60000300a00 */
[----:B------:R-:W-:Y:S09]  /*245b0*/  @!UPT UIADD3 URZ, URZ, URZ, URZ ;  /* 0x0000003f3f3ff290 */ /* 0x000ff2000fffe03f */
[----:B------:R0:W-:Y:S01]  /*245c0*/  STL.64 [R1+0x290], R8 ;  /* 0x0002900801007387 */ /* 0x0001e20000100a00 */
[----:B------:R3:W-:Y:S03]  /*245d0*/  STL.64 [R1+0x298], R10 ;  /* 0x0002980a01007387 */ /* 0x0007e60000100a00 */
[----:B0-----:R-:W3:Y:S02]  /*245e0*/  LDL.LU.64 R8, [R1+0x1488] ;  /* 0x0014880001087983 */ /* 0x001ee40000300a00 */
[C---:B---3--:R-:W-:Y:S02]  /*245f0*/  HMMA.16816.F32.BF16 R8, R16.reuse, R8, R4 ;  /* 0x000000081008723c */ /* 0x048fe40000041804 */
[----:B------:R-:W2:Y:S01]  /*24600*/  LDL.LU.64 R6, [R1+0x1480] ;  /* 0x0014800001067983 */ /* 0x000ea20000300a00 */
[----:B------:R-:W2:Y:S11]  /*24610*/  LDL.LU.64 R4, [R1+0x1478] ;  /* 0x0014780001047983 */ /* 0x000eb60000300a00 */
[----:B------:R-:W-:Y:S09]  /*24620*/  @!UPT UIADD3 URZ, URZ, URZ, URZ ;  /* 0x0000003f3f3ff290 */ /* 0x000ff2000fffe03f */
[----:B------:R-:W-:Y:S01]  /*24630*/  STL.64 [R1+0x280], R8 ;  /* 0x0002800801007387 */ /* 0x000fe20000100a00 */
[----:B------:R0:W-:Y:S03]  /*24640*/  STL.64 [R1+0x288], R10 ;  /* 0x0002880a01007387 */ /* 0x0001e60000100a00 */
[----:B0-----:R-:W3:Y:S01]  /*24650*/  LDL.LU R11, [R1+0x1470] ;  /* 0x00147000010b7983 */ /* 0x001ee20000300800 */
[----:B------:R-:W3:Y:S02]  /*24660*/  LDL.LU.64 R8, [R1+0x1468] ;  /* 0x0014680001087983 */ /* 0x000ee40000300a00 */
[----:B------:R-:W3:Y:S01]  /*24670*/  LDL R10, [R1+0x364] ;  /* 0x00036400010a7983 */ /* 0x000ee20000100800 */
[C---:B--2---:R-:W-:Y:S01]  /*24680*/  HMMA.16816.F32.BF16 R12, R16.reuse, R12, R4 ;  /* 0x0000000c100c723c */ /* 0x044fe20000041804 */
[----:B------:R-:W2:Y:S01]  /*24690*/  LDL.LU.64 R6, [R1+0x1460] ;  /* 0x0014600001067983 */ /* 0x000ea20000300a00 */
[----:B------:R-:W2:Y:S11]  /*246a0*/  LDL.LU.64 R4, [R1+0x1458] ;  /* 0x0014580001047983 */ /* 0x000eb60000300a00 */
[----:B------:R-:W-:Y:S10]  /*246b0*/  @!UPT UIADD3 URZ, URZ, URZ, URZ ;  /* 0x0000003f3f3ff290 */ /* 0x000ff4000fffe03f */
[----:B------:R0:W-:Y:S01]  /*246c0*/  STL.64 [R1+0x270], R12 ;  /* 0x0002700c01007387 */ /* 0x0001e20000100a00 */
[----:B------:R-:W-:Y:S02]  /*246d0*/  STL.64 [R1+0x278], R14 ;  /* 0x0002780e01007387 */ /* 0x000fe40000100a00 */
[----:B0-----:R-:W-:Y:S02]  /*246e0*/  IMAD.MOV.U32 R12, RZ, RZ, R3 ;  /* 0x000000ffff0c7224 */ /* 0x001fe400078e0003 */
[----:B------:R-:W-:Y:S01]  /*246f0*/  IMAD.MOV.U32 R13, RZ, RZ, R28 ;  /* 0x000000ffff0d7224 */ /* 0x000fe200078e001c */
[----:B------:R-:W3:Y:S01]  /*24700*/  LDL.LU R3, [R1+0x1454] ;  /* 0x0014540001037983 */ /* 0x000ee20000300800 */
[----:B------:R-:W3:Y:S01]  /*24710*/  LDL.LU R28, [R1+0x1450] ;  /* 0x00145000011c7983 */ /* 0x000ee20000300800 */
[C---:B--2---:R-:W-:Y:S11]  /*24720*/  HMMA.16816.F32.BF16 R4, R16.reuse, R20, R4 ;  /* 0x000000141004723c */ /* 0x044ff60000041804 */
[----:B------:R-:W-:Y:S11]  /*24730*/  @!UPT UIADD3 URZ, URZ, URZ, URZ ;  /* 0x0000003f3f3ff290 */ /* 0x000ff6000fffe03f */
[----:B------:R-:W-:Y:S01]  /*24740*/  @!UPT UIADD3 URZ, URZ, URZ, URZ ;  /* 0x0000003f3f3ff290 */ /* 0x000fe2000fffe03f */
[----:B------:R0:W-:Y:S01]  /*24750*/  STL.64 [R1+0x260], R4 ;  /* 0x0002600401007387 */ /* 0x0001e20000100a00 */
[----:B------:R-:W-:Y:S03]  /*24760*/  STL.64 [R1+0x268], R6 ;  /* 0x0002680601007387 */ /* 0x000fe60000100a00 */
[----:B0-----:R-:W4:Y:S01]  /*24770*/  LDL.LU.64 R4, [R1+0x1448] ;  /* 0x0014480001047983 */ /* 0x001f220000300a00 */
[----:B------:R0:W-:Y:S02]  /*24780*/  STL.64 [R1+0x1400], R22 ;  /* 0x0014001601007387 */ /* 0x0001e40000100a00 */
[----:B------:R-:W2:Y:S02]  /*24790*/  LDL.LU R20, [R1+0x190] ;  /* 0x0001900001147983 */ /* 0x000ea40000300800 */
[----:B------:R-:W2:Y:S01]  /*247a0*/  LDL.LU R21, [R1+0x194] ;  /* 0x0001940001157983 */ /* 0x000ea20000300800 */
[----:B0-----:R-:W2:Y:S01]  /*247b0*/  LDL.LU R22, [R1+0x198] ;  /* 0x0001980001167983 */ /* 0x001ea20000300800 */
[----:B------:R-:W2:Y:S01]  /*247c0*/  LDL.LU R23, [R1+0x19c] ;  /* 0x00019c0001177983 */ /* 0x000ea20000300800 */
[C---:B----4-:R-:W-:Y:S02]  /*247d0*/  HMMA.16816.F32.BF16 R4, R16.reuse, R4, R24 ;  /* 0x000000041004723c */ /* 0x050fe40000041818 */
[----:B------:R-:W2:Y:S11]  /*247e0*/  LDL.LU.64 R24, [R1+0x1440] ;  /* 0x0014400001187983 */ /* 0x000eb60000300a00 */
[----:B------:R-:W-:Y:S10]  /*247f0*/  @!UPT UIADD3 URZ, URZ, URZ, URZ ;  /* 0x0000003f3f3ff290 */ /* 0x000ff4000fffe03f */
[----:B------:R-:W-:Y:S01]  /*24800*/  STL.64 [R1+0x250], R4 ;  /* 0x0002500401007387 */ /* 0x000fe20000100a00 */
[----:B------:R0:W-:Y:S03]  /*24810*/  STL.64 [R1+0x258], R6 ;  /* 0x0002580601007387 */ /* 0x0001e60000100a00 */
[----:B0-----:R-:W4:Y:S01]  /*24820*/  LDL.LU.64 R6, [R1+0x1438] ;  /* 0x0014380001067983 */ /* 0x001f220000300a00 */
[----:B------:R-:W3:Y:S01]  /*24830*/  LDL.LU.64 R4, [R1+0x1430] ;  /* 0x0014300001047983 */ /* 0x000ee20000300a00 */
[----:B--2---:R-:W-:Y:S07]  /*24840*/  HMMA.16816.F32.BF16 R20, R16, R24, R20 ;  /* 0x000000181014723c */ /* 0x004fee0000041814 */
[----:B------:R-:W-:-:S02]  /*24850*/  IMAD.MOV.U32 R24, RZ, RZ, R29 ;  /* 0x000000ffff187224 */ /* 0x000fc400078e001d */
[----:B------:R-:W2:Y:S11]  /*24860*/  LDL.LU R29, [R1+0x1428] ;  /* 0x00142800011d7983 */ /* 0x000eb60000300800 */
[----:B------:R-:W-:Y:S03]  /*24870*/  @!UPT UIADD3 URZ, URZ, URZ, URZ ;  /* 0x0000003f3f3ff290 */ /* 0x000fe6000fffe03f */
[----:B------:R-:W-:Y:S01]  /*24880*/  STL.64 [R1+0x240], R20 ;  /* 0x0002401401007387 */ /* 0x000fe20000100a00 */
[----:B------:R0:W-:Y:S03]  /*24890*/  STL.64 [R1+0x248], R22 ;  /* 0x0002481601007387 */ /* 0x0001e60000100a00 */
[----:B0-----:R-:W2:Y:S01]  /*248a0*/  LDL.64 R22, [R1+0xa8] ;  /* 0x0000a80001167983 */ /* 0x001ea20000100a00 */
[----:B---3--:R-:W-:Y:S02]  /*248b0*/  IMAD.MOV.U32 R25, RZ, RZ, R11 ;  /* 0x000000ffff197224 */ /* 0x008fe400078e000b */
[----:B------:R-:W3:Y:S02]  /*248c0*/  LDL R11, [R1+0x368] ;  /* 0x00036800010b7983 */ /* 0x000ee40000100800 */
[----:B------:R-:W-:Y:S01]  /*248d0*/  IMAD.MOV.U32 R26, RZ, RZ, R9 ;  /* 0x000000ffff1a7224 */ /* 0x000fe200078e0009 */
[----:B--2---:R0:W-:Y:S04]  /*248e0*/  STL.64 [R1+0x1408], R22 ;  /* 0x0014081601007387 */ /* 0x0041e80000100a00 */
[----:B0-----:R-:W2:Y:S01]  /*248f0*/  LDL.64 R22, [R1+0xb8] ;  /* 0x0000b80001167983 */ /* 0x001ea20000100a00 */
[----:B------:R-:W-:-:S03]  /*24900*/  IMAD.MOV.U32 R27, RZ, RZ, R8 ;  /* 0x000000ffff1b7224 */ /* 0x000fc600078e0008 */
[----:B--2---:R0:W-:Y:S02]  /*24910*/  STL.64 [R1+0x1418], R22 ;  /* 0x0014181601007387 */ /* 0x0041e40000100a00 */
[----:B------:R1:W-:Y:S02]  /*24920*/  STL.64 [R1+0x1350], R26 ;  /* 0x0013501a01007387 */ /* 0x0003e40000100a00 */
[----:B------:R4:W-:Y:S01]  /*24930*/  STL.64 [R1+0x1348], R24 ;  /* 0x0013481801007387 */ /* 0x0009e20000100a00 */
[----:B0-----:R-:W2:Y:S01]  /*24940*/  LDL.64 R22, [R1+0xc8] ;  /* 0x0000c80001167983 */ /* 0x001ea20000100a00 */
[----:B-1----:R-:W-:Y:S02]  /*24950*/  IMAD.MOV.U32 R26, RZ, RZ, R5 ;  /* 0x000000ffff1a7224 */ /* 0x002fe400078e0005 */
[----:B------:R-:W-:Y:S02]  /*24960*/  IMAD.MOV.U32 R27, RZ, RZ, R4 ;  /* 0x000000ffff1b7224 */ /* 0x000fe400078e0004 */
[----:B----4-:R-:W-:-:S02]  /*24970*/  IMAD.MOV.U32 R24, RZ, RZ, R7 ;  /* 0x000000ffff187224 */ /* 0x010fc400078e0007 */
[----:B------:R-:W-:Y:S02]  /*24980*/  IMAD.MOV.U32 R25, RZ, RZ, R6 ;  /* 0x000000ffff197224 */ /* 0x000fe400078e0006 */
[----:B------:R-:W-:Y:S04]  /*24990*/  LDSM.16.MT88.4 R4, [R10+0x15000] ;  /* 0x015000000a04783b */ /* 0x000fe80000004200 */
[----:B--2---:R0:W-:Y:S01]  /*249a0*/  STL.64 [R1+0x1420], R22 ;  /* 0x0014201601007387 */ /* 0x0041e20000100a00 */
[----:B------:R-:W2:Y:S02]  /*249b0*/  LDL.LU R20, [R1+0xe0] ;  /* 0x0000e00001147983 */ /* 0x000ea40000300800 */
[----:B------:R-:W2:Y:S01]  /*249c0*/  LDL.LU R21, [R1+0xe4] ;  /* 0x0000e40001157983 */ /* 0x000ea20000300800 */
[----:B0-----:R-:W2:Y:S01]  /*249d0*/  LDL.LU R22, [R1+0xe8] ;  /* 0x0000e80001167983 */ /* 0x001ea20000300800 */
[----:B------:R-:W2:Y:S02]  /*249e0*/  LDL.LU R23, [R1+0xec] ;  /* 0x0000ec0001177983 */ /* 0x000ea40000300800 */
[----:B------:R0:W-:Y:S02]  /*249f0*/  STL.64 [R1+0x1360], R26 ;  /* 0x0013601a01007387 */ /* 0x0001e40000100a00 */
[----:B------:R1:W-:Y:S01]  /*24a00*/  STL.64 [R1+0x1358], R24 ;  /* 0x0013581801007387 */ /* 0x0003e20000100a00 */
[----:B0-----:R-:W4:Y:S04]  /*24a10*/  LDL R26, [R1+0x98] ;  /* 0x00009800011a7983 */ /* 0x001f280000100800 */
[----:B------:R-:W4:Y:S01]  /*24a20*/  LDL R27, [R1+0x9c] ;  /* 0x00009c00011b7983 */ /* 0x000f220000100800 */
[----:B--2---:R-:W-:Y:S03]  /*24a30*/  HMMA.16816.F32.BF16 R12, R16, R12, R20 ;  /* 0x0000000c100c723c */ /* 0x004fe60000041814 */
[----:B----4-:R0:W-:Y:S01]  /*24a40*/  STL.64 [R1+0x1410], R26 ;  /* 0x0014101a01007387 */ /* 0x0101e20000100a00 */
[----:B-1----:R-:W2:Y:S02]  /*24a50*/  LDL.LU R24, [R1+0x170] ;  /* 0x0001700001187983 */ /* 0x002ea40000300800 */
[----:B------:R-:W2:Y:S01]  /*24a60*/  LDL.LU R25, [R1+0x174] ;  /* 0x0001740001197983 */ /* 0x000ea20000300800 */
[----:B0-----:R-:W2:Y:S01]  /*24a70*/  LDL.LU R26, [R1+0x178] ;  /* 0x00017800011a7983 */ /* 0x001ea20000300800 */
[----:B------:R-:W2:Y:S02]  /*24a80*/  LDL.LU R27, [R1+0x17c] ;  /* 0x00017c00011b7983 */ /* 0x000ea40000300800 */
[----:B------:R-:W4:Y:S02]  /*24a90*/  LDL.LU.64 R22, [R1+0x1420] ;  /* 0x0014200001167983 */ /* 0x000f240000300a00 */
[----:B------:R-:W2:Y:S11]  /*24aa0*/  LDL R18, [R1+0x18] ;  /* 0x0000180001127983 */ /* 0x000eb60000100800 */
[----:B------:R-:W-:Y:S01]  /*24ab0*/  STL.64 [R1+0x230], R12 ;  /* 0x0002300c01007387 */ /* 0x000fe20000100a00 */
[----:B------:R-:W-:Y:S02]  /*24ac0*/  STL.64 [R1+0x238], R14 ;  /* 0x0002380e01007387 */ /* 0x000fe40000100a00 */
[----:B------:R-:W2:Y:S02]  /*24ad0*/  LDL R19, [R1+0x1c] ;  /* 0x00001c0001137983 */ /* 0x000ea40000100800 */
[----:B------:R-:W0:Y:S02]  /*24ae0*/  LDSM.16.MT88.4 R12, [R10+0x15080] ;  /* 0x015080000a0c783b */ /* 0x000e240000004200 */
[----:B---3--:R-:W1:Y:S04]  /*24af0*/  LDSM.16.MT88.4 R8, [R11+0x15000] ;  /* 0x015000000b08783b */ /* 0x008e680000004200 */
[----:B--2---:R2:W-:Y:S01]  /*24b00*/  STL.64 [R1+0x13d0], R18 ;  /* 0x0013d01201007387 */ /* 0x0045e20000100a00 */
[----:B------:R-:W3:Y:S02]  /*24b10*/  LDL.LU R16, [R1+0x150] ;  /* 0x0001500001107983 */ /* 0x000ee40000300800 */
[----:B------:R-:W3:Y:S01]  /*24b20*/  LDL.LU R17, [R1+0x154] ;  /* 0x0001540001117983 */ /* 0x000ee20000300800 */
[----:B--2---:R-:W3:Y:S01]  /*24b30*/  LDL.LU R18, [R1+0x158] ;  /* 0x0001580001127983 */ /* 0x004ee20000300800 */
[----:B------:R-:W3:Y:S02]  /*24b40*/  LDL.LU R19, [R1+0x15c] ;  /* 0x00015c0001137983 */ /* 0x000ee40000300800 */
[----:B0-----:R-:W-:Y:S02]  /*24b50*/  STL.64 [R1+0x13c0], R14 ;  /* 0x0013c00e01007387 */ /* 0x001fe40000100a00 */
[----:B------:R0:W-:Y:S02]  /*24b60*/  STL.64 [R1+0x13b8], R12 ;  /* 0x0013b80c01007387 */ /* 0x0001e40000100a00 */
[----:B0-----:R-:W2:Y:S01]  /*24b70*/  LDL.LU R12, [R1+0x160] ;  /* 0x00016000010c7983 */ /* 0x001ea20000300800 */
[----:B------:R-:W2:Y:S02]  /*24b80*/  LDL.LU R13, [R1+0x164] ;  /* 0x00016400010d7983 */ /* 0x000ea40000300800 */
[----:B------:R-:W2:Y:S02]  /*24b90*/  LDL.LU R14, [R1+0x168] ;  /* 0x00016800010e7983 */ /* 0x000ea40000300800 */
[----:B------:R-:W2:Y:S01]  /*24ba0*/  LDL.LU R15, [R1+0x16c] ;  /* 0x00016c00010f7983 */ /* 0x000ea20000300800 */
[----:B-1----:R0:W-:Y:S01]  /*24bb0*/  STL.64 [R1+0x1318], R10 ;  /* 0x0013180a01007387 */ /* 0x0021e20000100a00 */
[----:B------:R1:W-:Y:S03]  /*24bc0*/  STL.64 [R1+0x1310], R8 ;  /* 0x0013100801007387 */ /* 0x0003e60000100a00 */
[----:B0-----:R-:W2:Y:S04]  /*24bd0*/  LDL R10, [R1+0x8] ;  /* 0x00000800010a7983 */ /* 0x001ea80000100800 */
[----:B------:R-:W2:Y:S04]  /*24be0*/  LDL R11, [R1+0xc] ;  /* 0x00000c00010b7983 */ /* 0x000ea80000100800 */
[----:B--2---:R0:W-:Y:S01]  /*24bf0*/  STL.64 [R1+0x13d8], R10 ;  /* 0x0013d80a01007387 */ /* 0x0041e20000100a00 */
[----:B-1----:R-:W4:Y:S02]  /*24c00*/  LDL.LU R8, [R1+0x180] ;  /* 0x0001800001087983 */ /* 0x002f240000300800 */
[----:B------:R-:W4:Y:S01]  /*24c10*/  LDL.LU R9, [R1+0x184] ;  /* 0x0001840001097983 */ /* 0x000f220000300800 */
[----:B0-----:R-:W4:Y:S01]  /*24c20*/  LDL.LU R10, [R1+0x188] ;  /* 0x00018800010a7983 */ /* 0x001f220000300800 */
[----:B------:R-:W4:Y:S02]  /*24c30*/  LDL.LU R11, [R1+0x18c] ;  /* 0x00018c00010b7983 */ /* 0x000f240000300800 */
[C---:B----4-:R-:W-:Y:S11]  /*24c40*/  HMMA.16816.F32.BF16 R8, R4.reuse, R22, R8 ;  /* 0x000000160408723c */ /* 0x050ff60000041808 */
[----:B------:R-:W-:Y:S11]  /*24c50*/  @!UPT UIADD3 URZ, URZ, URZ, URZ ;  /* 0x0000003f3f3ff290 */ /* 0x000ff6000fffe03f */
[----:B------:R-:W-:Y:S01]  /*24c60*/  @!UPT UIADD3 URZ, URZ, URZ, URZ ;  /* 0x0000003f3f3ff290 */ /* 0x000fe2000fffe03f */
[----:B------:R0:W-:Y:S01]  /*24c70*/  STL.64 [R1+0x220], R8 ;  /* 0x0002200801007387 */ /* 0x0001e20000100a00 */
[----:B------:R1:W-:Y:S02]  /*24c80*/  STL.64 [R1+0x228], R10 ;  /* 0x0002280a01007387 */ /* 0x0003e40000100a00 */
[----:B0-----:R-:W-:Y:S02]  /*24c90*/  IMAD.MOV.U32 R9, RZ, RZ, R22 ;  /* 0x000000ffff097224 */ /* 0x001fe400078e0016 */
[----:B------:R-:W-:Y:S02]  /*24ca0*/  IMAD.MOV.U32 R8, RZ, RZ, R23 ;  /* 0x000000ffff087224 */ /* 0x000fe400078e0017 */
[----:B------:R-:W2:Y:S02]  /*24cb0*/  LDL.LU.64 R22, [R1+0x1418] ;  /* 0x0014180001167983 */ /* 0x000ea40000300a00 */
[----:B--2---:R-:W-:Y:S01]  /*24cc0*/  HMMA.16816.F32.BF16 R24, R4, R22, R24 ;  /* 0x000000160418723c */ /* 0x004fe20000041818 */
[----:B-1----:R-:W-:-:S02]  /*24cd0*/  IMAD.MOV.U32 R11, RZ, RZ, R22 ;  /* 0x000000ffff0b7224 */ /* 0x002fc400078e0016 */
[----:B------:R-:W-:Y:S11]  /*24ce0*/  IMAD.MOV.U32 R10, RZ, RZ, R23 ;  /* 0x000000ffff0a7224 */ /* 0x000ff600078e0017 */
[----:B------:R-:W-:Y:S09]  /*24cf0*/  @!UPT UIADD3 URZ, URZ, URZ, URZ ;  /* 0x0000003f3f3ff290 */ /* 0x000ff2000fffe03f */
[----:B------:R-:W-:Y:S01]  /*24d00*/  STL.64 [R1+0x1e0], R24 ;  /* 0x0001e01801007387 */ /* 0x000fe20000100a00 */
[----:B------:R0:W-:Y:S03]  /*24d10*/  STL.64 [R1+0x1e8], R26 ;  /* 0x0001e81a01007387 */ /* 0x0001e60000100a00 */
[----:B0-----:R-:W3:Y:S01]  /*24d20*/  LDL.LU.64 R26, [R1+0x1410] ;  /* 0x00141000011a7983 */ /* 0x001ee20000300a00 */
[----:B------:R-:W2:Y:S02]  /*24d30*/  LDL.LU.64 R22, [R1+0x1408] ;  /* 0x0014080001167983 */ /* 0x000ea40000300a00 */
[C---:B--2---:R-:W-:Y:S08]  /*24d40*/  HMMA.16816.F32.BF16 R12, R4.reuse, R22, R12 ;  /* 0x00000016040c723c */ /* 0x044ff0000004180c */
[----:B---3--:R-:W-:Y:S11]  /*24d50*/  HMMA.16816.F32.BF16 R16, R4, R26, R16 ;  /* 0x0000001a0410723c */ /* 0x008ff60000041810 */
[----:B------:R-:W-:Y:S04]  /*24d60*/  @!UPT UIADD3 URZ, URZ, URZ, URZ ;  /* 0x0000003f3f3ff290 */ /* 0x000fe8000fffe03f */
[----:B------:R0:W-:Y:S01]  /*24d70*/  STL.64 [R1+0x1c0], R12 ;  /* 0x0001c00c01007387 */ /* 0x0001e20000100a00 */
[----:B------:R-:W-:Y:S02]  /*24d80*/  STL.64 [R1+0x1c8], R14 ;  /* 0x0001c80e01007387 */ /* 0x000fe40000100a00 */
[----:B0-----:R-:W-:Y:S02]  /*24d90*/  IMAD.MOV.U32 R13, RZ, RZ, R22 ;  /* 0x000000ffff0d7224 */ /* 0x001fe400078e0016 */
[----:B------:R-:W-:Y:S02]  /*24da0*/  IMAD.MOV.U32 R12, RZ, RZ, R23 ;  /* 0x000000ffff0c7224 */ /* 0x000fe400078e0017 */
[----:B------:R-:W2:Y:S01]  /*24db0*/  LDL.LU.64 R22, [R1+0x1400] ;  /* 0x0014000001167983 */ /* 0x000ea20000300a00 */
[----:B------:R0:W-:Y:S02]  /*24dc0*/  STL.64 [R1+0x1370], R26 ;  /* 0x0013701a01007387 */ /* 0x0001e40000100a00 */
[----:B------:R-:W-:Y:S02]  /*24dd0*/  STL.64 [R1+0x190], R16 ;  /* 0x0001901001007387 */ /* 0x000fe40000100a00 */
[----:B------:R-:W-:Y:S02]  /*24de0*/  STL.64 [R1+0x198], R18 ;  /* 0x0001981201007387 */ /* 0x000fe40000100a00 */
[----:B0-----:R-:W-:-:S02]  /*24df0*/  IMAD.MOV.U32 R26, RZ, RZ, R13 ;  /* 0x000000ffff1a7224 */ /* 0x001fc400078e000d */
[----:B------:R-:W-:-:S05]  /*24e00*/  IMAD.MOV.U32 R27, RZ, RZ, R12 ;  /* 0x000000ffff1b7224 */ /* 0x000fca00078e000c */
[----:B------:R0:W-:Y:S02]  /*24e10*/  STL.64 [R1+0x1388], R26 ;  /* 0x0013881a01007387 */ /* 0x0001e40000100a00 */
[----:B0-----:R-:W-:Y:S02]  /*24e20*/  IMAD.MOV.U32 R26, RZ, RZ, R11 ;  /* 0x000000ffff1a7224 */ /* 0x001fe400078e000b */
[----:B------:R-:W-:-:S05]  /*24e30*/  IMAD.MOV.U32 R27, RZ, RZ, R10 ;  /* 0x000000ffff1b7224 */ /* 0x000fca00078e000a */
[----:B------:R0:W-:Y:S02]  /*24e40*/  STL.64 [R1+0x13a0], R26 ;  /* 0x0013a01a01007387 */ /* 0x0001e40000100a00 */
[----:B0-----:R-:W-:Y:S02]  /*24e50*/  IMAD.MOV.U32 R26, RZ, RZ, R9 ;  /* 0x000000ffff1a7224 */ /* 0x001fe400078e0009 */
[----:B------:R-:W-:-:S05]  /*24e60*/  IMAD.MOV.U32 R27, RZ, RZ, R8 ;  /* 0x000000ffff1b7224 */ /* 0x000fca00078e0008 */
[----:B------:R-:W-:Y:S01]  /*24e70*/  STL.64 [R1+0x13c8], R26 ;  /* 0x0013c81a01007387 */ /* 0x000fe20000100a00 */
[----:B------:R-:W3:Y:S02]  /*24e80*/  LDL.LU R12, [R1+0x110] ;  /* 0x00011000010c7983 */ /* 0x000ee40000300800 */
[----:B------:R-:W3:Y:S02]  /*24e90*/  LDL.LU R13, [R1+0x114] ;  /* 0x00011400010d7983 */ /* 0x000ee40000300800 */
[----:B------:R-:W4:Y:S01]  /*24ea0*/  LDL.LU R14, [R1+0x118] ;  /* 0x00011800010e7983 */ /* 0x000f220000300800 */
[----:B------:R-:W4:Y:S04]  /*24eb0*/  LDL.LU R15, [R1+0x11c] ;  /* 0x00011c00010f7983 */ /* 0x000f280000300800 */
[----:B----4-:R-:W-:Y:S01]  /*24ec0*/  STL.64 [R1+0x13f8], R14 ;  /* 0x0013f80e01007387 */ /* 0x010fe20000100a00 */
[----:B---3--:R0:W-:Y:S03]  /*24ed0*/  STL.64 [R1+0x13f0], R12 ;  /* 0x0013f00c01007387 */ /* 0x0081e60000100a00 */
[----:B0-----:R-:W2:Y:S01]  /*24ee0*/  LDL.LU R12, [R1+0x140] ;  /* 0x00014000010c7983 */ /* 0x001ea20000300800 */
[----:B------:R-:W2:Y:S02]  /*24ef0*/  LDL.LU R13, [R1+0x144] ;  /* 0x00014400010d7983 */ /* 0x000ea40000300800 */
[----:B------:R-:W2:Y:S02]  /*24f00*/  LDL.LU R14, [R1+0x148] ;  /* 0x00014800010e7983 */ /* 0x000ea40000300800 */
[----:B------:R-:W2:Y:S01]  /*24f10*/  LDL.LU R15, [R1+0x14c] ;  /* 0x00014c00010f7983 */ /* 0x000ea20000300800 */
[----:B------:R-:W3:Y:S01]  /*24f20*/  LDL.LU R8, [R1+0x130] ;  /* 0x0001300001087983 */ /* 0x000ee20000300800 */
[----:B------:R-:W3:Y:S02]  /*24f30*/  LDL.LU R9, [R1+0x134] ;  /* 0x0001340001097983 */ /* 0x000ee40000300800 */
[----:B------:R-:W3:Y:S02]  /*24f40*/  LDL.LU R10, [R1+0x138] ;  /* 0x00013800010a7983 */ /* 0x000ee40000300800 */
[----:B------:R-:W3:Y:S01]  /*24f50*/  LDL.LU R11, [R1+0x13c] ;  /* 0x00013c00010b7983 */ /* 0x000ee20000300800 */
[----:B------:R-:W3:Y:S01]  /*24f60*/  LDL.64 R18, [R1+0x28] ;  /* 0x0000280001127983 */ /* 0x000ee20000100a00 */
[----:B------:R-:W4:Y:S02]  /*24f70*/  LDL.LU R24, [R1+0x120] ;  /* 0x0001200001187983 */ /* 0x000f240000300800 */
[----:B------:R-:W-:-:S02]  /*24f80*/  IMAD.MOV.U32 R26, RZ, RZ, R28 ;  /* 0x000000ffff1a7224 */ /* 0x000fc400078e001c */
[----:B------:R-:W-:Y:S02]  /*24f90*/  IMAD.MOV.U32 R27, RZ, RZ, R3 ;  /* 0x000000ffff1b7224 */ /* 0x000fe400078e0003 */
[----:B------:R-:W-:Y:S01]  /*24fa0*/  IMAD.MOV.U32 R25, RZ, RZ, R29 ;  /* 0x000000ffff197224 */ /* 0x000fe200078e001d */
[----:B--2---:R-:W-:Y:S11]  /*24fb0*/  HMMA.16816.F32.BF16 R12, R4, R22, R12 ;  /* 0x00000016040c723c */ /* 0x004ff6000004180c */
[----:B------:R-:W-:Y:S11]  /*24fc0*/  @!UPT UIADD3 URZ, URZ, URZ, URZ ;  /* 0x0000003f3f3ff290 */ /* 0x000ff6000fffe03f */
[----:B------:R-:W-:Y:S01]  /*24fd0*/  @!UPT UIADD3 URZ, URZ, URZ, URZ ;  /* 0x0000003f3f3ff290 */ /* 0x000fe2000fffe03f */
[----:B------:R0:W-:Y:S01]  /*24fe0*/  STL [R1+0x180], R12 ;  /* 0x0001800c01007387 */ /* 0x0001e20000100800 */
[----:B------:R-:W-:Y:S02]  /*24ff0*/  IMAD.MOV.U32 R28, RZ, RZ, R14 ;  /* 0x000000ffff1c7224 */ /* 0x000fe400078e000e */
[----:B------:R-:W-:Y:S02]  /*25000*/  IMAD.MOV.U32 R3, RZ, RZ, R15 ;  /* 0x000000ffff037224 */ /* 0x000fe400078e000f */
[----:B------:R-:W-:Y:S01]  /*25010*/  IMAD.MOV.U32 R29, RZ, RZ, R13 ;  /* 0x000000ffff1d7224 */ /* 0x000fe200078e000d */
[----:B------:R-:W2:Y:S04]  /*25020*/  LDL.LU.64 R14, [R1+0x13f8] ;  /* 0x0013f800010e7983 */ /* 0x000ea80000300a00 */
[----:B0-----:R-:W2:Y:S01]  /*25030*/  LDL.LU.64 R12, [R1+0x13f0] ;  /* 0x0013f000010c7983 */ /* 0x001ea20000300a00 */
[----:B------:R0:W-:Y:S02]  /*25040*/  STL.64 [R1+0x1368], R22 ;  /* 0x0013681601007387 */ /* 0x0001e40000100a00 */
[----:B------:R-:W2:Y:S02]  /*25050*/  LDL.LU R20, [R1+0x50] ;  /* 0x0000500001147983 */ /* 0x000ea40000300800 */
[----:B------:R-:W2:Y:S01]  /*25060*/  LDL.LU R21, [R1+0x54] ;  /* 0x0000540001157983 */ /* 0x000ea20000300800 */
[----:B0-----:R-:W2:Y:S01]  /*25070*/  LDL.LU R22, [R1+0x58] ;  /* 0x0000580001167983 */ /* 0x001ea20000300800 */
[----:B------:R-:W-:-:S02]  /*25080*/  IMAD.MOV.U32 R23, RZ, RZ, R0 ;  /* 0x000000ffff177224 */ /* 0x000fc400078e0000 */
[----:B------:R-:W3:Y:S03]  /*25090*/  LDL.LU R0, [R1+0x13ec] ;  /* 0x0013ec0001007983 */ /* 0x000ee60000300800 */
[----:B--2---:R-:W-:Y:S01]  /*250a0*/  STL.64 [R1+0x1380], R22 ;  /* 0x0013801601007387 */ /* 0x004fe20000100a00 */
[----:B------:R0:W-:Y:S03]  /*250b0*/  STL.64 [R1+0x1378], R20 ;  /* 0x0013781401007387 */ /* 0x0001e60000100a00 */
[----:B0-----:R-:W2:Y:S01]  /*250c0*/  LDL.LU R20, [R1+0x60] ;  /* 0x0000600001147983 */ /* 0x001ea20000300800 */
[----:B------:R-:W2:Y:S02]  /*250d0*/  LDL.LU R21, [R1+0x64] ;  /* 0x0000640001157983 */ /* 0x000ea40000300800 */
[----:B------:R-:W2:Y:S02]  /*250e0*/  LDL.LU R22, [R1+0x68] ;  /* 0x0000680001167983 */ /* 0x000ea40000300800 */
[----:B------:R-:W-:-:S02]  /*250f0*/  IMAD.MOV.U32 R23, RZ, RZ, R2 ;  /* 0x000000ffff177224 */ /* 0x000fc400078e0002 */
[----:B------:R-:W4:Y:S01]  /*25100*/  LDL.LU R2, [R1+0x13e8] ;  /* 0x0013e80001027983 */ /* 0x000f220000300800 */
[----:B---3--:R-:W-:Y:S03]  /*25110*/  HMMA.16816.F32.BF16 R8, R4, R18, R8 ;  /* 0x000000120408723c */ /* 0x008fe60000041808 */
[----:B--2---:R-:W-:Y:S01]  /*25120*/  STL.64 [R1+0x1398], R22 ;  /* 0x0013981601007387 */ /* 0x004fe20000100a00 */
[----:B------:R0:W-:Y:S03]  /*25130*/  STL.64 [R1+0x1390], R20 ;  /* 0x0013901401007387 */ /* 0x0001e60000100a00 */
[----:B0-----:R-:W2:Y:S01]  /*25140*/  LDL.LU R20, [R1+0x70] ;  /* 0x0000700001147983 */ /* 0x001ea20000300800 */
[----:B------:R-:W2:Y:S02]  /*25150*/  LDL.LU R21, [R1+0x74] ;  /* 0x0000740001157983 */ /* 0x000ea40000300800 */
[----:B------:R-:W3:Y:S02]  /*25160*/  LDL.LU R22, [R1+0x78] ;  /* 0x0000780001167983 */ /* 0x000ee40000300800 */
[----:B------:R-:W-:-:S02]  /*25170*/  IMAD.MOV.U32 R23, RZ, RZ, R0 ;  /* 0x000000ffff177224 */ /* 0x000fc400078e0000 */
[----:B------:R-:W4:Y:S04]  /*25180*/  LDL.LU R0, [R1+0x13e4] ;  /* 0x0013e40001007983 */ /* 0x000f280000300800 */
[----:B---3--:R-:W-:Y:S01]  /*25190*/  STL.64 [R1+0x13b0], R22 ;  /* 0x0013b01601007387 */ /* 0x008fe20000100a00 */
[----:B--2---:R0:W-:Y:S03]  /*251a0*/  STL.64 [R1+0x13a8], R20 ;  /* 0x0013a81401007387 */ /* 0x0041e60000100a00 */
[----:B0-----:R-:W2:Y:S01]  /*251b0*/  LDL.LU R20, [R1+0xd0] ;  /* 0x0000d00001147983 */ /* 0x001ea20000300800 */
[----:B------:R-:W2:Y:S02]  /*251c0*/  LDL.LU R21, [R1+0xd4] ;  /* 0x0000d40001157983 */ /* 0x000ea40000300800 */
[----:B------:R-:W2:Y:S02]  /*251d0*/  LDL.LU R22, [R1+0xd8] ;  /* 0x0000d80001167983 */ /* 0x000ea40000300800 */
[----:B----4-:R-:W-:-:S02]  /*251e0*/  IMAD.MOV.U32 R23, RZ, RZ, R2 ;  /* 0x000000ffff177224 */ /* 0x010fc400078e0002 */
[----:B------:R-:W3:Y:S01]  /*251f0*/  LDL.LU R2, [R1+0x13e0] ;  /* 0x0013e00001027983 */ /* 0x000ee20000300800 */
[----:B------:R-:W-:Y:S02]  /*25200*/  STL [R1+0x120c], R28 ;  /* 0x00120c1c01007387 */ /* 0x000fe40000100800 */
[----:B------:R-:W-:Y:S02]  /*25210*/  STL [R1+0x1208], R29 ;  /* 0x0012081d01007387 */ /* 0x000fe40000100800 */
[----:B------:R0:W-:Y:S01]  /*25220*/  STL.64 [R1+0x170], R8 ;  /* 0x0001700801007387 */ /* 0x0001e20000100a00 */
[----:B------:R1:W-:Y:S01]  /*25230*/  STL.64 [R1+0x178], R10 ;  /* 0x0001780a01007387 */ /* 0x0003e20000100a00 */
[----:B0-----:R-:W-:-:S03]  /*25240*/  IMAD.MOV.U32 R9, RZ, RZ, R18 ;  /* 0x000000ffff097224 */ /* 0x001fc600078e0012 */
[----:B-1----:R-:W4:Y:S01]  /*25250*/  LDL.LU.64 R10, [R1+0x13d8] ;  /* 0x0013d800010a7983 */ /* 0x002f220000300a00 */
[----:B------:R-:W-:Y:S02]  /*25260*/  IMAD.MOV.U32 R8, RZ, RZ, R19 ;  /* 0x000000ffff087224 */ /* 0x000fe400078e0013 */
[----:B------:R-:W2:Y:S02]  /*25270*/  LDL.LU.64 R18, [R1+0x13d0] ;  /* 0x0013d00001127983 */ /* 0x000ea40000300a00 */
[C---:B--2---:R-:W-:Y:S08]  /*25280*/  HMMA.16816.F32.BF16 R24, R4.reuse, R18, R24 ;  /* 0x000000120418723c */ /* 0x044ff00000041818 */
[----:B----4-:R-:W-:Y:S11]  /*25290*/  HMMA.16816.F32.BF16 R4, R4, R10, R12 ;  /* 0x0000000a0404723c */ /* 0x010ff6000004180c */
[----:B------:R-:W-:Y:S04]  /*252a0*/  @!UPT UIADD3 URZ, URZ, URZ, URZ ;  /* 0x0000003f3f3ff290 */ /* 0x000fe8000fffe03f */
[----:B------:R-:W-:Y:S01]  /*252b0*/  STL.64 [R1+0x160], R24 ;  /* 0x0001601801007387 */ /* 0x000fe20000100a00 */
[----:B------:R0:W-:Y:S03]  /*252c0*/  STL.64 [R1+0x168], R26 ;  /* 0x0001681a01007387 */ /* 0x0001e60000100a00 */
[----:B0-----:R-:W2:Y:S01]  /*252d0*/  LDL.LU.64 R26, [R1+0x13c8] ;  /* 0x0013c800011a7983 */ /* 0x001ea20000300a00 */
[----:B------:R-:W2:Y:S02]  /*252e0*/  LDL.LU.64 R14, [R1+0x13c0] ;  /* 0x0013c000010e7983 */ /* 0x000ea40000300a00 */
[----:B------:R-:W2:Y:S02]  /*252f0*/  LDL.LU.64 R12, [R1+0x13b8] ;  /* 0x0013b800010c7983 */ /* 0x000ea40000300a00 */
[----:B------:R-:W-:Y:S01]  /*25300*/  STL.64 [R1+0x150], R4 ;  /* 0x0001500401007387 */ /* 0x000fe20000100a00 */
[----:B------:R-:W-:Y:S01]  /*25310*/  STL.64 [R1+0x158], R6 ;  /* 0x0001580601007387 */ /* 0x000fe20000100a00 */
[C---:B--2---:R-:W-:Y:S03]  /*25320*/  HMMA.16816.F32.BF16 R24, R12.reuse, R26, R20 ;  /* 0x0000001a0c18723c */ /* 0x044fe60000041814 */
[----:B------:R-:W2:Y:S01]  /*25330*/  LDL.LU.64 R22, [R1+0x13b0] ;  /* 0x0013b00001167983 */ /* 0x000ea20000300a00 */
[----:B------:R-:W2:Y:S11]  /*25340*/  LDL.LU.64 R20, [R1+0x13a8] ;  /* 0x0013a80001147983 */ /* 0x000eb60000300a00 */
[----:B------:R-:W-:Y:S08]  /*25350*/  @!UPT UIADD3 URZ, URZ, URZ, URZ ;  /* 0x0000003f3f3ff290 */ /* 0x000ff0000fffe03f */
        /* <DEDUP_REMOVED lines=24> */
[----:B------:R-:W-:Y:S02]  /*254e0*/  IMAD.MOV.U32 R6, RZ, RZ, R9 ;  /* 0x000000ffff067224 */ /* 0x000fe400078e0009 */
[----:B------:R-:W-:Y:S01]  /*254f0*/  IMAD.MOV.U32 R7, RZ, RZ, R8 ;  /* 0x000000ffff077224 */ /* 0x000fe200078e0008 */
[C---:B--2---:R-:W-:Y:S01]  /*25500*/  HMMA.16816.F32.BF16 R20, R12.reuse, R22, R24 ;  /* 0x000000160c14723c */ /* 0x044fe20000041818 */
[----:B------:R-:W2:Y:S01]  /*25510*/  LDL.LU.64 R26, [R1+0x1350] ;  /* 0x00135000011a7983 */ /* 0x000ea20000300a00 */
[----:B------:R-:W2:Y:S11]  /*25520*/  LDL.LU.64 R24, [R1+0x1348] ;  /* 0x0013480001187983 */ /* 0x000eb60000300a00 */
[----:B------:R-:W-:Y:S10]  /*25530*/  @!UPT UIADD3 URZ, URZ, URZ, URZ ;  /* 0x0000003f3f3ff290 */ /* 0x000ff4000fffe03f */
[----:B------:R-:W-:Y:S01]  /*25540*/  STL.64 [R1+0x2e0], R20 ;  /* 0x0002e01401007387 */ /* 0x000fe20000100a00 */
[----:B------:R0:W-:Y:S03]  /*25550*/  STL.64 [R1+0x2e8], R22 ;  /* 0x0002e81601007387 */ /* 0x0001e60000100a00 */
[----:B0-----:R-:W4:Y:S01]  /*25560*/  LDL.LU.64 R22, [R1+0x1340] ;  /* 0x0013400001167983 */ /* 0x001f220000300a00 */
[----:B------:R-:W4:Y:S01]  /*25570*/  LDL.LU.64 R20, [R1+0x1338] ;  /* 0x0013380001147983 */ /* 0x000f220000300a00 */
[C---:B--2---:R-:W-:Y:S02]  /*25580*/  HMMA.16816.F32.BF16 R4, R12.reuse, R6, R24 ;  /* 0x000000060c04723c */ /* 0x044fe40000041818 */
[----:B------:R-:W2:Y:S01]  /*25590*/  LDL.LU.64 R26, [R1+0x1330] ;  /* 0x00133000011a7983 */ /* 0x000ea20000300a00 */
[----:B------:R-:W2:Y:S11]  /*255a0*/  LDL.LU.64 R24, [R1+0x1328] ;  /* 0x0013280001187983 */ /* 0x000eb60000300a00 */
[----:B------:R-:W-:Y:S09]  /*255b0*/  @!UPT UIADD3 URZ, URZ, URZ, URZ ;  /* 0x0000003f3f3ff290 */ /* 0x000ff2000fffe03f */
[----:B------:R0:W-:Y:S01]  /*255c0*/  STL.64 [R1+0x2d0], R4 ;  /* 0x0002d00401007387 */ /* 0x0001e20000100a00 */
[----:B------:R1:W-:Y:S03]  /*255d0*/  STL.64 [R1+0x2d8], R6 ;  /* 0x0002d80601007387 */ /* 0x0003e60000100a00 */
[----:B0-----:R-:W3:Y:S01]  /*255e0*/  LDL.LU R4, [R1+0x200] ;  /* 0x0002000001047983 */ /* 0x001ee20000300800 */
[----:B--2---:R-:W-:Y:S11]  /*255f0*/  HMMA.16816.F32.BF16 R16, R12, R18, R24 ;  /* 0x000000120c10723c */ /* 0x004ff60000041818 */
[----:B------:R-:W-:Y:S11]  /*25600*/  @!UPT UIADD3 URZ, URZ, URZ, URZ ;  /* 0x0000003f3f3ff290 */ /* 0x000ff6000fffe03f */
[----:B------:R-:W-:Y:S01]  /*25610*/  @!UPT UIADD3 URZ, URZ, URZ, URZ ;  /* 0x0000003f3f3ff290 */ /* 0x000fe2000fffe03f */
[----:B------:R0:W-:Y:S01]  /*25620*/  STL.64 [R1+0x2c0], R16 ;  /* 0x0002c01001007387 */ /* 0x0001e20000100a00 */
[----:B------:R2:W-:Y:S02]  /*25630*/  STL.64 [R1+0x2c8], R18 ;  /* 0x0002c81201007387 */ /* 0x0005e40000100a00 */
[----:B------:R-:W3:Y:S02]  /*25640*/  LDL.LU R5, [R1+0x204] ;  /* 0x0002040001057983 */ /* 0x000ee40000300800 */
[----:B-1----:R-:W3:Y:S01]  /*25650*/  LDL.LU R6, [R1+0x208] ;  /* 0x0002080001067983 */ /* 0x002ee20000300800 */
[----:B------:R-:W3:Y:S04]  /*25660*/  LDL.LU R7, [R1+0x20c] ;  /* 0x00020c0001077983 */ /* 0x000ee80000300800 */
[----:B0-----:R-:W4:Y:S01]  /*25670*/  LDL.LU R16, [R1+0x100] ;  /* 0x0001000001107983 */ /* 0x001f220000300800 */
[----:B------:R-:W4:Y:S02]  /*25680*/  LDL.LU R17, [R1+0x104] ;  /* 0x0001040001117983 */ /* 0x000f240000300800 */
[----:B--2---:R-:W2:Y:S02]  /*25690*/  LDL.LU R18, [R1+0x108] ;  /* 0x0001080001127983 */ /* 0x004ea40000300800 */
[----:B------:R-:W2:Y:S01]  /*256a0*/  LDL.LU R19, [R1+0x10c] ;  /* 0x00010c0001137983 */ /* 0x000ea20000300800 */
[----:B---3--:R0:W-:Y:S01]  /*256b0*/  STL.64 [R1+0x12b0], R6 ;  /* 0x0012b00601007387 */ /* 0x0081e20000100a00 */
[----:B------:R-:W-:Y:S03]  /*256c0*/  STL.64 [R1+0x12a8], R4 ;  /* 0x0012a80401007387 */ /* 0x000fe60000100a00 */
[----:B0-----:R-:W3:Y:S04]  /*256d0*/  LDL.LU.64 R6, [R1+0x28] ;  /* 0x0000280001067983 */ /* 0x001ee80000300a00 */
[----:B---3--:R0:W-:Y:S04]  /*256e0*/  STL.64 [R1+0x12c8], R6 ;  /* 0x0012c80601007387 */ /* 0x0081e80000100a00 */
        /* <DEDUP_REMOVED lines=8> */
[----:B0-----:R-:W2:Y:S01]  /*25770*/  LDL.LU.64 R6, [R1+0xc8] ;  /* 0x0000c80001067983 */ /* 0x001ea20000300a00 */
[----:B------:R-:W3:Y:S02]  /*25780*/  LDL R26, [R1+0x984] ;  /* 0x00098400011a7983 */ /* 0x000ee40000100800 */
[----:B------:R-:W3:Y:S02]  /*25790*/  LDL R27, [R1+0x368] ;  /* 0x00036800011b7983 */ /* 0x000ee40000100800 */
[----:B------:R-:W2:Y:S01]  /*257a0*/  LDL R25, [R1+0x364] ;  /* 0x0003640001197983 */ /* 0x000ea20000100800 */
[----:B---3--:R-:W-:Y:S01]  /*257b0*/  STL.64 [R1+0x12c0], R26 ;  /* 0x0012c01a01007387 */ /* 0x008fe20000100a00 */
[----:B--2---:R0:W-:Y:S02]  /*257c0*/  STL [R1+0x12b8], R25 ;  /* 0x0012b81901007387 */ /* 0x0041e40000100800 */
[----:B------:R-:W2:Y:S01]  /*257d0*/  LDL.LU R24, [R1+0x1f0] ;  /* 0x0001f00001187983 */ /* 0x000ea20000300800 */
[----:B0-----:R-:W2:Y:S01]  /*257e0*/  LDL.LU R25, [R1+0x1f4] ;  /* 0x0001f40001197983 */ /* 0x001ea20000300800 */
[----:B------:R-:W3:Y:S02]  /*257f0*/  LDL.LU R26, [R1+0x1f8] ;  /* 0x0001f800011a7983 */ /* 0x000ee40000300800 */
[----:B------:R-:W-:-:S02]  /*25800*/  IMAD.MOV.U32 R27, RZ, RZ, R2 ;  /* 0x000000ffff1b7224 */ /* 0x000fc400078e0002 */
[----:B------:R-:W4:Y:S04]  /*25810*/  LDL.LU R2, [R1+0x1320] ;  /* 0x0013200001027983 */ /* 0x000f280000300800 */
[----:B---3--:R-:W-:Y:S01]  /*25820*/  STL.64 [R1+0x12d8], R26 ;  /* 0x0012d81a01007387 */ /* 0x008fe20000100a00 */
[----:B--2---:R0:W-:Y:S03]  /*25830*/  STL.64 [R1+0x12d0], R24 ;  /* 0x0012d01801007387 */ /* 0x0041e60000100a00 */
[----:B0-----:R-:W2:Y:S01]  /*25840*/  LDL.LU R24, [R1+0x1d0] ;  /* 0x0001d00001187983 */ /* 0x001ea20000300800 */
[----:B------:R-:W2:Y:S02]  /*25850*/  LDL.LU R25, [R1+0x1d4] ;  /* 0x0001d40001197983 */ /* 0x000ea40000300800 */
[----:B------:R-:W3:Y:S02]  /*25860*/  LDL.LU R26, [R1+0x1d8] ;  /* 0x0001d800011a7983 */ /* 0x000ee40000300800 */
[----:B------:R-:W3:Y:S01]  /*25870*/  LDL.LU R27, [R1+0x1dc] ;  /* 0x0001dc00011b7983 */ /* 0x000ee20000300800 */
[----:B----4-:R-:W-:Y:S01]  /*25880*/  HMMA.16816.F32.BF16 R12, R12, R10, R20 ;  /* 0x0000000a0c0c723c */ /* 0x010fe20000041814 */
[----:B---3--:R-:W-:Y:S01]  /*25890*/  STL.64 [R1+0x1300], R26 ;  /* 0x0013001a01007387 */ /* 0x008fe20000100a00 */
[----:B--2---:R0:W-:Y:S03]  /*258a0*/  STL.64 [R1+0x12f8], R24 ;  /* 0x0012f81801007387 */ /* 0x0041e60000100a00 */
[----:B0-----:R-:W2:Y:S01]  /*258b0*/  LDL.LU R24, [R1+0xf0] ;  /* 0x0000f00001187983 */ /* 0x001ea20000300800 */
[----:B------:R-:W2:Y:S02]  /*258c0*/  LDL.LU R25, [R1+0xf4] ;  /* 0x0000f40001197983 */ /* 0x000ea40000300800 */
[----:B------:R-:W2:Y:S02]  /*258d0*/  LDL.LU R26, [R1+0xf8] ;  /* 0x0000f800011a7983 */ /* 0x000ea40000300800 */
[----:B------:R-:W2:Y:S01]  /*258e0*/  LDL.LU R27, [R1+0xfc] ;  /* 0x0000fc00011b7983 */ /* 0x000ea20000300800 */
[----:B------:R-:W3:Y:S01]  /*258f0*/  LDL.LU.64 R10, [R1+0x1318] ;  /* 0x00131800010a7983 */ /* 0x000ee20000300a00 */
[----:B------:R-:W3:Y:S02]  /*25900*/  LDL.LU.64 R8, [R1+0x1310] ;  /* 0x0013100001087983 */ /* 0x000ee40000300a00 */
[----:B------:R-:W4:Y:S09]  /*25910*/  LDL.LU R20, [R1+0x1a0] ;  /* 0x0001a00001147983 */ /* 0x000f320000300800 */
[----:B------:R0:W-:Y:S01]  /*25920*/  STL.64 [R1+0x2b0], R12 ;  /* 0x0002b00c01007387 */ /* 0x0001e20000100a00 */
[----:B------:R1:W-:Y:S01]  /*25930*/  STL.64 [R1+0x2b8], R14 ;  /* 0x0002b80e01007387 */ /* 0x0003e20000100a00 */
[----:B------:R-:W4:Y:S02]  /*25940*/  LDL.LU R21, [R1+0x1a4] ;  /* 0x0001a40001157983 */ /* 0x000f240000300800 */
[----:B------:R-:W4:Y:S02]  /*25950*/  LDL.LU R22, [R1+0x1a8] ;  /* 0x0001a80001167983 */ /* 0x000f240000300800 */
[----:B------:R-:W4:Y:S01]  /*25960*/  LDL.LU R23, [R1+0x1ac] ;  /* 0x0001ac0001177983 */ /* 0x000f220000300800 */
[----:B0-----:R-:W2:Y:S01]  /*25970*/  LDL.LU R12, [R1+0x1b0] ;  /* 0x0001b000010c7983 */ /* 0x001ea20000300800 */
[----:B------:R-:W2:Y:S02]  /*25980*/  LDL.LU R13, [R1+0x1b4] ;  /* 0x0001b400010d7983 */ /* 0x000ea40000300800 */
[----:B-1----:R-:W2:Y:S01]  /*25990*/  LDL.LU R14, [R1+0x1b8] ;  /* 0x0001b800010e7983 */ /* 0x002ea20000300800 */
[C---:B---3--:R-:W-:Y:S11]  /*259a0*/  HMMA.16816.F32.BF16 R16, R8.reuse, R6, R16 ;  /* 0x000000060810723c */ /* 0x048ff60000041810 */
        /* <DEDUP_REMOVED lines=13> */
[----:B0-----:R-:W2:Y:S01]  /*25a80*/  LDL.LU.64 R26, [R1+0x1300] ;  /* 0x00130000011a7983 */ /* 0x001ea20000300a00 */
[----:B------:R-:W2:Y:S02]  /*25a90*/  LDL.LU.64 R24, [R1+0x12f8] ;  /* 0x0012f80001187983 */ /* 0x000ea40000300a00 */
[----:B------:R-:W4:Y:S02]  /*25aa0*/  LDL.LU.64 R6, [R1+0x12f0] ;  /* 0x0012f00001067983 */ /* 0x000f240000300a00 */
[----:B------:R0:W-:Y:S01]  /*25ab0*/  STL.64 [R1+0x1288], R18 ;  /* 0x0012881201007387 */ /* 0x0001e20000100a00 */
[----:B------:R-:W-:Y:S04]  /*25ac0*/  STL.64 [R1+0x1280], R16 ;  /* 0x0012801001007387 */ /* 0x000fe80000100a00 */
[----:B0-----:R-:W3:Y:S01]  /*25ad0*/  LDL.LU.64 R18, [R1+0x8] ;  /* 0x0000080001127983 */ /* 0x001ee20000300a00 */
[----:B----4-:R-:W-:Y:S03]  /*25ae0*/  HMMA.16816.F32.BF16 R20, R8, R6, R20 ;  /* 0x000000060814723c */ /* 0x010fe60000041814 */
[----:B---3--:R0:W-:Y:S04]  /*25af0*/  STL.64 [R1+0x12a0], R18 ;  /* 0x0012a01201007387 */ /* 0x0081e80000100a00 */
[----:B0-----:R-:W3:Y:S11]  /*25b00*/  LDL.LU.64 R18, [R1+0x18] ;  /* 0x0000180001127983 */ /* 0x001ef60000300a00 */
[----:B------:R-:W-:Y:S05]  /*25b10*/  @!UPT UIADD3 URZ, URZ, URZ, URZ ;  /* 0x0000003f3f3ff290 */ /* 0x000fea000fffe03f */
[----:B------:R0:W-:Y:S02]  /*25b20*/  STL.64 [R1+0x120], R20 ;  /* 0x0001201401007387 */ /* 0x0001e40000100a00 */
[----:B------:R-:W-:Y:S02]  /*25b30*/  STL.64 [R1+0x128], R22 ;  /* 0x0001281601007387 */ /* 0x000fe40000100a00 */
[----:B0-----:R-:W-:Y:S02]  /*25b40*/  IMAD.MOV.U32 R21, RZ, RZ, R6 ;  /* 0x000000ffff157224 */ /* 0x001fe400078e0006 */
[----:B------:R-:W-:Y:S02]  /*25b50*/  IMAD.MOV.U32 R20, RZ, RZ, R7 ;  /* 0x000000ffff147224 */ /* 0x000fe400078e0007 */
[----:B------:R-:W4:Y:S01]  /*25b60*/  LDL.LU.64 R6, [R1+0x12e8] ;  /* 0x0012e80001067983 */ /* 0x000f220000300a00 */
[----:B------:R-:W-:-:S07]  /*25b70*/  IMAD.MOV.U32 R15, RZ, RZ, R2 ;  /* 0x000000ffff0f7224 */ /* 0x000fce00078e0002 */
        /* <DEDUP_REMOVED lines=18> */
[----:B------:R-:W-:Y:S11]  /*25ca0*/  IMAD.MOV.U32 R15, RZ, RZ, R7 ;  /* 0x000000ffff0f7224 */ /* 0x000ff600078e0007 */
[----:B------:R-:W-:Y:S11]  /*25cb0*/  @!UPT UIADD3 URZ, URZ, URZ, URZ ;  /* 0x0000003f3f3ff290 */ /* 0x000ff6000fffe03f */
[----:B------:R0:W-:Y:S01]  /*25cc0*/  STL.64 [R1+0xf0], R24 ;  /* 0x0000f01801007387 */ /* 0x0001e20000100a00 */
[----:B------:R1:W-:Y:S02]  /*25cd0*/  STL.64 [R1+0xf8], R26 ;  /* 0x0000f81a01007387 */ /* 0x0003e40000100a00 */
[----:B0-----:R-:W-:Y:S01]  /*25ce0*/  IMAD.MOV.U32 R24, RZ, RZ, R6 ;  /* 0x000000ffff187224 */ /* 0x001fe200078e0006 */
[----:B-1----:R-:W2:Y:S01]  /*25cf0*/  LDL.LU.64 R26, [R1+0x12c0] ;  /* 0x0012c000011a7983 */ /* 0x002ea20000300a00 */
[----:B------:R-:W4:Y:S02]  /*25d00*/  LDL.LU R25, [R1+0x12b8] ;  /* 0x0012b80001197983 */ /* 0x000f240000300800 */
[----:B------:R-:W2:Y:S02]  /*25d10*/  LDL.LU.64 R6, [R1+0x12b0] ;  /* 0x0012b00001067983 */ /* 0x000ea40000300a00 */
[----:B------:R-:W2:Y:S01]  /*25d20*/  LDL.LU.64 R4, [R1+0x12a8] ;  /* 0x0012a80001047983 */ /* 0x000ea20000300a00 */
[----:B------:R-:W-:Y:S01]  /*25d30*/  STL.64 [R1+0x1298], R14 ;  /* 0x0012980e01007387 */ /* 0x000fe20000100a00 */
[----:B------:R0:W-:Y:S02]  /*25d40*/  STL.64 [R1+0x1290], R12 ;  /* 0x0012900c01007387 */ /* 0x0001e40000100a00 */
[----:B---3--:R-:W-:-:S02]  /*25d50*/  IMAD.MOV.U32 R23, RZ, RZ, R18 ;  /* 0x000000ffff177224 */ /* 0x008fc400078e0012 */
[----:B------:R-:W-:Y:S01]  /*25d60*/  IMAD.MOV.U32 R22, RZ, RZ, R19 ;  /* 0x000000ffff167224 */ /* 0x000fe200078e0013 */
[----:B0-----:R-:W3:Y:S01]  /*25d70*/  LDL.LU R12, [R1+0x210] ;  /* 0x00021000010c7983 */ /* 0x001ee20000300800 */
[----:B------:R-:W3:Y:S02]  /*25d80*/  LDL.LU R13, [R1+0x214] ;  /* 0x00021400010d7983 */ /* 0x000ee40000300800 */
[----:B------:R-:W3:Y:S01]  /*25d90*/  LDL.LU R14, [R1+0x218] ;  /* 0x00021800010e7983 */ /* 0x000ee20000300800 */
[C---:B--2---:R-:W-:Y:S01]  /*25da0*/  HMMA.16816.F32.BF16 R4, R8.reuse, R18, R4 ;  /* 0x000000120804723c */ /* 0x044fe20000041804 */
[----:B------:R-:W3:Y:S01]  /*25db0*/  LDL.LU.64 R18, [R1+0x12a0] ;  /* 0x0012a00001127983 */ /* 0x000ee20000300a00 */
[----:B------:R-:W-:Y:S11]  /*25dc0*/  IMAD.MOV.U32 R15, RZ, RZ, R0 ;  /* 0x000000ffff0f7224 */ /* 0x000ff600078e0000 */
[----:B------:R-:W-:Y:S11]  /*25dd0*/  @!UPT UIADD3 URZ, URZ, URZ, URZ ;  /* 0x0000003f3f3ff290 */ /* 0x000ff6000fffe03f */
[----:B------:R-:W-:Y:S01]  /*25de0*/  IMAD.MOV.U32 R0, RZ, RZ, R7 ;  /* 0x000000ffff007224 */ /* 0x000fe200078e0007 */
[----:B------:R-:W-:Y:S01]  /*25df0*/  STL.64 [R1+0xe0], R4 ;  /* 0x0000e00401007387 */ /* 0x000fe20000100a00 */
[----:B------:R-:W-:Y:S02]  /*25e00*/  STL [R1+0xe8], R6 ;  /* 0x0000e80601007387 */ /* 0x000fe40000100800 */
[----:B------:R-:W-:Y:S01]  /*25e10*/  LDSM.16.MT88.4 R4, [R27+0x15080] ;  /* 0x015080001b04783b */ /* 0x000fe20000004200 */
[----:B------:R-:W-:Y:S01]  /*25e20*/  STL [R1+0x1180], R0 ;  /* 0x0011800001007387 */ /* 0x000fe20000100800 */
[----:B---3--:R-:W-:Y:S03]  /*25e30*/  HMMA.16816.F32.BF16 R8, R8, R18, R12 ;  /* 0x000000120808723c */ /* 0x008fe6000004180c */
[----:B------:R-:W2:Y:S01]  /*25e40*/  LDL.LU.64 R14, [R1+0x1298] ;  /* 0x00129800010e7983 */ /* 0x000ea20000300a00 */
[----:B------:R-:W3:Y:S11]  /*25e50*/  LDL.LU.64 R12, [R1+0x1290] ;  /* 0x00129000010c7983 */ /* 0x000ef60000300a00 */
[----:B------:R-:W-:Y:S08]  /*25e60*/  @!UPT UIADD3 URZ, URZ, URZ, URZ ;  /* 0x0000003f3f3ff290 */ /* 0x000ff0000fffe03f */
[----:B------:R-:W-:Y:S01]  /*25e70*/  STL.64 [R1+0xd0], R8 ;  /* 0x0000d00801007387 */ /* 0x000fe20000100a00 */
[----:B------:R-:W-:Y:S02]  /*25e80*/  STL.64 [R1+0xd8], R10 ;  /* 0x0000d80a01007387 */ /* 0x000fe40000100a00 */
[----:B----4-:R-:W0:Y:S04]  /*25e90*/  LDSM.16.MT88.4 R8, [R25+0x16000] ;  /* 0x016000001908783b */ /* 0x010e280000004200 */
[----:B------:R-:W-:Y:S02]  /*25ea0*/  IMAD.MOV.U32 R28, RZ, RZ, R18 ;  /* 0x000000ffff1c7224 */ /* 0x000fe400078e0012 */
[----:B------:R-:W-:Y:S02]  /*25eb0*/  IMAD.MOV.U32 R29, RZ, RZ, R19 ;  /* 0x000000ffff1d7224 */ /* 0x000fe400078e0013 */
[----:B------:R-:W4:Y:S01]  /*25ec0*/  LDL.LU.64 R18, [R1+0x1288] ;  /* 0x0012880001127983 */ /* 0x000f220000300a00 */
[----:B------:R-:W3:Y:S03]  /*25ed0*/  LDL.LU.64 R16, [R1+0x1280] ;  /* 0x0012800001107983 */ /* 0x000ee60000300a00 */
[----:B0-----:R-:W-:Y:S01]  /*25ee0*/  STL.64 [R1+0x1200], R10 ;  /* 0x0012000a01007387 */ /* 0x001fe20000100a00 */
[----:B------:R-:W-:Y:S02]  /*25ef0*/  STL.64 [R1+0x11f8], R8 ;  /* 0x0011f80801007387 */ /* 0x000fe40000100a00 */
[----:B------:R-:W0:Y:S02]  /*25f00*/  LDSM.16.M88.4 R8, [R26+0x80] ;  /* 0x000080001a08783b */ /* 0x000e240000000200 */
[----:B0-----:R-:W-:Y:S02]  /*25f10*/  STL.64 [R1+0x70], R8 ;  /* 0x0000700801007387 */ /* 0x001fe40000100a00 */
[----:B------:R-:W-:Y:S02]  /*25f20*/  STL.64 [R1+0x78], R10 ;  /* 0x0000780a01007387 */ /* 0x000fe40000100a00 */
[----:B------:R-:W0:Y:S02]  /*25f30*/  LDSM.16.M88.4 R8, [R26+0x2080] ;  /* 0x002080001a08783b */ /* 0x000e240000000200 */
[----:B0-----:R-:W-:Y:S02]  /*25f40*/  STL.64 [R1+0x60], R8 ;  /* 0x0000600801007387 */ /* 0x001fe40000100a00 */
[----:B------:R-:W-:Y:S02]  /*25f50*/  STL.64 [R1+0x68], R10 ;  /* 0x0000680a01007387 */ /* 0x000fe40000100a00 */
[----:B------:R-:W0:Y:S02]  /*25f60*/  LDSM.16.M88.4 R8, [R26+0x4080] ;  /* 0x004080001a08783b */ /* 0x000e240000000200 */
[----:B0-----:R-:W-:Y:S02]  /*25f70*/  STL.64 [R1+0x50], R8 ;  /* 0x0000500801007387 */ /* 0x001fe40000100a00 */
[----:B------:R0:W-:Y:S02]  /*25f80*/  STL.64 [R1+0x58], R10 ;  /* 0x0000580a01007387 */ /* 0x0001e40000100a00 */
[----:B0-----:R-:W-:-:S02]  /*25f90*/  IMAD.MOV.U32 R10, RZ, RZ, R24 ;  /* 0x000000ffff0a7224 */ /* 0x001fc400078e0018 */
[----:B--2---:R-:W-:-:S05]  /*25fa0*/  IMAD.MOV.U32 R11, RZ, RZ, R15 ;  /* 0x000000ffff0b7224 */ /* 0x004fca00078e000f */
[----:B------:R-:W-:Y:S02]  /*25fb0*/  STL.64 [R1+0x1210], R10 ;  /* 0x0012100a01007387 */ /* 0x000fe40000100a00 */
[----:B------:R-:W0:Y:S02]  /*25fc0*/  LDSM.16.M88.4 R8, [R26+0x6080] ;  /* 0x006080001a08783b */ /* 0x000e240000000200 */
[----:B0-----:R-:W-:Y:S02]  /*25fd0*/  STL.64 [R1+0x40], R8 ;  /* 0x0000400801007387 */ /* 0x001fe40000100a00 */
[----:B------:R0:W-:Y:S02]  /*25fe0*/  STL.64 [R1+0x48], R10 ;  /* 0x0000480a01007387 */ /* 0x0001e40000100a00 */
[----:B0-----:R-:W-:Y:S02]  /*25ff0*/  IMAD.MOV.U32 R10, RZ, RZ, R14 ;  /* 0x000000ffff0a7224 */ /* 0x001fe400078e000e */
[----:B------:R-:W-:-:S05]  /*26000*/  IMAD.MOV.U32 R11, RZ, RZ, R2 ;  /* 0x000000ffff0b7224 */ /* 0x000fca00078e0002 */
[----:B------:R-:W-:Y:S02]  /*26010*/  STL.64 [R1+0x1220], R10 ;  /* 0x0012200a01007387 */ /* 0x000fe40000100a00 */
[----:B------:R-:W0:Y:S02]  /*26020*/  LDSM.16.M88.4 R8, [R26+0x8080] ;  /* 0x008080001a08783b */ /* 0x000e240000000200 */
[----:B0-----:R-:W-:Y:S02]  /*26030*/  STL.64 [R1+0x30], R8 ;  /* 0x0000300801007387 */ /* 0x001fe40000100a00 */
[----:B------:R3:W-:Y:S02]  /*26040*/  STL.64 [R1+0x38], R10 ;  /* 0x0000380a01007387 */ /* 0x0007e40000100a00 */
[----:B---3--:R-:W-:Y:S02]  /*26050*/  IMAD.MOV.U32 R10, RZ, RZ, R13 ;  /* 0x000000ffff0a7224 */ /* 0x008fe400078e000d */
[----:B------:R-:W-:-:S02]  /*26060*/  IMAD.MOV.U32 R11, RZ, RZ, R12 ;  /* 0x000000ffff0b7224 */ /* 0x000fc400078e000c */
[----:B------:R-:W0:Y:S04]  /*26070*/  LDSM.16.M88.4 R12, [R26+0xa080] ;  /* 0x00a080001a0c783b */ /* 0x000e280000000200 */
[----:B------:R1:W-:Y:S02]  /*26080*/  STL.64 [R1+0x1238], R10 ;  /* 0x0012380a01007387 */ /* 0x0003e40000100a00 */
[----:B-1----:R-:W-:Y:S02]  /*26090*/  IMAD.MOV.U32 R10, RZ, RZ, R21 ;  /* 0x000000ffff0a7224 */ /* 0x002fe400078e0015 */
[----:B------:R-:W-:Y:S01]  /*260a0*/  IMAD.MOV.U32 R11, RZ, RZ, R20 ;  /* 0x000000ffff0b7224 */ /* 0x000fe200078e0014 */
[----:B0-----:R-:W-:Y:S01]  /*260b0*/  STL [R1+0x1188], R12 ;  /* 0x0011880c01007387 */ /* 0x001fe20000100800 */
[----:B------:R-:W-:Y:S02]  /*260c0*/  STL [R1+0x1184], R13 ;  /* 0x0011840d01007387 */ /* 0x000fe40000100800 */
[----:B------:R0:W-:Y:S02]  /*260d0*/  STL [R1+0xf34], R14 ;  /* 0x000f340e01007387 */ /* 0x0001e40000100800 */
[----:B------:R1:W-:Y:S01]  /*260e0*/  STL [R1+0xf30], R15 ;  /* 0x000f300f01007387 */ /* 0x0003e20000100800 */
[----:B------:R-:W-:Y:S01]  /*260f0*/  STL.64 [R1+0x1250], R10 ;  /* 0x0012500a01007387 */ /* 0x000fe20000100a00 */
[----:B0-----:R-:W-:-:S02]  /*26100*/  IMAD.MOV.U32 R14, RZ, RZ, R23 ;  /* 0x000000ffff0e7224 */ /* 0x001fc400078e0017 */
[----:B-1----:R-:W-:Y:S02]  /*26110*/  IMAD.MOV.U32 R15, RZ, RZ, R22 ;  /* 0x000000ffff0f7224 */ /* 0x002fe400078e0016 */
[----:B------:R-:W-:Y:S04]  /*26120*/  LDSM.16.M88.4 R20, [R26+0xe080] ;  /* 0x00e080001a14783b */ /* 0x000fe80000000200 */
[----:B------:R0:W-:Y:S01]  /*26130*/  STL.64 [R1+0x1218], R14 ;  /* 0x0012180e01007387 */ /* 0x0001e20000100a00 */
[----:B------:R-:W2:Y:S02]  /*26140*/  LDL.LU R12, [R1+0x260] ;  /* 0x00026000010c7983 */ /* 0x000ea40000300800 */
[----:B------:R-:W2:Y:S01]  /*26150*/  LDL.LU R13, [R1+0x264] ;  /* 0x00026400010d7983 */ /* 0x000ea20000300800 */
[----:B0-----:R-:W3:Y:S01]  /*26160*/  LDL.LU R14, [R1+0x268] ;  /* 0x00026800010e7983 */ /* 0x001ee20000300800 */
[----:B------:R-:W3:Y:S02]  /*26170*/  LDL.LU R15, [R1+0x26c] ;  /* 0x00026c00010f7983 */ /* 0x000ee40000300800 */
[----:B----4-:R-:W-:-:S02]  /*26180*/  IMAD.MOV.U32 R10, RZ, RZ, R19 ;  /* 0x000000ffff0a7224 */ /* 0x010fc400078e0013 */
[----:B------:R-:W-:-:S05]  /*26190*/  IMAD.MOV.U32 R11, RZ, RZ, R18 ;  /* 0x000000ffff0b7224 */ /* 0x000fca00078e0012 */
[----:B------:R-:W-:Y:S04]  /*261a0*/  STL.64 [R1+0x1268], R10 ;  /* 0x0012680a01007387 */ /* 0x000fe80000100a00 */
        /* <DEDUP_REMOVED lines=18> */
[----:B------:R-:W-:-:S02]  /*262d0*/  IMAD.MOV.U32 R10, RZ, RZ, R17 ;  /* 0x000000ffff0a7224 */ /* 0x000fc400078e0011 */
[----:B------:R-:W-:Y:S02]  /*262e0*/  IMAD.MOV.U32 R11, RZ, RZ, R16 ;  /* 0x000000ffff0b7224 */ /* 0x000fe400078e0010 */
[----:B------:R-:W0:Y:S02]  /*262f0*/  LDSM.16.M88.4 R16, [R26+0xc080] ;  /* 0x00c080001a10783b */ /* 0x000e240000000200 */
[----:B------:R-:W1:Y:S02]  /*26300*/  LDSM.16.MT88.4 R24, [R27+0x16000] ;  /* 0x016000001b18783b */ /* 0x000e640000004200 */
[----:B---3--:R-:W-:Y:S02]  /*26310*/  STL.64 [R1+0x1278], R14 ;  /* 0x0012780e01007387 */ /* 0x008fe40000100a00 */
[----:B--2---:R2:W-:Y:S02]  /*26320*/  STL.64 [R1+0x1270], R12 ;  /* 0x0012700c01007387 */ /* 0x0045e40000100a00 */
[----:B--2---:R-:W2:Y:S01]  /*26330*/  LDL.LU R12, [R1+0x2a0] ;  /* 0x0002a000010c7983 */ /* 0x004ea20000300800 */
[----:B------:R-:W2:Y:S02]  /*26340*/  LDL.LU R13, [R1+0x2a4] ;  /* 0x0002a400010d7983 */ /* 0x000ea40000300800 */
[----:B------:R-:W2:Y:S02]  /*26350*/  LDL.LU R14, [R1+0x2a8] ;  /* 0x0002a800010e7983 */ /* 0x000ea40000300800 */
[----:B------:R-:W2:Y:S02]  /*26360*/  LDL.LU R15, [R1+0x2ac] ;  /* 0x0002ac00010f7983 */ /* 0x000ea40000300800 */
[----:B------:R-:W-:-:S02]  /*26370*/  IMAD.MOV.U32 R2, RZ, RZ, R8 ;  /* 0x000000ffff027224 */ /* 0x000fc400078e0008 */
[----:B------:R-:W-:Y:S01]  /*26380*/  IMAD.MOV.U32 R0, RZ, RZ, R9 ;  /* 0x000000ffff007224 */ /* 0x000fe200078e0009 */
[----:B0-----:R-:W-:Y:S01]  /*26390*/  STL [R1+0xf54], R18 ;  /* 0x000f541201007387 */ /* 0x001fe20000100800 */
[----:B------:R-:W-:Y:S02]  /*263a0*/  STL [R1+0xf50], R19 ;  /* 0x000f501301007387 */ /* 0x000fe40000100800 */
[----:B------:R0:W-:Y:S02]  /*263b0*/  STL.64 [R1+0x11d8], R16 ;  /* 0x0011d81001007387 */ /* 0x0001e40000100a00 */
[----:B0-----:R-:W3:Y:S01]  /*263c0*/  LDL.LU R16, [R1+0x240] ;  /* 0x0002400001107983 */ /* 0x001ee20000300800 */
[----:B------:R-:W3:Y:S02]  /*263d0*/  LDL.LU R17, [R1+0x244] ;  /* 0x0002440001117983 */ /* 0x000ee40000300800 */
[----:B------:R-:W3:Y:S02]  /*263e0*/  LDL.LU R18, [R1+0x248] ;  /* 0x0002480001127983 */ /* 0x000ee40000300800 */
[----:B------:R-:W3:Y:S01]  /*263f0*/  LDL.LU R19, [R1+0x24c] ;  /* 0x00024c0001137983 */ /* 0x000ee20000300800 */
[----:B------:R-:W-:Y:S01]  /*26400*/  STL [R1+0xec0], R22 ;  /* 0x000ec01601007387 */ /* 0x000fe20000100800 */
[----:B------:R-:W-:Y:S02]  /*26410*/  STL [R1+0xebc], R23 ;  /* 0x000ebc1701007387 */ /* 0x000fe40000100800 */
[----:B-1----:R-:W-:Y:S02]  /*26420*/  STL.64 [R1+0x1178], R26 ;  /* 0x0011781a01007387 */ /* 0x002fe40000100a00 */
        /* <DEDUP_REMOVED lines=34> */
[----:B------:R-:W3:Y:S11]  /*26650*/  LDL.LU.64 R14, [R1+0x1218] ;  /* 0x00121800010e7983 */ /* 0x000ef60000300a00 */
[----:B------:R-:W-:Y:S10]  /*26660*/  @!UPT UIADD3 URZ, URZ, URZ, URZ ;  /* 0x0000003f3f3ff290 */ /* 0x000ff4000fffe03f */
[----:B------:R-:W-:Y:S01]  /*26670*/  STL.64 [R1+0x80], R8 ;  /* 0x0000800801007387 */ /* 0x000fe20000100a00 */
[----:B------:R0:W-:Y:S03]  /*26680*/  STL.64 [R1+0x88], R10 ;  /* 0x0000880a01007387 */ /* 0x0001e60000100a00 */
[----:B0-----:R-:W4:Y:S01]  /*26690*/  LDL.LU.64 R10, [R1+0x1210] ;  /* 0x00121000010a7983 */ /* 0x001f220000300a00 */
[C---:B---3--:R-:W-:Y:S08]  /*266a0*/  HMMA.16816.F32.BF16 R12, R4.reuse, R14, R16 ;  /* 0x0000000e040c723c */ /* 0x048ff00000041810 */
[----:B----4-:R-:W-:Y:S11]  /*266b0*/  HMMA.16816.F32.BF16 R8, R4, R10, R24 ;  /* 0x0000000a0408723c */ /* 0x010ff60000041818 */
[----:B------:R-:W-:Y:S11]  /*266c0*/  @!UPT UIADD3 URZ, URZ, URZ, URZ ;  /* 0x0000003f3f3ff290 */ /* 0x000ff6000fffe03f */
[----:B------:R-:W-:Y:S01]  /*266d0*/  @!UPT UIADD3 URZ, URZ, URZ, URZ ;  /* 0x0000003f3f3ff290 */ /* 0x000fe2000fffe03f */
[----:B------:R0:W-:Y:S01]  /*266e0*/  STL.64 [R1+0x20], R8 ;  /* 0x0000200801007387 */ /* 0x0001e20000100a00 */
[----:B------:R-:W-:Y:S02]  /*266f0*/  IMAD.MOV.U32 R22, RZ, RZ, R11 ;  /* 0x000000ffff167224 */ /* 0x000fe400078e000b */
[----:B------:R-:W-:Y:S01]  /*26700*/  IMAD.MOV.U32 R23, RZ, RZ, R10 ;  /* 0x000000ffff177224 */ /* 0x000fe200078e000a */
[----:B0-----:R-:W2:Y:S01]  /*26710*/  LDL.LU R8, [R1+0x230] ;  /* 0x0002300001087983 */ /* 0x001ea20000300800 */
[----:B------:R-:W2:Y:S02]  /*26720*/  LDL.LU R9, [R1+0x234] ;  /* 0x0002340001097983 */ /* 0x000ea40000300800 */
[----:B------:R-:W2:Y:S02]  /*26730*/  LDL.LU R10, [R1+0x238] ;  /* 0x00023800010a7983 */ /* 0x000ea40000300800 */
[----:B------:R-:W2:Y:S01]  /*26740*/  LDL.LU R11, [R1+0x23c] ;  /* 0x00023c00010b7983 */ /* 0x000ea20000300800 */
[----:B------:R-:W-:Y:S01]  /*26750*/  STL [R1+0x10dc], R22 ;  /* 0x0010dc1601007387 */ /* 0x000fe20000100800 */
[----:B------:R-:W-:Y:S02]  /*26760*/  STL [R1+0x10d8], R23 ;  /* 0x0010d81701007387 */ /* 0x000fe40000100800 */
[----:B------:R-:W3:Y:S02]  /*26770*/  LDL.64 R16, [R1+0x60] ;  /* 0x0000600001107983 */ /* 0x000ee40000100a00 */
[----:B------:R-:W-:-:S02]  /*26780*/  IMAD.MOV.U32 R18, RZ, RZ, R28 ;  /* 0x000000ffff127224 */ /* 0x000fc400078e001c */
[----:B------:R-:W-:Y:S01]  /*26790*/  IMAD.MOV.U32 R19, RZ, RZ, R29 ;  /* 0x000000ffff137224 */ /* 0x000fe200078e001d */
[----:B---3--:R-:W-:Y:S01]  /*267a0*/  STL.64 [R1+0x11e0], R16 ;  /* 0x0011e01001007387 */ /* 0x008fe20000100a00 */
[----:B------:R0:W-:Y:S02]  /*267b0*/  STL.64 [R1+0x10], R12 ;  /* 0x0000100c01007387 */ /* 0x0001e40000100a00 */
[----:B------:R1:W-:Y:S02]  /*267c0*/  STL.64 [R1+0x18], R14 ;  /* 0x0000180e01007387 */ /* 0x0003e40000100a00 */
[----:B------:R-:W3:Y:S01]  /*267d0*/  LDL.LU R28, [R1+0x120c] ;  /* 0x00120c00011c7983 */ /* 0x000ee20000300800 */
[----:B------:R-:W4:Y:S04]  /*267e0*/  LDL.LU R29, [R1+0x1208] ;  /* 0x00120800011d7983 */ /* 0x000f280000300800 */
        /* <DEDUP_REMOVED lines=8> */
[----:B--2---:R-:W-:Y:S01]  /*26870*/  STL.64 [R1+0x11c0], R14 ;  /* 0x0011c00e01007387 */ /* 0x004fe20000100a00 */
[----:B------:R0:W-:Y:S03]  /*26880*/  STL.64 [R1+0x11b8], R12 ;  /* 0x0011b80c01007387 */ /* 0x0001e60000100a00 */
[----:B0-----:R-:W2:Y:S01]  /*26890*/  LDL.LU R12, [R1+0x1c0] ;  /* 0x0001c000010c7983 */ /* 0x001ea20000300800 */
[----:B------:R-:W2:Y:S02]  /*268a0*/  LDL.LU R13, [R1+0x1c4] ;  /* 0x0001c400010d7983 */ /* 0x000ea40000300800 */
[----:B------:R-:W2:Y:S02]  /*268b0*/  LDL.LU R14, [R1+0x1c8] ;  /* 0x0001c800010e7983 */ /* 0x000ea40000300800 */
[----:B------:R-:W2:Y:S01]  /*268c0*/  LDL.LU R15, [R1+0x1cc] ;  /* 0x0001cc00010f7983 */ /* 0x000ea20000300800 */
[----:B------:R-:W-:Y:S01]  /*268d0*/  HMMA.16816.F32.BF16 R4, R4, R18, R8 ;  /* 0x000000120404723c */ /* 0x000fe20000041808 */
[----:B--2---:R-:W-:Y:S01]  /*268e0*/  STL.64 [R1+0x11d0], R14 ;  /* 0x0011d00e01007387 */ /* 0x004fe20000100a00 */
[----:B------:R0:W-:Y:S03]  /*268f0*/  STL.64 [R1+0x11c8], R12 ;  /* 0x0011c80c01007387 */ /* 0x0001e60000100a00 */
[----:B0-----:R-:W2:Y:S01]  /*26900*/  LDL.LU R12, [R1+0x1e0] ;  /* 0x0001e000010c7983 */ /* 0x001ea20000300800 */
[----:B------:R-:W2:Y:S02]  /*26910*/  LDL.LU R13, [R1+0x1e4] ;  /* 0x0001e400010d7983 */ /* 0x000ea40000300800 */
[----:B------:R-:W2:Y:S02]  /*26920*/  LDL.LU R14, [R1+0x1e8] ;  /* 0x0001e800010e7983 */ /* 0x000ea40000300800 */
[----:B------:R-:W2:Y:S11]  /*26930*/  LDL.LU R15, [R1+0x1ec] ;  /* 0x0001ec00010f7983 */ /* 0x000eb60000300800 */
[----:B------:R-:W-:Y:S03]  /*26940*/  @!UPT UIADD3 URZ, URZ, URZ, URZ ;  /* 0x0000003f3f3ff290 */ /* 0x000fe6000fffe03f */
[----:B------:R-:W-:Y:S02]  /*26950*/  IMAD.MOV.U32 R22, RZ, RZ, R6 ;  /* 0x000000ffff167224 */ /* 0x000fe400078e0006 */
[----:B------:R-:W-:Y:S01]  /*26960*/  IMAD.MOV.U32 R23, RZ, RZ, R7 ;  /* 0x000000ffff177224 */ /* 0x000fe200078e0007 */
[----:B--2---:R-:W-:Y:S01]  /*26970*/  STL.64 [R1+0x11f0], R14 ;  /* 0x0011f00e01007387 */ /* 0x004fe20000100a00 */
[----:B------:R0:W-:Y:S03]  /*26980*/  STL.64 [R1+0x11e8], R12 ;  /* 0x0011e80c01007387 */ /* 0x0001e60000100a00 */
[----:B0-----:R-:W2:Y:S01]  /*26990*/  LDL.64 R12, [R1+0x70] ;  /* 0x00007000010c7983 */ /* 0x001ea20000100a00 */
[----:B------:R-:W2:Y:S02]  /*269a0*/  LDL.LU.64 R10, [R1+0x1200] ;  /* 0x00120000010a7983 */ /* 0x000ea40000300a00 */
[----:B------:R-:W2:Y:S02]  /*269b0*/  LDL.LU.64 R8, [R1+0x11f8] ;  /* 0x0011f80001087983 */ /* 0x000ea40000300a00 */
[----:B------:R-:W-:Y:S01]  /*269c0*/  STL.64 [R1], R4 ;  /* 0x0000000401007387 */ /* 0x000fe20000100a00 */
[----:B------:R-:W-:Y:S01]  /*269d0*/  STL.64 [R1+0x1198], R22 ;  /* 0x0011981601007387 */ /* 0x000fe20000100a00 */
[----:B------:R0:W-:Y:S03]  /*269e0*/  STL.64 [R1+0x1190], R20 ;  /* 0x0011901401007387 */ /* 0x0001e60000100a00 */
[----:B0-----:R-:W2:Y:S01]  /*269f0*/  LDL.LU R20, [R1+0x180] ;  /* 0x0001800001147983 */ /* 0x001ea20000300800 */
[----:B---3--:R-:W-:-:S02]  /*26a00*/  IMAD.MOV.U32 R22, RZ, RZ, R28 ;  /* 0x000000ffff167224 */ /* 0x008fc400078e001c */
[----:B------:R-:W-:Y:S02]  /*26a10*/  IMAD.MOV.U32 R23, RZ, RZ, R3 ;  /* 0x000000ffff177224 */ /* 0x000fe400078e0003 */
[----:B----4-:R-:W-:Y:S02]  /*26a20*/  IMAD.MOV.U32 R21, RZ, RZ, R29 ;  /* 0x000000ffff157224 */ /* 0x010fe400078e001d */
[----:B------:R-:W-:Y:S02]  /*26a30*/  IMAD.MOV.U32 R4, RZ, RZ, R2 ;  /* 0x000000ffff047224 */ /* 0x000fe400078e0002 */
[----:B------:R-:W-:Y:S01]  /*26a40*/  IMAD.MOV.U32 R5, RZ, RZ, R0 ;  /* 0x000000ffff057224 */ /* 0x000fe200078e0000 */
[----:B------:R-:W-:Y:S01]  /*26a50*/  STL.64 [R1+0x11a8], R22 ;  /* 0x0011a81601007387 */ /* 0x000fe20000100a00 */
[----:B--2---:R-:W-:Y:S07]  /*26a60*/  HMMA.16816.F32.BF16 R16, R8, R12, R24 ;  /* 0x0000000c0810723c */ /* 0x004fee0000041818 */
[----:B------:R-:W-:-:S02]  /*26a70*/  IMAD.MOV.U32 R25, RZ, RZ, R12 ;  /* 0x000000ffff197224 */ /* 0x000fc400078e000c */
[----:B------:R-:W-:Y:S01]  /*26a80*/  IMAD.MOV.U32 R24, RZ, RZ, R13 ;  /* 0x000000ffff187224 */ /* 0x000fe200078e000d */
[----:B------:R0:W-:Y:S04]  /*26a90*/  STL.64 [R1+0x11a0], R20 ;  /* 0x0011a01401007387 */ /* 0x0001e80000100a00 */
[----:B0-----:R-:W2:Y:S01]  /*26aa0*/  LDL.64 R20, [R1+0x50] ;  /* 0x0000500001147983 */ /* 0x001ea20000100a00 */
[----:B------:R0:W-:Y:S03]  /*26ab0*/  STL.64 [R1+0x11b0], R4 ;  /* 0x0011b00401007387 */ /* 0x0001e60000100a00 */
[----:B0-----:R-:W3:Y:S01]  /*26ac0*/  LDL.64 R4, [R1+0x40] ;  /* 0x0000400001047983 */ /* 0x001ee20000100a00 */
[----:B------:R-:W4:Y:S02]  /*26ad0*/  LDL.LU.64 R14, [R1+0x11f0] ;  /* 0x0011f000010e7983 */ /* 0x000f240000300a00 */
[----:B------:R-:W4:Y:S02]  /*26ae0*/  LDL.LU.64 R12, [R1+0x11e8] ;  /* 0x0011e800010c7983 */ /* 0x000f240000300a00 */
[----:B------:R0:W-:Y:S01]  /*26af0*/  STL.64 [R1+0x240], R16 ;  /* 0x0002401001007387 */ /* 0x0001e20000100a00 */
[----:B------:R-:W-:Y:S04]  /*26b00*/  STL [R1+0x248], R18 ;  /* 0x0002481201007387 */ /* 0x000fe80000100800 */
[----:B0-----:R-:W4:Y:S01]  /*26b10*/  LDL.LU.64 R16, [R1+0x11e0] ;  /* 0x0011e00001107983 */ /* 0x001f220000300a00 */
[----:B------:R-:W-:-:S05]  /*26b20*/  IMAD.MOV.U32 R2, RZ, RZ, R19 ;  /* 0x000000ffff027224 */ /* 0x000fca00078e0013 */
[----:B------:R0:W-:Y:S01]  /*26b30*/  STL [R1+0x1058], R2 ;  /* 0x0010580201007387 */ /* 0x0001e20000100800 */
[C---:B----4-:R-:W-:Y:S01]  /*26b40*/  HMMA.16816.F32.BF16 R12, R8.reuse, R16, R12 ;  /* 0x00000010080c723c */ /* 0x050fe2000004180c */
[----:B------:R-:W-:Y:S02]  /*26b50*/  IMAD.MOV.U32 R26, RZ, RZ, R16 ;  /* 0x000000ffff1a7224 */ /* 0x000fe400078e0010 */
[----:B0-----:R-:W-:Y:S02]  /*26b60*/  IMAD.MOV.U32 R2, RZ, RZ, R17 ;  /* 0x000000ffff027224 */ /* 0x001fe400078e0011 */
[----:B------:R-:W4:Y:S11]  /*26b70*/  LDL.LU.64 R16, [R1+0x11d8] ;  /* 0x0011d80001107983 */ /* 0x000f360000300a00 */
[----:B------:R-:W-:Y:S07]  /*26b80*/  @!UPT UIADD3 URZ, URZ, URZ, URZ ;  /* 0x0000003f3f3ff290 */ /* 0x000fee000fffe03f */
[----:B------:R0:W-:Y:S01]  /*26b90*/  STL [R1+0x230], R12 ;  /* 0x0002300c01007387 */ /* 0x0001e20000100800 */
[----:B------:R-:W-:Y:S02]  /*26ba0*/  IMAD.MOV.U32 R19, RZ, RZ, R14 ;  /* 0x000000ffff137224 */ /* 0x000fe400078e000e */
[----:B------:R-:W-:Y:S02]  /*26bb0*/  IMAD.MOV.U32 R3, RZ, RZ, R15 ;  /* 0x000000ffff037224 */ /* 0x000fe400078e000f */
[----:B------:R-:W-:Y:S01]  /*26bc0*/  IMAD.MOV.U32 R18, RZ, RZ, R13 ;  /* 0x000000ffff127224 */ /* 0x000fe200078e000d */
[----:B------:R-:W2:Y:S04]  /*26bd0*/  LDL.LU.64 R14, [R1+0x11d0] ;  /* 0x0011d000010e7983 */ /* 0x000ea80000300a00 */
[----:B0-----:R-:W2:Y:S01]  /*26be0*/  LDL.LU.64 R12, [R1+0x11c8] ;  /* 0x0011c800010c7983 */ /* 0x001ea20000300a00 */
[----:B------:R-:W-:Y:S02]  /*26bf0*/  STL [R1+0xf60], R3 ;  /* 0x000f600301007387 */ /* 0x000fe40000100800 */
[----:B------:R-:W-:Y:S02]  /*26c00*/  STL [R1+0xf5c], R19 ;  /* 0x000f5c1301007387 */ /* 0x000fe40000100800 */
[----:B------:R-:W-:Y:S01]  /*26c10*/  STL [R1+0xf58], R18 ;  /* 0x000f581201007387 */ /* 0x000fe20000100800 */
[C---:B--2---:R-:W-:Y:S11]  /*26c20*/  HMMA.16816.F32.BF16 R12, R8.reuse, R20, R12 ;  /* 0x00000014080c723c */ /* 0x044ff6000004180c */
[----:B------:R-:W-:Y:S11]  /*26c30*/  @!UPT UIADD3 URZ, URZ, URZ, URZ ;  /* 0x0000003f3f3ff290 */ /* 0x000ff6000fffe03f */
[----:B------:R-:W-:Y:S01]  /*26c40*/  @!UPT UIADD3 URZ, URZ, URZ, URZ ;  /* 0x0000003f3f3ff290 */ /* 0x000fe2000fffe03f */
[----:B------:R-:W-:Y:S01]  /*26c50*/  STL.64 [R1+0x220], R12 ;  /* 0x0002200c01007387 */ /* 0x000fe20000100a00 */
[----:B------:R0:W-:Y:S03]  /*26c60*/  STL.64 [R1+0x228], R14 ;  /* 0x0002280e01007387 */ /* 0x0001e60000100a00 */
[----:B0-----:R-:W3:Y:S01]  /*26c70*/  LDL.LU.64 R14, [R1+0x11c0] ;  /* 0x0011c000010e7983 */ /* 0x001ee20000300a00 */
[----:B------:R-:W3:Y:S02]  /*26c80*/  LDL.LU.64 R12, [R1+0x11b8] ;  /* 0x0011b800010c7983 */ /* 0x000ee40000300a00 */
[----:B------:R-:W-:Y:S02]  /*26c90*/  IMAD.MOV.U32 R0, RZ, RZ, R20 ;  /* 0x000000ffff007224 */ /* 0x000fe400078e0014 */
[----:B------:R-:W-:Y:S02]  /*26ca0*/  IMAD.MOV.U32 R27, RZ, RZ, R21 ;  /* 0x000000ffff1b7224 */ /* 0x000fe400078e0015 */
[----:B---3--:R-:W-:Y:S07]  /*26cb0*/  HMMA.16816.F32.BF16 R20, R8, R4, R12 ;  /* 0x000000040814723c */ /* 0x008fee000004180c */
[----:B------:R-:W-:-:S02]  /*26cc0*/  IMAD.MOV.U32 R12, RZ, RZ, R4 ;  /* 0x000000ffff0c7224 */ /* 0x000fc400078e0004 */
[----:B------:R-:W-:Y:S02]  /*26cd0*/  IMAD.MOV.U32 R13, RZ, RZ, R5 ;  /* 0x000000ffff0d7224 */ /* 0x000fe400078e0005 */
[----:B------:R-:W2:Y:S11]  /*26ce0*/  LDL.LU.64 R4, [R1+0x11b0] ;  /* 0x0011b00001047983 */ /* 0x000eb60000300a00 */
[----:B------:R-:W-:Y:S01]  /*26cf0*/  @!UPT UIADD3 URZ, URZ, URZ, URZ ;  /* 0x0000003f3f3ff290 */ /* 0x000fe2000fffe03f */
        /* <DEDUP_REMOVED lines=9> */
[----:B--2---:R-:W-:Y:S01]  /*26d90*/  HMMA.16816.F32.BF16 R4, R8, R4, R20 ;  /* 0x000000040804723c */ /* 0x004fe20000041814 */
[----:B------:R-:W2:Y:S01]  /*26da0*/  LDL.LU.64 R22, [R1+0x1198] ;  /* 0x0011980001167983 */ /* 0x000ea20000300a00 */
[----:B------:R-:W3:Y:S11]  /*26db0*/  LDL.LU.64 R20, [R1+0x1190] ;  /* 0x0011900001147983 */ /* 0x000ef60000300a00 */
[----:B------:R-:W-:Y:S11]  /*26dc0*/  @!UPT UIADD3 URZ, URZ, URZ, URZ ;  /* 0x0000003f3f3ff290 */ /* 0x000ff6000fffe03f */
[----:B------:R-:W-:Y:S02]  /*26dd0*/  IMAD.MOV.U32 R14, RZ, RZ, R4 ;  /* 0x000000ffff0e7224 */ /* 0x000fe400078e0004 */
[----:B------:R-:W-:Y:S01]  /*26de0*/  IMAD.MOV.U32 R15, RZ, RZ, R5 ;  /* 0x000000ffff0f7224 */ /* 0x000fe200078e0005 */
[----:B------:R-:W2:Y:S01]  /*26df0*/  LDL.LU R4, [R1+0xd0] ;  /* 0x0000d00001047983 */ /* 0x000ea20000300800 */
[----:B------:R-:W-:Y:S02]  /*26e00*/  IMAD.MOV.U32 R29, RZ, RZ, R6 ;  /* 0x000000ffff1d7224 */ /* 0x000fe400078e0006 */
[----:B------:R-:W2:Y:S02]  /*26e10*/  LDL.LU R5, [R1+0xd4] ;  /* 0x0000d40001057983 */ /* 0x000ea40000300800 */
[----:B------:R-:W-:Y:S01]  /*26e20*/  IMAD.MOV.U32 R28, RZ, RZ, R7 ;  /* 0x000000ffff1c7224 */ /* 0x000fe200078e0007 */
[----:B------:R-:W2:Y:S01]  /*26e30*/  LDL.LU R6, [R1+0xd8] ;  /* 0x0000d80001067983 */ /* 0x000ea20000300800 */
[----:B------:R-:W2:Y:S03]  /*26e40*/  LDL.LU R7, [R1+0xdc] ;  /* 0x0000dc0001077983 */ /* 0x000ea60000300800 */
        /* <DEDUP_REMOVED lines=8> */
[----:B0-----:R-:W2:Y:S04]  /*26ed0*/  LDL.LU.64 R4, [R1+0x30] ;  /* 0x0000300001047983 */ /* 0x001ea80000300a00 */
[----:B--2---:R0:W-:Y:S02]  /*26ee0*/  STL.64 [R1+0x1110], R4 ;  /* 0x0011100401007387 */ /* 0x0041e40000100a00 */
[----:B0-----:R-:W-:-:S02]  /*26ef0*/  IMAD.MOV.U32 R4, RZ, RZ, R12 ;  /* 0x000000ffff047224 */ /* 0x001fc400078e000c */
[----:B------:R-:W-:Y:S01]  /*26f00*/  IMAD.MOV.U32 R5, RZ, RZ, R13 ;  /* 0x000000ffff057224 */ /* 0x000fe200078e000d */
[----:B------:R-:W2:Y:S01]  /*26f10*/  LDL.LU R12, [R1+0x1188] ;  /* 0x00118800010c7983 */ /* 0x000ea20000300800 */
[----:B------:R-:W2:Y:S03]  /*26f20*/  LDL.LU R13, [R1+0x1184] ;  /* 0x00118400010d7983 */ /* 0x000ea60000300800 */
[----:B------:R0:W-:Y:S04]  /*26f30*/  STL.64 [R1+0x1128], R4 ;  /* 0x0011280401007387 */ /* 0x0001e80000100a00 */
[----:B0-----:R-:W2:Y:S01]  /*26f40*/  LDL.LU R4, [R1+0x170] ;  /* 0x0001700001047983 */ /* 0x001ea20000300800 */
[----:B------:R-:W2:Y:S02]  /*26f50*/  LDL.LU R5, [R1+0x174] ;  /* 0x0001740001057983 */ /* 0x000ea40000300800 */
[----:B------:R-:W2:Y:S02]  /*26f60*/  LDL.LU R6, [R1+0x178] ;  /* 0x0001780001067983 */ /* 0x000ea40000300800 */
[----:B------:R-:W2:Y:S01]  /*26f70*/  LDL.LU R7, [R1+0x17c] ;  /* 0x00017c0001077983 */ /* 0x000ea20000300800 */
[----:B------:R-:W-:Y:S01]  /*26f80*/  STL [R1+0xf7c], R28 ;  /* 0x000f7c1c01007387 */ /* 0x000fe20000100800 */
[----:B------:R-:W-:Y:S02]  /*26f90*/  STL [R1+0xf78], R29 ;  /* 0x000f781d01007387 */ /* 0x000fe40000100800 */
[----:B------:R-:W-:Y:S02]  /*26fa0*/  STL [R1+0xf74], R15 ;  /* 0x000f740f01007387 */ /* 0x000fe40000100800 */
[----:B------:R-:W-:Y:S01]  /*26fb0*/  STL [R1+0xf70], R14 ;  /* 0x000f700e01007387 */ /* 0x000fe20000100800 */
[----:B--2---:R-:W-:Y:S11]  /*26fc0*/  HMMA.16816.F32.BF16 R4, R8, R12, R4 ;  /* 0x0000000c0804723c */ /* 0x004ff60000041804 */
[----:B------:R-:W-:Y:S11]  /*26fd0*/  @!UPT UIADD3 URZ, URZ, URZ, URZ ;  /* 0x0000003f3f3ff290 */ /* 0x000ff6000fffe03f */
[----:B------:R-:W-:Y:S01]  /*26fe0*/  @!UPT UIADD3 URZ, URZ, URZ, URZ ;  /* 0x0000003f3f3ff290 */ /* 0x000fe2000fffe03f */
[----:B------:R0:W-:Y:S01]  /*26ff0*/  STL [R1+0x1f0], R4 ;  /* 0x0001f00401007387 */ /* 0x0001e20000100800 */
[----:B------:R-:W-:Y:S02]  /*27000*/  IMAD.MOV.U32 R3, RZ, RZ, R5 ;  /* 0x000000ffff037224 */ /* 0x000fe400078e0005 */
[----:B------:R-:W-:Y:S02]  /*27010*/  IMAD.MOV.U32 R5, RZ, RZ, R27 ;  /* 0x000000ffff057224 */ /* 0x000fe400078e001b */
[----:B0-----:R-:W-:Y:S02]  /*27020*/  IMAD.MOV.U32 R4, RZ, RZ, R0 ;  /* 0x000000ffff047224 */ /* 0x001fe400078e0000 */
[----:B------:R-:W2:Y:S03]  /*27030*/  LDL.LU R0, [R1+0x1180] ;  /* 0x0011800001007983 */ /* 0x000ea60000300800 */
[----:B------:R0:W-:Y:S02]  /*27040*/  STL.64 [R1+0x1140], R4 ;  /* 0x0011400401007387 */ /* 0x0001e40000100a00 */
[----:B------:R-:W-:-:S02]  /*27050*/  IMAD.MOV.U32 R19, RZ, RZ, R6 ;  /* 0x000000ffff137224 */ /* 0x000fc400078e0006 */
[----:B------:R-:W-:Y:S02]  /*27060*/  IMAD.MOV.U32 R18, RZ, RZ, R7 ;  /* 0x000000ffff127224 */ /* 0x000fe400078e0007 */
[----:B0-----:R-:W-:Y:S02]  /*27070*/  IMAD.MOV.U32 R4, RZ, RZ, R26 ;  /* 0x000000ffff047224 */ /* 0x001fe400078e001a */
[----:B------:R-:W-:-:S05]  /*27080*/  IMAD.MOV.U32 R5, RZ, RZ, R2 ;  /* 0x000000ffff057224 */ /* 0x000fca00078e0002 */
[----:B------:R0:W-:Y:S04]  /*27090*/  STL.64 [R1+0x1158], R4 ;  /* 0x0011580401007387 */ /* 0x0001e80000100a00 */
[----:B0-----:R-:W4:Y:S01]  /*270a0*/  LDL.LU R4, [R1+0x160] ;  /* 0x0001600001047983 */ /* 0x001f220000300800 */
[----:B------:R-:W4:Y:S02]  /*270b0*/  LDL.LU R5, [R1+0x164] ;  /* 0x0001640001057983 */ /* 0x000f240000300800 */
[----:B------:R-:W4:Y:S02]  /*270c0*/  LDL.LU R6, [R1+0x168] ;  /* 0x0001680001067983 */ /* 0x000f240000300800 */
[----:B------:R-:W4:Y:S01]  /*270d0*/  LDL.LU R7, [R1+0x16c] ;  /* 0x00016c0001077983 */ /* 0x000f220000300800 */
[----:B------:R0:W-:Y:S04]  /*270e0*/  STL [R1+0x1064], R18 ;  /* 0x0010641201007387 */ /* 0x0001e80000100800 */
[----:B0-----:R-:W2:Y:S01]  /*270f0*/  LDL R18, [R1+0x364] ;  /* 0x0003640001127983 */ /* 0x001ea20000100800 */
[----:B------:R0:W-:Y:S03]  /*27100*/  STL [R1+0x1060], R19 ;  /* 0x0010601301007387 */ /* 0x0001e60000100800 */
[----:B0-----:R-:W2:Y:S01]  /*27110*/  LDL R19, [R1+0x368] ;  /* 0x0003680001137983 */ /* 0x001ea20000100800 */
[----:B------:R-:W-:Y:S01]  /*27120*/  STL [R1+0x105c], R3 ;  /* 0x00105c0301007387 */ /* 0x000fe20000100800 */
[C---:B----4-:R-:W-:Y:S11]  /*27130*/  HMMA.16816.F32.BF16 R4, R8.reuse, R16, R4 ;  /* 0x000000100804723c */ /* 0x050ff60000041804 */
[----:B------:R-:W-:Y:S11]  /*27140*/  @!UPT UIADD3 URZ, URZ, URZ, URZ ;  /* 0x0000003f3f3ff290 */ /* 0x000ff6000fffe03f */
[----:B------:R-:W-:Y:S02]  /*27150*/  @!UPT UIADD3 URZ, URZ, URZ, URZ ;  /* 0x0000003f3f3ff290 */ /* 0x000fe4000fffe03f */
[----:B------:R-:W-:Y:S02]  /*27160*/  IMAD.MOV.U32 R29, RZ, RZ, R5 ;  /* 0x000000ffff1d7224 */ /* 0x000fe400078e0005 */
[----:B------:R-:W-:Y:S02]  /*27170*/  IMAD.MOV.U32 R28, RZ, RZ, R4 ;  /* 0x000000ffff1c7224 */ /* 0x000fe400078e0004 */
[----:B------:R-:W-:Y:S02]  /*27180*/  IMAD.MOV.U32 R15, RZ, RZ, R6 ;  /* 0x000000ffff0f7224 */ /* 0x000fe400078e0006 */
[----:B------:R-:W-:Y:S02]  /*27190*/  IMAD.MOV.U32 R14, RZ, RZ, R7 ;  /* 0x000000ffff0e7224 */ /* 0x000fe400078e0007 */
[----:B------:R-:W-:Y:S02]  /*271a0*/  IMAD.MOV.U32 R5, RZ, RZ, R24 ;  /* 0x000000ffff057224 */ /* 0x000fe400078e0018 */
[----:B------:R-:W-:Y:S01]  /*271b0*/  IMAD.MOV.U32 R4, RZ, RZ, R25 ;  /* 0x000000ffff047224 */ /* 0x000fe200078e0019 */
[----:B------:R-:W3:Y:S01]  /*271c0*/  LDL.LU R24, [R1+0x150] ;  /* 0x0001500001187983 */ /* 0x000ee20000300800 */
[----:B------:R-:W3:Y:S02]  /*271d0*/  LDL.LU R25, [R1+0x154] ;  /* 0x0001540001197983 */ /* 0x000ee40000300800 */
[----:B------:R-:W3:Y:S02]  /*271e0*/  LDL.LU R26, [R1+0x158] ;  /* 0x00015800011a7983 */ /* 0x000ee40000300800 */
[----:B------:R-:W3:Y:S01]  /*271f0*/  LDL.LU R27, [R1+0x15c] ;  /* 0x00015c00011b7983 */ /* 0x000ee20000300800 */
[----:B------:R-:W-:Y:S01]  /*27200*/  STL.64 [R1+0x1120], R14 ;  /* 0x0011200e01007387 */ /* 0x000fe20000100a00 */
[----:B------:R0:W-:Y:S03]  /*27210*/  STL.64 [R1+0x1118], R12 ;  /* 0x0011180c01007387 */ /* 0x0001e60000100a00 */
        /* <DEDUP_REMOVED lines=15> */
[----:B------:R-:W4:Y:S01]  /*27310*/  LDL.LU R15, [R1+0x13c] ;  /* 0x00013c00010f7983 */ /* 0x000f220000300800 */
[----:B---3--:R-:W-:Y:S01]  /*27320*/  HMMA.16816.F32.BF16 R8, R8, R20, R24 ;  /* 0x000000140808723c */ /* 0x008fe20000041818 */
[----:B----4-:R-:W-:Y:S01]  /*27330*/  STL.64 [R1+0x1168], R14 ;  /* 0x0011680e01007387 */ /* 0x010fe20000100a00 */
[----:B--2---:R0:W-:Y:S03]  /*27340*/  STL.64 [R1+0x1160], R12 ;  /* 0x0011600c01007387 */ /* 0x0041e60000100a00 */
[----:B0-----:R-:W2:Y:S01]  /*27350*/  LDL.LU R12, [R1+0x140] ;  /* 0x00014000010c7983 */ /* 0x001ea20000300800 */
[----:B------:R-:W2:Y:S02]  /*27360*/  LDL.LU R13, [R1+0x144] ;  /* 0x00014400010d7983 */ /* 0x000ea40000300800 */
[----:B------:R-:W2:Y:S02]  /*27370*/  LDL.LU R14, [R1+0x148] ;  /* 0x00014800010e7983 */ /* 0x000ea40000300800 */
[----:B------:R-:W2:Y:S01]  /*27380*/  LDL.LU R15, [R1+0x14c] ;  /* 0x00014c00010f7983 */ /* 0x000ea20000300800 */
[----:B------:R-:W-:Y:S01]  /*27390*/  STL.64 [R1+0x1108], R18 ;  /* 0x0011081201007387 */ /* 0x000fe20000100a00 */
[----:B------:R0:W-:Y:S03]  /*273a0*/  STL.64 [R1+0x1100], R16 ;  /* 0x0011001001007387 */ /* 0x0001e60000100a00 */
[----:B0-----:R-:W3:Y:S01]  /*273b0*/  LDL.LU R16, [R1+0x100] ;  /* 0x0001000001107983 */ /* 0x001ee20000300800 */
[----:B------:R-:W3:Y:S02]  /*273c0*/  LDL.LU R17, [R1+0x104] ;  /* 0x0001040001117983 */ /* 0x000ee40000300800 */
[----:B------:R-:W3:Y:S02]  /*273d0*/  LDL.LU R18, [R1+0x108] ;  /* 0x0001080001127983 */ /* 0x000ee40000300800 */
[----:B------:R-:W3:Y:S01]  /*273e0*/  LDL.LU R19, [R1+0x10c] ;  /* 0x00010c0001137983 */ /* 0x000ee20000300800 */
[----:B------:R-:W-:Y:S01]  /*273f0*/  STL [R1+0x1068], R28 ;  /* 0x0010681c01007387 */ /* 0x000fe20000100800 */
[----:B------:R-:W2:Y:S02]  /*27400*/  LDL.LU.64 R26, [R1+0x1178] ;  /* 0x00117800011a7983 */ /* 0x000ea40000300a00 */
[----:B------:R-:W2:Y:S02]  /*27410*/  LDL.LU.64 R24, [R1+0x1170] ;  /* 0x0011700001187983 */ /* 0x000ea40000300a00 */
[----:B------:R0:W-:Y:S01]  /*27420*/  STL.64 [R1+0x1c0], R8 ;  /* 0x0001c00801007387 */ /* 0x0001e20000100a00 */
[----:B------:R1:W-:Y:S04]  /*27430*/  STL.64 [R1+0x1c8], R10 ;  /* 0x0001c80a01007387 */ /* 0x0003e80000100a00 */
[----:B0-----:R-:W4:Y:S01]  /*27440*/  LDL.LU R8, [R1+0xe0] ;  /* 0x0000e00001087983 */ /* 0x001f220000300800 */
[----:B------:R-:W4:Y:S02]  /*27450*/  LDL.LU R9, [R1+0xe4] ;  /* 0x0000e40001097983 */ /* 0x000f240000300800 */
[----:B-1----:R-:W4:Y:S01]  /*27460*/  LDL.LU R10, [R1+0xe8] ;  /* 0x0000e800010a7983 */ /* 0x002f220000300800 */
        /* <DEDUP_REMOVED lines=27> */
[----:B0-----:R-:W3:Y:S02]  /*27620*/  LDL.LU.64 R4, [R1+0x1110] ;  /* 0x0011100001047983 */ /* 0x001ee40000300a00 */
[C---:B---3--:R-:W-:Y:S01]  /*27630*/  HMMA.16816.F32.BF16 R16, R24.reuse, R4, R16 ;  /* 0x000000041810723c */ /* 0x048fe20000041810 */
[----:B------:R-:W-:Y:S02]  /*27640*/  IMAD.MOV.U32 R3, RZ, RZ, R4 ;  /* 0x000000ffff037224 */ /* 0x000fe400078e0004 */
[----:B------:R-:W-:Y:S11]  /*27650*/  IMAD.MOV.U32 R2, RZ, RZ, R5 ;  /* 0x000000ffff027224 */ /* 0x000ff600078e0005 */
[----:B------:R-:W-:Y:S09]  /*27660*/  @!UPT UIADD3 URZ, URZ, URZ, URZ ;  /* 0x0000003f3f3ff290 */ /* 0x000ff2000fffe03f */
[----:B------:R-:W-:Y:S01]  /*27670*/  STL.64 [R1+0x180], R16 ;  /* 0x0001801001007387 */ /* 0x000fe20000100a00 */
[----:B------:R0:W-:Y:S03]  /*27680*/  STL.64 [R1+0x188], R18 ;  /* 0x0001881201007387 */ /* 0x0001e60000100a00 */
[----:B0-----:R-:W3:Y:S01]  /*27690*/  LDL.LU.64 R18, [R1+0x1108] ;  /* 0x0011080001127983 */ /* 0x001ee20000300a00 */
[----:B------:R-:W4:Y:S02]  /*276a0*/  LDL.LU.64 R16, [R1+0x1100] ;  /* 0x0011000001107983 */ /* 0x000f240000300a00 */
[----:B------:R-:W2:Y:S02]  /*276b0*/  LDL.LU.64 R6, [R1+0x10f8] ;  /* 0x0010f80001067983 */ /* 0x000ea40000300a00 */
[----:B------:R-:W2:Y:S02]  /*276c0*/  LDL.LU.64 R4, [R1+0x10f0] ;  /* 0x0010f00001047983 */ /* 0x000ea40000300a00 */
[----:B------:R-:W-:Y:S01]  /*276d0*/  IMAD.MOV.U32 R11, RZ, RZ, R0 ;  /* 0x000000ffff0b7224 */ /* 0x000fe200078e0000 */
[C---:B--2---:R-:W-:Y:S11]  /*276e0*/  HMMA.16816.F32.BF16 R4, R24.reuse, R12, R4 ;  /* 0x0000000c1804723c */ /* 0x044ff60000041804 */
[----:B------:R-:W-:Y:S11]  /*276f0*/  @!UPT UIADD3 URZ, URZ, URZ, URZ ;  /* 0x0000003f3f3ff290 */ /* 0x000ff6000fffe03f */
[----:B------:R-:W-:Y:S01]  /*27700*/  @!UPT UIADD3 URZ, URZ, URZ, URZ ;  /* 0x0000003f3f3ff290 */ /* 0x000fe2000fffe03f */
[----:B------:R-:W-:Y:S01]  /*27710*/  STL.64 [R1+0x170], R4 ;  /* 0x0001700401007387 */ /* 0x000fe20000100a00 */
[----:B------:R0:W-:Y:S02]  /*27720*/  STL [R1+0x178], R6 ;  /* 0x0001780601007387 */ /* 0x0001e40000100800 */
[----:B------:R-:W-:Y:S02]  /*27730*/  IMAD.MOV.U32 R0, RZ, RZ, R7 ;  /* 0x000000ffff007224 */ /* 0x000fe400078e0007 */
[----:B0-----:R-:W2:Y:S01]  /*27740*/  LDL.LU.64 R6, [R1+0x10e8] ;  /* 0x0010e80001067983 */ /* 0x001ea20000300a00 */
[----:B------:R-:W2:Y:S02]  /*27750*/  LDL.LU.64 R4, [R1+0x10e0] ;  /* 0x0010e00001047983 */ /* 0x000ea40000300a00 */
[----:B------:R-:W-:Y:S02]  /*27760*/  STL.64 [R1+0x1078], R14 ;  /* 0x0010780e01007387 */ /* 0x000fe40000100a00 */
[----:B------:R4:W-:Y:S02]  /*27770*/  STL.64 [R1+0x1070], R12 ;  /* 0x0010700c01007387 */ /* 0x0009e40000100a00 */
[C---:B----4-:R-:W-:Y:S01]  /*27780*/  HMMA.16816.F32.BF16 R12, R24.reuse, R16, R8 ;  /* 0x00000010180c723c */ /* 0x050fe20000041808 */
[----:B------:R-:W-:Y:S01]  /*27790*/  STL [R1+0xe58], R0 ;  /* 0x000e580001007387 */ /* 0x000fe20000100800 */
[----:B------:R-:W-:Y:S11]  /*277a0*/  STL.64 [R1+0x10a0], R16 ;  /* 0x0010a01001007387 */ /* 0x000ff60000100a00 */
[----:B------:R-:W-:Y:S10]  /*277b0*/  @!UPT UIADD3 URZ, URZ, URZ, URZ ;  /* 0x0000003f3f3ff290 */ /* 0x000ff4000fffe03f */
[----:B------:R-:W-:Y:S01]  /*277c0*/  STL.64 [R1+0x160], R12 ;  /* 0x0001600c01007387 */ /* 0x000fe20000100a00 */
[----:B------:R-:W-:Y:S02]  /*277d0*/  STL.64 [R1+0x168], R14 ;  /* 0x0001680e01007387 */ /* 0x000fe40000100a00 */
[----:B------:R-:W-:Y:S01]  /*277e0*/  STL.64 [R1+0x10b8], R20 ;  /* 0x0010b81401007387 */ /* 0x000fe20000100a00 */
[----:B--2---:R-:W-:Y:S01]  /*277f0*/  HMMA.16816.F32.BF16 R8, R24, R20, R4 ;  /* 0x000000141808723c */ /* 0x004fe20000041804 */
[----:B---3--:R-:W0:Y:S04]  /*27800*/  LDSM.16.MT88.4 R24, [R19+0x16080] ;  /* 0x016080001318783b */ /* 0x008e280000004200 */
[----:B------:R-:W-:Y:S11]  /*27810*/  LDSM.16.MT88.4 R4, [R18+0x16080] ;  /* 0x016080001204783b */ /* 0x000ff60000004200 */
[----:B------:R-:W-:Y:S07]  /*27820*/  @!UPT UIADD3 URZ, URZ, URZ, URZ ;  /* 0x0000003f3f3ff290 */ /* 0x000fee000fffe03f */
[----:B------:R-:W-:Y:S01]  /*27830*/  STL.64 [R1+0x150], R8 ;  /* 0x0001500801007387 */ /* 0x000fe20000100a00 */
[----:B------:R-:W-:Y:S02]  /*27840*/  STL.64 [R1+0x158], R10 ;  /* 0x0001580a01007387 */ /* 0x000fe40000100a00 */
[----:B------:R-:W1:Y:S01]  /*27850*/  LDSM.16.MT88.4 R8, [R18+0x17000] ;  /* 0x017000001208783b */ /* 0x000e620000004200 */
[----:B0-----:R-:W-:Y:S03]  /*27860*/  STL.64 [R1+0x1040], R26 ;  /* 0x0010401a01007387 */ /* 0x001fe60000100a00 */
[----:B------:R-:W-:Y:S01]  /*27870*/  STL.64 [R1+0x1038], R24 ;  /* 0x0010381801007387 */ /* 0x000fe20000100a00 */
[----:B-1----:R-:W-:Y:S01]  /*27880*/  STL.64 [R1+0xf90], R10 ;  /* 0x000f900a01007387 */ /* 0x002fe20000100a00 */
[----:B------:R0:W-:Y:S03]  /*27890*/  STL.64 [R1+0xf88], R8 ;  /* 0x000f880801007387 */ /* 0x0001e60000100a00 */
[----:B0-----:R-:W2:Y:S01]  /*278a0*/  LDL.LU R8, [R1] ;  /* 0x0000000001087983 */ /* 0x001ea20000300800 */
[----:B------:R-:W2:Y:S02]  /*278b0*/  LDL.LU R9, [R1+0x4] ;  /* 0x0000040001097983 */ /* 0x000ea40000300800 */
[----:B------:R-:W-:-:S02]  /*278c0*/  IMAD.MOV.U32 R10, RZ, RZ, R22 ;  /* 0x000000ffff0a7224 */ /* 0x000fc400078e0016 */
[----:B------:R-:W-:Y:S01]  /*278d0*/  IMAD.MOV.U32 R11, RZ, RZ, R23 ;  /* 0x000000ffff0b7224 */ /* 0x000fe200078e0017 */
[----:B------:R-:W3:Y:S01]  /*278e0*/  LDL.LU R22, [R1+0x10dc] ;  /* 0x0010dc0001167983 */ /* 0x000ee20000300800 */
[----:B------:R-:W4:Y:S03]  /*278f0*/  LDL.LU R23, [R1+0x10d8] ;  /* 0x0010d80001177983 */ /* 0x000f260000300800 */
[----:B------:R-:W-:Y:S04]  /*27900*/  STL.64 [R1+0xfa0], R10 ;  /* 0x000fa00a01007387 */ /* 0x000fe80000100a00 */
[----:B--2---:R0:W-:Y:S04]  /*27910*/  STL.64 [R1+0xf98], R8 ;  /* 0x000f980801007387 */ /* 0x0041e80000100a00 */
[----:B0-----:R-:W2:Y:S01]  /*27920*/  LDL.LU R8, [R1+0x10] ;  /* 0x0000100001087983 */ /* 0x001ea20000300800 */
[----:B------:R-:W2:Y:S02]  /*27930*/  LDL.LU R9, [R1+0x14] ;  /* 0x0000140001097983 */ /* 0x000ea40000300800 */
[----:B------:R-:W2:Y:S02]  /*27940*/  LDL.LU R10, [R1+0x18] ;  /* 0x00001800010a7983 */ /* 0x000ea40000300800 */
[----:B------:R-:W2:Y:S01]  /*27950*/  LDL.LU R11, [R1+0x1c] ;  /* 0x00001c00010b7983 */ /* 0x000ea20000300800 */
[----:B------:R-:W2:Y:S04]  /*27960*/  LDL.LU.64 R20, [R1+0x60] ;  /* 0x0000600001147983 */ /* 0x000ea80000300a00 */
[----:B--2---:R0:W-:Y:S01]  /*27970*/  STL.64 [R1+0x10c0], R20 ;  /* 0x0010c01401007387 */ /* 0x0041e20000100a00 */
[----:B------:R-:W2:Y:S02]  /*27980*/  LDL.LU R12, [R1+0x2f0] ;  /* 0x0002f000010c7983 */ /* 0x000ea40000300800 */
[----:B------:R-:W2:Y:S02]  /*27990*/  LDL.LU R13, [R1+0x2f4] ;  /* 0x0002f400010d7983 */ /* 0x000ea40000300800 */
[----:B------:R-:W2:Y:S01]  /*279a0*/  LDL.LU R14, [R1+0x2f8] ;  /* 0x0002f800010e7983 */ /* 0x000ea20000300800 */
[----:B------:R-:W2:Y:S04]  /*279b0*/  LDL.LU R15, [R1+0x2fc] ;  /* 0x0002fc00010f7983 */ /* 0x000ea80000300800 */
[----:B0-----:R-:W2:Y:S01]  /*279c0*/  LDL.LU.64 R20, [R1+0x70] ;  /* 0x0000700001147983 */ /* 0x001ea20000300a00 */
        /* <DEDUP_REMOVED lines=17> */
[----:B------:R0:W-:Y:S03]  /*27ae0*/  STL.64 [R1+0x1090], R12 ;  /* 0x0010900c01007387 */ /* 0x0001e60000100a00 */
[----:B0-----:R-:W2:Y:S01]  /*27af0*/  LDL.LU.64 R12, [R1+0x50] ;  /* 0x00005000010c7983 */ /* 0x001ea20000300a00 */
[----:B------:R-:W2:Y:S02]  /*27b00*/  LDL.LU R24, [R1+0x2d0] ;  /* 0x0002d00001187983 */ /* 0x000ea40000300800 */
[----:B------:R-:W2:Y:S02]  /*27b10*/  LDL.LU R25, [R1+0x2d4] ;  /* 0x0002d40001197983 */ /* 0x000ea40000300800 */
[----:B------:R-:W2:Y:S01]  /*27b20*/  LDL.LU R26, [R1+0x2d8] ;  /* 0x0002d800011a7983 */ /* 0x000ea20000300800 */
[----:B------:R-:W2:Y:S04]  /*27b30*/  LDL.LU R27, [R1+0x2dc] ;  /* 0x0002dc00011b7983 */ /* 0x000ea80000300800 */
[----:B--2---:R-:W-:Y:S01]  /*27b40*/  STL.64 [R1+0x1088], R26 ;  /* 0x0010881a01007387 */ /* 0x004fe20000100a00 */
[----:B------:R0:W-:Y:S03]  /*27b50*/  STL.64 [R1+0x1080], R24 ;  /* 0x0010801801007387 */ /* 0x0001e60000100a00 */
[----:B0-----:R-:W2:Y:S01]  /*27b60*/  LDL.LU.64 R24, [R1+0x40] ;  /* 0x0000400001187983 */ /* 0x001ea20000300a00 */
[----:B------:R-:W-:Y:S02]  /*27b70*/  STL.64 [R1+0xfb0], R10 ;  /* 0x000fb00a01007387 */ /* 0x000fe40000100a00 */
[----:B------:R0:W-:Y:S02]  /*27b80*/  STL.64 [R1+0xfa8], R8 ;  /* 0x000fa80801007387 */ /* 0x0001e40000100a00 */
[----:B0-----:R-:W2:Y:S01]  /*27b90*/  LDL.LU R8, [R1+0x20] ;  /* 0x0000200001087983 */ /* 0x001ea20000300800 */
[----:B------:R-:W2:Y:S01]  /*27ba0*/  LDL.LU R9, [R1+0x24] ;  /* 0x0000240001097983 */ /* 0x000ea20000300800 */
[----:B------:R-:W-:Y:S01]  /*27bb0*/  HMMA.16816.F32.BF16 R16, R4, R20, R16 ;  /* 0x000000140410723c */ /* 0x000fe20000041810 */
[----:B----4-:R-:W-:-:S02]  /*27bc0*/  IMAD.MOV.U32 R10, RZ, RZ, R23 ;  /* 0x000000ffff0a7224 */ /* 0x010fc400078e0017 */
[----:B---3--:R-:W-:-:S05]  /*27bd0*/  IMAD.MOV.U32 R11, RZ, RZ, R22 ;  /* 0x000000ffff0b7224 */ /* 0x008fca00078e0016 */
[----:B------:R0:W-:Y:S01]  /*27be0*/  STL.64 [R1+0xfc0], R10 ;  /* 0x000fc00a01007387 */ /* 0x0001e20000100a00 */
[----:B------:R-:W-:Y:S02]  /*27bf0*/  IMAD.MOV.U32 R0, RZ, RZ, R21 ;  /* 0x000000ffff007224 */ /* 0x000fe400078e0015 */
[----:B0-----:R-:W-:Y:S01]  /*27c00*/  IMAD.MOV.U32 R10, RZ, RZ, R20 ;  /* 0x000000ffff0a7224 */ /* 0x001fe200078e0014 */
[----:B--2---:R-:W-:Y:S11]  /*27c10*/  STL.64 [R1+0xfb8], R8 ;  /* 0x000fb80801007387 */ /* 0x004ff60000100a00 */
[----:B------:R-:W-:Y:S02]  /*27c20*/  STL.64 [R1+0x140], R16 ;  /* 0x0001401001007387 */ /* 0x000fe40000100a00 */
[----:B------:R0:W-:Y:S02]  /*27c30*/  STL.64 [R1+0x148], R18 ;  /* 0x0001481201007387 */ /* 0x0001e40000100a00 */
[----:B0-----:R-:W2:Y:S01]  /*27c40*/  LDL.LU.64 R18, [R1+0x10d0] ;  /* 0x0010d00001127983 */ /* 0x001ea20000300a00 */
[----:B------:R-:W2:Y:S02]  /*27c50*/  LDL.LU.64 R16, [R1+0x10c8] ;  /* 0x0010c80001107983 */ /* 0x000ea40000300a00 */
[----:B------:R-:W2:Y:S02]  /*27c60*/  LDL.LU.64 R20, [R1+0x10c0] ;  /* 0x0010c00001147983 */ /* 0x000ea40000300a00 */
[----:B------:R-:W-:Y:S01]  /*27c70*/  IMAD.MOV.U32 R9, RZ, RZ, R2 ;  /* 0x000000ffff097224 */ /* 0x000fe200078e0002 */
[----:B--2---:R-:W-:Y:S01]  /*27c80*/  HMMA.16816.F32.BF16 R16, R4, R20, R16 ;  /* 0x000000140410723c */ /* 0x004fe20000041810 */
[----:B------:R-:W-:-:S02]  /*27c90*/  IMAD.MOV.U32 R2, RZ, RZ, R20 ;  /* 0x000000ffff027224 */ /* 0x000fc400078e0014 */
[----:B------:R-:W-:Y:S02]  /*27ca0*/  IMAD.MOV.U32 R11, RZ, RZ, R21 ;  /* 0x000000ffff0b7224 */ /* 0x000fe400078e0015 */
[----:B------:R-:W2:Y:S11]  /*27cb0*/  LDL.LU.64 R20, [R1+0x10b8] ;  /* 0x0010b80001147983 */ /* 0x000eb60000300a00 */
[----:B------:R-:W-:Y:S07]  /*27cc0*/  @!UPT UIADD3 URZ, URZ, URZ, URZ ;  /* 0x0000003f3f3ff290 */ /* 0x000fee000fffe03f */
[----:B------:R0:W-:Y:S01]  /*27cd0*/  STL.64 [R1+0x130], R16 ;  /* 0x0001301001007387 */ /* 0x0001e20000100a00 */
[----:B------:R-:W-:Y:S02]  /*27ce0*/  IMAD.MOV.U32 R22, RZ, RZ, R18 ;  /* 0x000000ffff167224 */ /* 0x000fe400078e0012 */
[----:B------:R-:W-:Y:S02]  /*27cf0*/  IMAD.MOV.U32 R23, RZ, RZ, R19 ;  /* 0x000000ffff177224 */ /* 0x000fe400078e0013 */
[----:B------:R-:W3:Y:S04]  /*27d00*/  LDL.LU.64 R18, [R1+0x10b0] ;  /* 0x0010b00001127983 */ /* 0x000ee80000300a00 */
[----:B0-----:R-:W3:Y:S01]  /*27d10*/  LDL.LU.64 R16, [R1+0x10a8] ;  /* 0x0010a80001107983 */ /* 0x001ee20000300a00 */
[----:B------:R-:W-:Y:S02]  /*27d20*/  STL [R1+0xec8], R23 ;  /* 0x000ec81701007387 */ /* 0x000fe40000100800 */
[----:B------:R-:W-:Y:S02]  /*27d30*/  STL [R1+0xec4], R22 ;  /* 0x000ec41601007387 */ /* 0x000fe40000100800 */
[----:B------:R-:W-:-:S02]  /*27d40*/  IMAD.MOV.U32 R8, RZ, RZ, R3 ;  /* 0x000000ffff087224 */ /* 0x000fc400078e0003 */
[----:B------:R-:W-:Y:S01]  /*27d50*/  IMAD.MOV.U32 R3, RZ, RZ, R13 ;  /* 0x000000ffff037224 */ /* 0x000fe200078e000d */
[----:B---3--:R-:W-:Y:S11]  /*27d60*/  HMMA.16816.F32.BF16 R16, R4, R12, R16 ;  /* 0x0000000c0410723c */ /* 0x008ff60000041810 */
[----:B------:R-:W-:Y:S11]  /*27d70*/  @!UPT UIADD3 URZ, URZ, URZ, URZ ;  /* 0x0000003f3f3ff290 */ /* 0x000ff6000fffe03f */
[----:B------:R-:W-:Y:S01]  /*27d80*/  @!UPT UIADD3 URZ, URZ, URZ, URZ ;  /* 0x0000003f3f3ff290 */ /* 0x000fe2000fffe03f */
[----:B------:R0:W-:Y:S01]  /*27d90*/  STL.64 [R1+0x120], R16 ;  /* 0x0001201001007387 */ /* 0x0001e20000100a00 */
[----:B------:R1:W-:Y:S03]  /*27da0*/  STL.64 [R1+0x128], R18 ;  /* 0x0001281201007387 */ /* 0x0003e60000100a00 */
[----:B0-----:R-:W3:Y:S01]  /*27db0*/  LDL.LU.64 R16, [R1+0x10a0] ;  /* 0x0010a00001107983 */ /* 0x001ee20000300a00 */
[----:B-1----:R-:W-:Y:S02]  /*27dc0*/  IMAD.MOV.U32 R19, RZ, RZ, R12 ;  /* 0x000000ffff137224 */ /* 0x002fe400078e000c */
[----:B------:R-:W4:Y:S02]  /*27dd0*/  LDL.LU.64 R14, [R1+0x1098] ;  /* 0x00109800010e7983 */ /* 0x000f240000300a00 */
[----:B------:R-:W4:Y:S02]  /*27de0*/  LDL.LU.64 R12, [R1+0x1090] ;  /* 0x00109000010c7983 */ /* 0x000f240000300a00 */
[----:B------:R-:W-:-:S02]  /*27df0*/  IMAD.MOV.U32 R28, RZ, RZ, R24 ;  /* 0x000000ffff1c7224 */ /* 0x000fc400078e0018 */
[----:B------:R-:W-:Y:S01]  /*27e00*/  IMAD.MOV.U32 R18, RZ, RZ, R25 ;  /* 0x000000ffff127224 */ /* 0x000fe200078e0019 */
[----:B------:R-:W2:Y:S01]  /*27e10*/  LDL.LU.64 R26, [R1+0x1088] ;  /* 0x00108800011a7983 */ /* 0x000ea20000300a00 */
[C---:B----4-:R-:W-:Y:S03]  /*27e20*/  HMMA.16816.F32.BF16 R12, R4.reuse, R24, R12 ;  /* 0x00000018040c723c */ /* 0x050fe6000004180c */
[----:B------:R-:W4:Y:S11]  /*27e30*/  LDL.LU.64 R24, [R1+0x1080] ;  /* 0x0010800001187983 */ /* 0x000f360000300a00 */
[----:B------:R-:W-:Y:S10]  /*27e40*/  @!UPT UIADD3 URZ, URZ, URZ, URZ ;  /* 0x0000003f3f3ff290 */ /* 0x000ff4000fffe03f */
[----:B------:R-:W-:Y:S02]  /*27e50*/  IMAD.MOV.U32 R23, RZ, RZ, R14 ;  /* 0x000000ffff177224 */ /* 0x000fe400078e000e */
[----:B------:R-:W-:Y:S01]  /*27e60*/  IMAD.MOV.U32 R22, RZ, RZ, R15 ;  /* 0x000000ffff167224 */ /* 0x000fe200078e000f */
[----:B------:R0:W-:Y:S01]  /*27e70*/  STL.64 [R1+0x110], R12 ;  /* 0x0001100c01007387 */ /* 0x0001e20000100a00 */
[----:B------:R-:W3:Y:S03]  /*27e80*/  LDL.LU.64 R14, [R1+0x1078] ;  /* 0x00107800010e7983 */ /* 0x000ee60000300a00 */
[----:B0-----:R-:W4:Y:S01]  /*27e90*/  LDL.LU.64 R12, [R1+0x1070] ;  /* 0x00107000010c7983 */ /* 0x001f220000300a00 */
[----:B------:R-:W-:Y:S02]  /*27ea0*/  STL.64 [R1+0x1050], R22 ;  /* 0x0010501601007387 */ /* 0x000fe40000100a00 */
[----:B--2---:R0:W-:Y:S02]  /*27eb0*/  STL.64 [R1+0x1048], R20 ;  /* 0x0010481401007387 */ /* 0x0041e40000100a00 */
[----:B0-----:R-:W2:Y:S01]  /*27ec0*/  LDL.LU R20, [R1+0x2e0] ;  /* 0x0002e00001147983 */ /* 0x001ea20000300800 */
[----:B------:R-:W2:Y:S02]  /*27ed0*/  LDL.LU R21, [R1+0x2e4] ;  /* 0x0002e40001157983 */ /* 0x000ea40000300800 */
[----:B------:R-:W2:Y:S02]  /*27ee0*/  LDL.LU R22, [R1+0x2e8] ;  /* 0x0002e80001167983 */ /* 0x000ea40000300800 */
[----:B------:R-:W2:Y:S01]  /*27ef0*/  LDL.LU R23, [R1+0x2ec] ;  /* 0x0002ec0001177983 */ /* 0x000ea20000300800 */
[----:B------:R0:W-:Y:S01]  /*27f00*/  STL.64 [R1+0xfd8], R8 ;  /* 0x000fd80801007387 */ /* 0x0001e20000100a00 */
[----:B--2---:R-:W-:Y:S07]  /*27f10*/  HMMA.16816.F32.BF16 R20, R4, R8, R20 ;  /* 0x000000080414723c */ /* 0x004fee0000041814 */
[----:B0-----:R-:W-:-:S02]  /*27f20*/  IMAD.MOV.U32 R8, RZ, RZ, R28 ;  /* 0x000000ffff087224 */ /* 0x001fc400078e001c */
[----:B------:R-:W-:Y:S11]  /*27f30*/  IMAD.MOV.U32 R9, RZ, RZ, R18 ;  /* 0x000000ffff097224 */ /* 0x000ff600078e0012 */
[----:B------:R-:W-:Y:S03]  /*27f40*/  @!UPT UIADD3 URZ, URZ, URZ, URZ ;  /* 0x0000003f3f3ff290 */ /* 0x000fe6000fffe03f */
[----:B------:R-:W-:Y:S01]  /*27f50*/  STL.64 [R1+0x100], R20 ;  /* 0x0001001401007387 */ /* 0x000fe20000100a00 */
[----:B------:R4:W-:Y:S02]  /*27f60*/  STL.64 [R1+0x108], R22 ;  /* 0x0001081601007387 */ /* 0x0009e40000100a00 */
[----:B------:R-:W2:Y:S02]  /*27f70*/  LDL.LU R28, [R1+0x1068] ;  /* 0x00106800011c7983 */ /* 0x000ea40000300800 */
[----:B------:R-:W2:Y:S01]  /*27f80*/  LDL.LU R18, [R1+0x1064] ;  /* 0x0010640001127983 */ /* 0x000ea20000300800 */
[----:B----4-:R-:W-:Y:S01]  /*27f90*/  HMMA.16816.F32.BF16 R20, R4, R12, R24 ;  /* 0x0000000c0414723c */ /* 0x010fe20000041818 */
[----:B------:R0:W-:Y:S02]  /*27fa0*/  STL.64 [R1+0xff0], R8 ;  /* 0x000ff00801007387 */ /* 0x0001e40000100a00 */
[----:B0-----:R-:W-:Y:S02]  /*27fb0*/  IMAD.MOV.U32 R8, RZ, RZ, R19 ;  /* 0x000000ffff087224 */ /* 0x001fe400078e0013 */
[----:B------:R-:W-:Y:S01]  /*27fc0*/  IMAD.MOV.U32 R9, RZ, RZ, R3 ;  /* 0x000000ffff097224 */ /* 0x000fe200078e0003 */
[----:B------:R-:W4:Y:S01]  /*27fd0*/  LDL.LU R19, [R1+0x1060] ;  /* 0x0010600001137983 */ /* 0x000f220000300800 */
[----:B------:R-:W2:Y:S03]  /*27fe0*/  LDL.LU R3, [R1+0x105c] ;  /* 0x00105c0001037983 */ /* 0x000ea60000300800 */
[----:B------:R0:W-:Y:S02]  /*27ff0*/  STL.64 [R1+0x1008], R8 ;  /* 0x0010080801007387 */ /* 0x0001e40000100a00 */
[----:B0-----:R-:W-:-:S02]  /*28000*/  IMAD.MOV.U32 R8, RZ, RZ, R2 ;  /* 0x000000ffff087224 */ /* 0x001fc400078e0002 */
[----:B------:R-:W-:Y:S01]  /*28010*/  IMAD.MOV.U32 R9, RZ, RZ, R11 ;  /* 0x000000ffff097224 */ /* 0x000fe200078e000b */
[----:B------:R-:W2:Y:S04]  /*28020*/  LDL.LU R2, [R1+0x1058] ;  /* 0x0010580001027983 */ /* 0x000ea80000300800 */
[----:B------:R-:W-:Y:S04]  /*28030*/  STL.64 [R1+0x1020], R8 ;  /* 0x0010200801007387 */ /* 0x000fe80000100a00 */
[----:B------:R0:W-:Y:S02]  /*28040*/  STL.64 [R1+0xf0], R20 ;  /* 0x0000f01401007387 */ /* 0x0001e40000100a00 */
[----:B------:R1:W-:Y:S02]  /*28050*/  STL.64 [R1+0xf8], R22 ;  /* 0x0000f81601007387 */ /* 0x0003e40000100a00 */
[----:B------:R-:W2:Y:S01]  /*28060*/  LDL.LU R24, [R1+0x2b0] ;  /* 0x0002b00001187983 */ /* 0x000ea20000300800 */
[----:B------:R-:W2:Y:S01]  /*28070*/  LDL.LU R25, [R1+0x2b4] ;  /* 0x0002b40001197983 */ /* 0x000ea20000300800 */
[----:B------:R-:W2:Y:S02]  /*28080*/  LDL.LU R26, [R1+0x2b8] ;  /* 0x0002b800011a7983 */ /* 0x000ea40000300800 */
[----:B------:R-:W2:Y:S01]  /*28090*/  LDL.LU R27, [R1+0x2bc] ;  /* 0x0002bc00011b7983 */ /* 0x000ea20000300800 */
[----:B0-----:R-:W2:Y:S01]  /*280a0*/  LDL.LU R20, [R1+0x2c0] ;  /* 0x0002c00001147983 */ /* 0x001ea20000300800 */
[----:B------:R-:W2:Y:S02]  /*280b0*/  LDL.LU R21, [R1+0x2c4] ;  /* 0x0002c40001157983 */ /* 0x000ea40000300800 */
[----:B-1----:R-:W2:Y:S02]  /*280c0*/  LDL.LU R22, [R1+0x2c8] ;  /* 0x0002c80001167983 */ /* 0x002ea40000300800 */
[----:B------:R-:W2:Y:S01]  /*280d0*/  LDL.LU R23, [R1+0x2cc] ;  /* 0x0002cc0001177983 */ /* 0x000ea20000300800 */
[----:B---3--:R-:W-:Y:S01]  /*280e0*/  STL.64 [R1+0xfd0], R14 ;  /* 0x000fd00e01007387 */ /* 0x008fe20000100a00 */
[----:B------:R0:W-:Y:S03]  /*280f0*/  STL.64 [R1+0xfc8], R12 ;  /* 0x000fc80c01007387 */ /* 0x0001e60000100a00 */
[----:B0-----:R-:W3:Y:S01]  /*28100*/  LDL.LU R12, [R1+0x80] ;  /* 0x00008000010c7983 */ /* 0x001ee20000300800 */
[----:B------:R-:W3:Y:S02]  /*28110*/  LDL.LU R13, [R1+0x84] ;  /* 0x00008400010d7983 */ /* 0x000ee40000300800 */
[----:B------:R-:W2:Y:S02]  /*28120*/  LDL.LU R14, [R1+0x88] ;  /* 0x00008800010e7983 */ /* 0x000ea40000300800 */
[----:B------:R-:W2:Y:S02]  /*28130*/  LDL.LU R15, [R1+0x8c] ;  /* 0x00008c00010f7983 */ /* 0x000ea40000300800 */
[----:B--2---:R-:W-:Y:S01]  /*28140*/  STL.64 [R1+0xfe8], R14 ;  /* 0x000fe80e01007387 */ /* 0x004fe20000100a00 */
[----:B---3--:R0:W-:Y:S03]  /*28150*/  STL.64 [R1+0xfe0], R12 ;  /* 0x000fe00c01007387 */ /* 0x0081e60000100a00 */
        /* <DEDUP_REMOVED lines=9> */
[----:B------:R-:W3:Y:S01]  /*281f0*/  LDL.LU R15, [R1+0xac] ;  /* 0x0000ac00010f7983 */ /* 0x000ee20000300800 */
[----:B------:R-:W-:Y:S01]  /*28200*/  HMMA.16816.F32.BF16 R20, R4, R16, R20 ;  /* 0x000000100414723c */ /* 0x000fe20000041814 */
        /* <DEDUP_REMOVED lines=10> */
[----:B------:R-:W2:Y:S02]  /*282b0*/  LDL.LU R14, [R1+0xc8] ;  /* 0x0000c800010e7983 */ /* 0x000ea40000300800 */
[----:B------:R-:W2:Y:S02]  /*282c0*/  LDL.LU R15, [R1+0xcc] ;  /* 0x0000cc00010f7983 */ /* 0x000ea40000300800 */
[----:B------:R-:W-:Y:S01]  /*282d0*/  STL.64 [R1+0xe0], R20 ;  /* 0x0000e01401007387 */ /* 0x000fe20000100a00 */
[----:B------:R0:W-:Y:S03]  /*282e0*/  STL.64 [R1+0xe8], R22 ;  /* 0x0000e81601007387 */ /* 0x0001e60000100a00 */
[----:B0-----:R-:W3:Y:S01]  /*282f0*/  LDL.LU.64 R22, [R1+0x1050] ;  /* 0x0010500001167983 */ /* 0x001ee20000300a00 */
[----:B------:R-:W2:Y:S02]  /*28300*/  LDL.LU.64 R20, [R1+0x1048] ;  /* 0x0010480001147983 */ /* 0x000ea40000300a00 */
[----:B------:R-:W-:-:S02]  /*28310*/  IMAD.MOV.U32 R8, RZ, RZ, R10 ;  /* 0x000000ffff087224 */ /* 0x000fc400078e000a */
[----:B------:R-:W-:Y:S01]  /*28320*/  IMAD.MOV.U32 R9, RZ, RZ, R0 ;  /* 0x000000ffff097224 */ /* 0x000fe200078e0000 */
[----:B--2---:R-:W-:Y:S01]  /*28330*/  HMMA.16816.F32.BF16 R4, R4, R20, R24 ;  /* 0x000000140404723c */ /* 0x004fe20000041818 */
[----:B------:R-:W2:Y:S01]  /*28340*/  LDL.LU.64 R26, [R1+0x1040] ;  /* 0x00104000011a7983 */ /* 0x000ea20000300a00 */
[----:B------:R-:W2:Y:S11]  /*28350*/  LDL.LU.64 R24, [R1+0x1038] ;  /* 0x0010380001187983 */ /* 0x000eb60000300a00 */
[----:B------:R-:W-:Y:S10]  /*28360*/  @!UPT UIADD3 URZ, URZ, URZ, URZ ;  /* 0x0000003f3f3ff290 */ /* 0x000ff4000fffe03f */
[----:B------:R0:W-:Y:S01]  /*28370*/  STL.64 [R1+0xd0], R4 ;  /* 0x0000d00401007387 */ /* 0x0001e20000100a00 */
[----:B------:R1:W-:Y:S03]  /*28380*/  STL [R1+0xd8], R6 ;  /* 0x0000d80601007387 */ /* 0x0003e60000100800 */
[----:B0-----:R-:W3:Y:S01]  /*28390*/  LDL.LU R4, [R1+0x240] ;  /* 0x0002400001047983 */ /* 0x001ee20000300800 */
[----:B------:R-:W3:Y:S02]  /*283a0*/  LDL.LU R5, [R1+0x244] ;  /* 0x0002440001057983 */ /* 0x000ee40000300800 */
[----:B-1----:R-:W3:Y:S01]  /*283b0*/  LDL.LU R6, [R1+0x248] ;  /* 0x0002480001067983 */ /* 0x002ee20000300800 */
        /* <DEDUP_REMOVED lines=52> */
[----:B------:R-:W-:Y:S02]  /*28700*/  IMAD.MOV.U32 R0, RZ, RZ, R7 ;  /* 0x000000ffff007224 */ /* 0x000fe400078e0007 */
[----:B------:R-:W-:Y:S01]  /*28710*/  IMAD.MOV.U32 R7, RZ, RZ, R2 ;  /* 0x000000ffff077224 */ /* 0x000fe200078e0002 */
[----:B--2---:R-:W-:Y:S01]  /*28720*/  HMMA.16816.F32.BF16 R24, R24, R20, R8 ;  /* 0x000000141818723c */ /* 0x004fe20000041808 */
[----:B------:R-:W3:Y:S01]  /*28730*/  LDL.LU.64 R10, [R1+0xf90] ;  /* 0x000f9000010a7983 */ /* 0x000ee20000300a00 */
[----:B------:R-:W3:Y:S11]  /*28740*/  LDL.LU.64 R8, [R1+0xf88] ;  /* 0x000f880001087983 */ /* 0x000ef60000300a00 */
[----:B------:R-:W-:Y:S10]  /*28750*/  @!UPT UIADD3 URZ, URZ, URZ, URZ ;  /* 0x0000003f3f3ff290 */ /* 0x000ff4000fffe03f */
[----:B------:R-:W-:Y:S01]  /*28760*/  STL.64 [R1], R24 ;  /* 0x0000001801007387 */ /* 0x000fe20000100a00 */
[----:B------:R3:W-:Y:S02]  /*28770*/  STL.64 [R1+0x8], R26 ;  /* 0x0000081a01007387 */ /* 0x0007e40000100a00 */
[----:B---3--:R-:W-:Y:S07]  /*28780*/  HMMA.16816.F32.BF16 R24, R8, R14, R4 ;  /* 0x0000000e0818723c */ /* 0x008fee0000041804 */
[----:B------:R-:W-:-:S02]  /*28790*/  IMAD.MOV.U32 R5, RZ, RZ, R14 ;  /* 0x000000ffff057224 */ /* 0x000fc400078e000e */
[----:B------:R-:W-:Y:S02]  /*287a0*/  IMAD.MOV.U32 R4, RZ, RZ, R15 ;  /* 0x000000ffff047224 */ /* 0x000fe400078e000f */
[----:B------:R-:W2:Y:S11]  /*287b0*/  LDL.LU.64 R14, [R1+0xf80] ;  /* 0x000f8000010e7983 */ /* 0x000eb60000300a00 */
[----:B------:R-:W-:Y:S01]  /*287c0*/  @!UPT UIADD3 URZ, URZ, URZ, URZ ;  /* 0x0000003f3f3ff290 */ /* 0x000fe2000fffe03f */
[----:B------:R0:W-:Y:S01]  /*287d0*/  STL.64 [R1+0x350], R24 ;  /* 0x0003501801007387 */ /* 0x0001e20000100a00 */
[----:B------:R-:W-:Y:S02]  /*287e0*/  IMAD.MOV.U32 R12, RZ, RZ, R27 ;  /* 0x000000ffff0c7224 */ /* 0x000fe400078e001b */
[----:B------:R-:W-:Y:S02]  /*287f0*/  IMAD.MOV.U32 R16, RZ, RZ, R26 ;  /* 0x000000ffff107224 */ /* 0x000fe400078e001a */
[----:B------:R2:W-:Y:S02]  /*28800*/  STL.64 [R1+0x358], R26 ;  /* 0x0003581a01007387 */ /* 0x0005e40000100a00 */
[----:B------:R-:W-:Y:S02]  /*28810*/  IMAD.MOV.U32 R2, RZ, RZ, R24 ;  /* 0x000000ffff027224 */ /* 0x000fe400078e0018 */
[----:B------:R-:W-:Y:S02]  /*28820*/  IMAD.MOV.U32 R20, RZ, RZ, R25 ;  /* 0x000000ffff147224 */ /* 0x000fe400078e0019 */
[----:B0-----:R-:W-:-:S02]  /*28830*/  IMAD.MOV.U32 R24, RZ, RZ, R28 ;  /* 0x000000ffff187224 */ /* 0x001fc400078e001c */
[----:B------:R-:W-:Y:S01]  /*28840*/  IMAD.MOV.U32 R25, RZ, RZ, R29 ;  /* 0x000000ffff197224 */ /* 0x000fe200078e001d */
[----:B------:R-:W3:Y:S01]  /*28850*/  LDL.LU R28, [R1+0xf7c] ;  /* 0x000f7c00011c7983 */ /* 0x000ee20000300800 */
[----:B------:R-:W3:Y:S02]  /*28860*/  LDL.LU R29, [R1+0xf78] ;  /* 0x000f7800011d7983 */ /* 0x000ee40000300800 */
[----:B--2---:R-:W-:Y:S02]  /*28870*/  IMAD.MOV.U32 R26, RZ, RZ, R15 ;  /* 0x000000ffff1a7224 */ /* 0x004fe400078e000f */
[----:B------:R-:W-:Y:S01]  /*28880*/  IMAD.MOV.U32 R27, RZ, RZ, R14 ;  /* 0x000000ffff1b7224 */ /* 0x000fe200078e000e */
[----:B------:R-:W2:Y:S01]  /*28890*/  LDL.LU R15, [R1+0xf74] ;  /* 0x000f7400010f7983 */ /* 0x000ea20000300800 */
[----:B------:R-:W2:Y:S03]  /*288a0*/  LDL.LU R14, [R1+0xf70] ;  /* 0x000f7000010e7983 */ /* 0x000ea60000300800 */
[----:B------:R-:W-:Y:S01]  /*288b0*/  STL.64 [R1+0xed8], R26 ;  /* 0x000ed81a01007387 */ /* 0x000fe20000100a00 */
[----:B------:R0:W-:Y:S03]  /*288c0*/  STL.64 [R1+0xed0], R24 ;  /* 0x000ed01801007387 */ /* 0x0001e60000100a00 */
[----:B0-----:R-:W2:Y:S01]  /*288d0*/  LDL.LU R24, [R1+0x1f0] ;  /* 0x0001f00001187983 */ /* 0x001ea20000300800 */
[----:B----4-:R-:W-:-:S02]  /*288e0*/  IMAD.MOV.U32 R26, RZ, RZ, R19 ;  /* 0x000000ffff1a7224 */ /* 0x010fc400078e0013 */
[----:B------:R-:W-:Y:S02]  /*288f0*/  IMAD.MOV.U32 R27, RZ, RZ, R18 ;  /* 0x000000ffff1b7224 */ /* 0x000fe400078e0012 */
[----:B------:R-:W-:Y:S02]  /*28900*/  IMAD.MOV.U32 R25, RZ, RZ, R3 ;  /* 0x000000ffff197224 */ /* 0x000fe400078e0003 */
[----:B------:R-:W4:Y:S01]  /*28910*/  LDL.LU R3, [R1+0xf6c] ;  /* 0x000f6c0001037983 */ /* 0x000f220000300800 */
[----:B------:R-:W3:Y:S02]  /*28920*/  LDL.LU R19, [R1+0xf68] ;  /* 0x000f680001137983 */ /* 0x000ee40000300800 */
[----:B------:R-:W3:Y:S02]  /*28930*/  LDL.LU R18, [R1+0xf64] ;  /* 0x000f640001127983 */ /* 0x000ee40000300800 */
[----:B------:R0:W-:Y:S01]  /*28940*/  STL.64 [R1+0xee8], R26 ;  /* 0x000ee81a01007387 */ /* 0x0001e20000100a00 */
[----:B--2---:R1:W-:Y:S01]  /*28950*/  STL.64 [R1+0xee0], R24 ;  /* 0x000ee01801007387 */ /* 0x0043e20000100a00 */
[----:B0-----:R-:W2:Y:S03]  /*28960*/  LDL.64 R26, [R1+0x38] ;  /* 0x00003800011a7983 */ /* 0x001ea60000100a00 */
[----:B--2---:R3:W-:Y:S01]  /*28970*/  STL.64 [R1+0xf00], R26 ;  /* 0x000f001a01007387 */ /* 0x0047e20000100a00 */
[----:B-1----:R-:W2:Y:S02]  /*28980*/  LDL.LU R24, [R1+0x210] ;  /* 0x0002100001187983 */ /* 0x002ea40000300800 */
[----:B----4-:R-:W-:-:S02]  /*28990*/  IMAD.MOV.U32 R25, RZ, RZ, R3 ;  /* 0x000000ffff197224 */ /* 0x010fc400078e0003 */
[----:B------:R-:W4:Y:S01]  /*289a0*/  LDL.LU R3, [R1+0xf60] ;  /* 0x000f600001037983 */ /* 0x000f220000300800 */
[----:B---3--:R-:W-:Y:S02]  /*289b0*/  IMAD.MOV.U32 R26, RZ, RZ, R19 ;  /* 0x000000ffff1a7224 */ /* 0x008fe400078e0013 */
[----:B------:R-:W-:Y:S01]  /*289c0*/  IMAD.MOV.U32 R27, RZ, RZ, R18 ;  /* 0x000000ffff1b7224 */ /* 0x000fe200078e0012 */
[----:B------:R-:W3:Y:S01]  /*289d0*/  LDL.LU R19, [R1+0xf5c] ;  /* 0x000f5c0001137983 */ /* 0x000ee20000300800 */
[----:B------:R-:W3:Y:S03]  /*289e0*/  LDL.LU R18, [R1+0xf58] ;  /* 0x000f580001127983 */ /* 0x000ee60000300800 */
[----:B------:R-:W-:Y:S04]  /*289f0*/  STL.64 [R1+0xf20], R26 ;  /* 0x000f201a01007387 */ /* 0x000fe80000100a00 */
[----:B--2---:R0:W-:Y:S04]  /*28a00*/  STL.64 [R1+0xf18], R24 ;  /* 0x000f181801007387 */ /* 0x0041e80000100a00 */
[----:B0-----:R-:W2:Y:S01]  /*28a10*/  LDL.LU R24, [R1+0x220] ;  /* 0x0002200001187983 */ /* 0x001ea20000300800 */
[----:B------:R-:W2:Y:S02]  /*28a20*/  LDL.LU R25, [R1+0x224] ;  /* 0x0002240001197983 */ /* 0x000ea40000300800 */
[----:B------:R-:W2:Y:S02]  /*28a30*/  LDL.LU R26, [R1+0x228] ;  /* 0x00022800011a7983 */ /* 0x000ea40000300800 */
[----:B------:R-:W2:Y:S02]  /*28a40*/  LDL.LU R27, [R1+0x22c] ;  /* 0x00022c00011b7983 */ /* 0x000ea40000300800 */
[----:B--2---:R3:W-:Y:S01]  /*28a50*/  STL.64 [R1+0xf40], R26 ;  /* 0x000f401a01007387 */ /* 0x0047e20000100a00 */
[----:B------:R0:W-:Y:S02]  /*28a60*/  STL.64 [R1+0xf38], R24 ;  /* 0x000f381801007387 */ /* 0x0001e40000100a00 */
[----:B---3--:R-:W-:Y:S01]  /*28a70*/  IMAD.MOV.U32 R26, RZ, RZ, R19 ;  /* 0x000000ffff1a7224 */ /* 0x008fe200078e0013 */
[----:B0-----:R-:W2:Y:S01]  /*28a80*/  LDL.LU R24, [R1+0x230] ;  /* 0x0002300001187983 */ /* 0x001ea20000300800 */
[----:B------:R-:W-:-:S02]  /*28a90*/  IMAD.MOV.U32 R25, RZ, RZ, R18 ;  /* 0x000000ffff197224 */ /* 0x000fc400078e0012 */
[----:B------:R-:W3:Y:S02]  /*28aa0*/  LDL.LU R18, [R1+0xf54] ;  /* 0x000f540001127983 */ /* 0x000ee40000300800 */
[----:B------:R-:W3:Y:S01]  /*28ab0*/  LDL.LU R19, [R1+0xf50] ;  /* 0x000f500001137983 */ /* 0x000ee20000300800 */
[----:B------:R-:W-:Y:S01]  /*28ac0*/  STL [R1+0xc9c], R2 ;  /* 0x000c9c0201007387 */ /* 0x000fe20000100800 */
[----:B------:R-:W-:Y:S02]  /*28ad0*/  STL [R1+0xc98], R20 ;  /* 0x000c981401007387 */ /* 0x000fe40000100800 */
[----:B------:R0:W-:Y:S02]  /*28ae0*/  STL.64 [R1+0xf28], R22 ;  /* 0x000f281601007387 */ /* 0x0001e40000100a00 */
[----:B0-----:R-:W2:Y:S01]  /*28af0*/  LDL.64 R22, [R1+0x58] ;  /* 0x0000580001167983 */ /* 0x001ea20000100a00 */
[----:B----4-:R-:W-:-:S03]  /*28b00*/  IMAD.MOV.U32 R27, RZ, RZ, R3 ;  /* 0x000000ffff1b7224 */ /* 0x010fc600078e0003 */
[----:B--2---:R0:W-:Y:S04]  /*28b10*/  STL.64 [R1+0xf48], R22 ;  /* 0x000f481601007387 */ /* 0x0041e80000100a00 */
[----:B0-----:R-:W2:Y:S01]  /*28b20*/  LDL.64 R22, [R1+0x68] ;  /* 0x0000680001167983 */ /* 0x001ea20000100a00 */
[----:B------:R-:W-:Y:S02]  /*28b30*/  STL [R1+0xc94], R16 ;  /* 0x000c941001007387 */ /* 0x000fe40000100800 */
[----:B------:R-:W-:Y:S01]  /*28b40*/  STL [R1+0xc90], R12 ;  /* 0x000c900c01007387 */ /* 0x000fe20000100800 */
[----:B--2---:R-:W-:Y:S01]  /*28b50*/  HMMA.16816.F32.BF16 R24, R8, R22, R24 ;  /* 0x000000160818723c */ /* 0x004fe20000041818 */
[----:B------:R-:W-:Y:S02]  /*28b60*/  IMAD.MOV.U32 R7, RZ, RZ, R22 ;  /* 0x000000ffff077224 */ /* 0x000fe400078e0016 */
[----:B------:R-:W-:-:S02]  /*28b70*/  IMAD.MOV.U32 R6, RZ, RZ, R23 ;  /* 0x000000ffff067224 */ /* 0x000fc400078e0017 */
[----:B------:R-:W2:Y:S11]  /*28b80*/  LDL.LU.64 R22, [R1+0xf48] ;  /* 0x000f480001167983 */ /* 0x000eb60000300a00 */
[----:B------:R-:W-:Y:S07]  /*28b90*/  @!UPT UIADD3 URZ, URZ, URZ, URZ ;  /* 0x0000003f3f3ff290 */ /* 0x000fee000fffe03f */
[----:B------:R-:W-:Y:S01]  /*28ba0*/  STL.64 [R1+0x340], R24 ;  /* 0x0003401801007387 */ /* 0x000fe20000100a00 */
[----:B------:R0:W-:Y:S02]  /*28bb0*/  STL.64 [R1+0x348], R26 ;  /* 0x0003481a01007387 */ /* 0x0001e40000100a00 */
[----:B------:R-:W-:Y:S01]  /*28bc0*/  IMAD.MOV.U32 R3, RZ, RZ, R24 ;  /* 0x000000ffff037224 */ /* 0x000fe200078e0018 */
[----:B0-----:R-:W4:Y:S01]  /*28bd0*/  LDL.LU.64 R26, [R1+0xf40] ;  /* 0x000f4000011a7983 */ /* 0x001f220000300a00 */
[----:B------:R-:W4:Y:S02]  /*28be0*/  LDL.LU.64 R24, [R1+0xf38] ;  /* 0x000f380001187983 */ /* 0x000f240000300a00 */
[----:B------:R0:W-:Y:S02]  /*28bf0*/  STL.64 [R1+0xef8], R6 ;  /* 0x000ef80601007387 */ /* 0x0001e40000100a00 */
[----:B------:R1:W-:Y:S02]  /*28c00*/  STL.64 [R1+0xef0], R4 ;  /* 0x000ef00401007387 */ /* 0x0003e40000100a00 */
[----:B0-----:R-:W-:-:S02]  /*28c10*/  IMAD.MOV.U32 R6, RZ, RZ, R29 ;  /* 0x000000ffff067224 */ /* 0x001fc400078e001d */
[----:B------:R-:W-:Y:S02]  /*28c20*/  IMAD.MOV.U32 R7, RZ, RZ, R28 ;  /* 0x000000ffff077224 */ /* 0x000fe400078e001c */
[----:B-1----:R-:W-:Y:S02]  /*28c30*/  IMAD.MOV.U32 R4, RZ, RZ, R14 ;  /* 0x000000ffff047224 */ /* 0x002fe400078e000e */
[----:B------:R-:W-:Y:S01]  /*28c40*/  IMAD.MOV.U32 R5, RZ, RZ, R15 ;  /* 0x000000ffff057224 */ /* 0x000fe200078e000f */
[----:B------:R-:W3:Y:S01]  /*28c50*/  LDL.LU R14, [R1+0xf34] ;  /* 0x000f3400010e7983 */ /* 0x000ee20000300800 */
[----:B------:R-:W3:Y:S02]  /*28c60*/  LDL.LU R15, [R1+0xf30] ;  /* 0x000f3000010f7983 */ /* 0x000ee40000300800 */
[----:B------:R0:W-:Y:S01]  /*28c70*/  STL.64 [R1+0xf10], R6 ;  /* 0x000f100601007387 */ /* 0x0001e20000100a00 */
[----:B------:R-:W-:Y:S04]  /*28c80*/  STL.64 [R1+0xf08], R4 ;  /* 0x000f080401007387 */ /* 0x000fe80000100a00 */
[----:B0-----:R-:W3:Y:S01]  /*28c90*/  LDL.64 R6, [R1+0x48] ;  /* 0x0000480001067983 */ /* 0x001ee20000100a00 */
[----:B------:R-:W-:Y:S02]  /*28ca0*/  STL [R1+0xca0], R3 ;  /* 0x000ca00301007387 */ /* 0x000fe40000100800 */
[----:B--2---:R-:W-:-:S02]  /*28cb0*/  IMAD.MOV.U32 R16, RZ, RZ, R22 ;  /* 0x000000ffff107224 */ /* 0x004fc400078e0016 */
[----:B------:R-:W-:Y:S01]  /*28cc0*/  IMAD.MOV.U32 R12, RZ, RZ, R23 ;  /* 0x000000ffff0c7224 */ /* 0x000fe200078e0017 */
[----:B----4-:R-:W-:Y:S01]  /*28cd0*/  HMMA.16816.F32.BF16 R24, R8, R22, R24 ;  /* 0x000000160818723c */ /* 0x010fe20000041818 */
[----:B------:R-:W2:Y:S11]  /*28ce0*/  LDL.LU.64 R22, [R1+0xf28] ;  /* 0x000f280001167983 */ /* 0x000eb60000300a00 */
[----:B------:R-:W-:Y:S11]  /*28cf0*/  @!UPT UIADD3 URZ, URZ, URZ, URZ ;  /* 0x0000003f3f3ff290 */ /* 0x000ff6000fffe03f */
[----:B------:R-:W-:Y:S01]  /*28d00*/  STL.64 [R1+0x330], R24 ;  /* 0x0003301801007387 */ /* 0x000fe20000100a00 */
[----:B------:R-:W-:Y:S02]  /*28d10*/  IMAD.MOV.U32 R13, RZ, RZ, R27 ;  /* 0x000000ffff0d7224 */ /* 0x000fe400078e001b */
[----:B------:R-:W-:Y:S02]  /*28d20*/  IMAD.MOV.U32 R17, RZ, RZ, R26 ;  /* 0x000000ffff117224 */ /* 0x000fe400078e001a */
[----:B------:R0:W-:Y:S02]  /*28d30*/  STL.64 [R1+0x338], R26 ;  /* 0x0003381a01007387 */ /* 0x0001e40000100a00 */
[----:B------:R-:W-:Y:S02]  /*28d40*/  IMAD.MOV.U32 R21, RZ, RZ, R25 ;  /* 0x000000ffff157224 */ /* 0x000fe400078e0019 */
[----:B------:R-:W-:Y:S01]  /*28d50*/  IMAD.MOV.U32 R28, RZ, RZ, R24 ;  /* 0x000000ffff1c7224 */ /* 0x000fe200078e0018 */
[----:B0-----:R-:W4:Y:S01]  /*28d60*/  LDL.LU.64 R26, [R1+0xf20] ;  /* 0x000f2000011a7983 */ /* 0x001f220000300a00 */
[----:B------:R-:W4:Y:S03]  /*28d70*/  LDL.LU.64 R24, [R1+0xf18] ;  /* 0x000f180001187983 */ /* 0x000f260000300a00 */
[----:B------:R-:W-:Y:S02]  /*28d80*/  STL [R1+0xcb0], R28 ;  /* 0x000cb01c01007387 */ /* 0x000fe40000100800 */
[----:B------:R-:W-:Y:S01]  /*28d90*/  STL [R1+0xcac], R21 ;  /* 0x000cac1501007387 */ /* 0x000fe20000100800 */
[----:B------:R3:W-:Y:S01]  /*28da0*/  STL [R1+0xca8], R17 ;  /* 0x000ca81101007387 */ /* 0x0007e20000100800 */
[----:B------:R0:W-:Y:S02]  /*28db0*/  STL [R1+0xca4], R13 ;  /* 0x000ca40d01007387 */ /* 0x0001e40000100800 */
[----:B---3--:R-:W-:-:S02]  /*28dc0*/  IMAD.MOV.U32 R17, RZ, RZ, R6 ;  /* 0x000000ffff117224 */ /* 0x008fc400078e0006 */
[----:B0-----:R-:W-:Y:S01]  /*28dd0*/  IMAD.MOV.U32 R13, RZ, RZ, R7 ;  /* 0x000000ffff0d7224 */ /* 0x001fe200078e0007 */
[----:B----4-:R-:W-:Y:S01]  /*28de0*/  HMMA.16816.F32.BF16 R24, R8, R6, R24 ;  /* 0x000000060818723c */ /* 0x010fe20000041818 */
[----:B------:R-:W3:Y:S01]  /*28df0*/  LDL.LU.64 R6, [R1+0xf10] ;  /* 0x000f100001067983 */ /* 0x000ee20000300a00 */
[----:B------:R-:W3:Y:S11]  /*28e00*/  LDL.LU.64 R4, [R1+0xf08] ;  /* 0x000f080001047983 */ /* 0x000ef60000300a00 */
[----:B------:R-:W-:Y:S10]  /*28e10*/  @!UPT UIADD3 URZ, URZ, URZ, URZ ;  /* 0x0000003f3f3ff290 */ /* 0x000ff4000fffe03f */
[----:B------:R-:W-:Y:S01]  /*28e20*/  STL.64 [R1+0x320], R24 ;  /* 0x0003201801007387 */ /* 0x000fe20000100a00 */
[----:B------:R0:W-:Y:S03]  /*28e30*/  STL.64 [R1+0x328], R26 ;  /* 0x0003281a01007387 */ /* 0x0001e60000100a00 */
[----:B0-----:R-:W3:Y:S01]  /*28e40*/  LDL.LU.64 R26, [R1+0xf00] ;  /* 0x000f0000011a7983 */ /* 0x001ee20000300a00 */
[----:B------:R-:W-:-:S05]  /*28e50*/  IMAD.MOV.U32 R29, RZ, RZ, R24 ;  /* 0x000000ffff1d7224 */ /* 0x000fca00078e0018 */
[----:B------:R-:W-:Y:S01]  /*28e60*/  STL [R1+0xcb4], R29 ;  /* 0x000cb41d01007387 */ /* 0x000fe20000100800 */
        /* <DEDUP_REMOVED lines=10> */
[----:B--2---:R-:W-:Y:S11]  /*28f10*/  HMMA.16816.F32.BF16 R24, R8, R14, R24 ;  /* 0x0000000e0818723c */ /* 0x004ff60000041818 */
[----:B------:R-:W-:Y:S11]  /*28f20*/  @!UPT UIADD3 URZ, URZ, URZ, URZ ;  /* 0x0000003f3f3ff290 */ /* 0x000ff6000fffe03f */
[----:B------:R-:W-:Y:S01]  /*28f30*/  @!UPT UIADD3 URZ, URZ, URZ, URZ ;  /* 0x0000003f3f3ff290 */ /* 0x000fe2000fffe03f */
[----:B------:R-:W-:Y:S01]  /*28f40*/  STL.64 [R1+0x300], R24 ;  /* 0x0003001801007387 */ /* 0x000fe20000100a00 */
[----:B------:R0:W-:Y:S03]  /*28f50*/  STL.64 [R1+0x308], R26 ;  /* 0x0003081a01007387 */ /* 0x0001e60000100a00 */
[----:B0-----:R-:W2:Y:S01]  /*28f60*/  LDL.LU.64 R26, [R1+0xed8] ;  /* 0x000ed800011a7983 */ /* 0x001ea20000300a00 */
[----:B------:R-:W2:Y:S02]  /*28f70*/  LDL.LU.64 R24, [R1+0xed0] ;  /* 0x000ed00001187983 */ /* 0x000ea40000300a00 */
[----:B------:R0:W-:Y:S02]  /*28f80*/  STL.64 [R1+0xe60], R14 ;  /* 0x000e600e01007387 */ /* 0x0001e40000100a00 */
[----:B0-----:R-:W-:Y:S02]  /*28f90*/  IMAD.MOV.U32 R14, RZ, RZ, R17 ;  /* 0x000000ffff0e7224 */ /* 0x001fe400078e0011 */
[----:B------:R-:W-:-:S05]  /*28fa0*/  IMAD.MOV.U32 R15, RZ, RZ, R13 ;  /* 0x000000ffff0f7224 */ /* 0x000fca00078e000d */
[----:B------:R0:W-:Y:S02]  /*28fb0*/  STL.64 [R1+0xe70], R14 ;  /* 0x000e700e01007387 */ /* 0x0001e40000100a00 */
[----:B0-----:R-:W-:Y:S02]  /*28fc0*/  IMAD.MOV.U32 R14, RZ, RZ, R16 ;  /* 0x000000ffff0e7224 */ /* 0x001fe400078e0010 */
[----:B------:R-:W-:-:S05]  /*28fd0*/  IMAD.MOV.U32 R15, RZ, RZ, R12 ;  /* 0x000000ffff0f7224 */ /* 0x000fca00078e000c */
[----:B------:R-:W-:Y:S01]  /*28fe0*/  STL.64 [R1+0xe88], R14 ;  /* 0x000e880e01007387 */ /* 0x000fe20000100a00 */
[----:B--2---:R-:W-:Y:S11]  /*28ff0*/  HMMA.16816.F32.BF16 R24, R8, R18, R24 ;  /* 0x000000120818723c */ /* 0x004ff60000041818 */
[----:B------:R-:W-:Y:S11]  /*29000*/  @!UPT UIADD3 URZ, URZ, URZ, URZ ;  /* 0x0000003f3f3ff290 */ /* 0x000ff6000fffe03f */
[----:B------:R-:W-:Y:S01]  /*29010*/  @!UPT UIADD3 URZ, URZ, URZ, URZ ;  /* 0x0000003f3f3ff290 */ /* 0x000fe2000fffe03f */
[----:B------:R-:W-:Y:S01]  /*29020*/  STL.64 [R1+0x2f0], R24 ;  /* 0x0002f01801007387 */ /* 0x000fe20000100a00 */
[----:B------:R0:W-:Y:S03]  /*29030*/  STL.64 [R1+0x2f8], R26 ;  /* 0x0002f81a01007387 */ /* 0x0001e60000100a00 */
[----:B0-----:R-:W2:Y:S01]  /*29040*/  LDL R27, [R1+0x368] ;  /* 0x00036800011b7983 */ /* 0x001ea20000100800 */
[----:B---3--:R-:W-:Y:S02]  /*29050*/  IMAD.MOV.U32 R14, RZ, RZ, R7 ;  /* 0x000000ffff0e7224 */ /* 0x008fe400078e0007 */
[----:B------:R-:W3:Y:S02]  /*29060*/  LDL R7, [R1+0x364] ;  /* 0x0003640001077983 */ /* 0x000ee40000100800 */
[----:B------:R-:W-:Y:S01]  /*29070*/  IMAD.MOV.U32 R15, RZ, RZ, R6 ;  /* 0x000000ffff0f7224 */ /* 0x000fe200078e0006 */
[----:B--2---:R0:W-:Y:S01]  /*29080*/  STL [R1+0xeb8], R27 ;  /* 0x000eb81b01007387 */ /* 0x0041e20000100800 */
[----:B------:R-:W2:Y:S02]  /*29090*/  LDL.LU R24, [R1+0x1c0] ;  /* 0x0001c00001187983 */ /* 0x000ea40000300800 */
[----:B------:R-:W2:Y:S02]  /*290a0*/  LDL.LU R25, [R1+0x1c4] ;  /* 0x0001c40001197983 */ /* 0x000ea40000300800 */
[----:B------:R-:W2:Y:S01]  /*290b0*/  LDL.LU R26, [R1+0x1c8] ;  /* 0x0001c800011a7983 */ /* 0x000ea20000300800 */
[----:B0-----:R-:W2:Y:S01]  /*290c0*/  LDL.LU R27, [R1+0x1cc] ;  /* 0x0001cc00011b7983 */ /* 0x001ea20000300800 */
[----:B------:R-:W-:Y:S02]  /*290d0*/  STL.64 [R1+0xea0], R14 ;  /* 0x000ea00e01007387 */ /* 0x000fe40000100a00 */
[----:B------:R0:W-:Y:S02]  /*290e0*/  STL.64 [R1+0xe68], R18 ;  /* 0x000e681201007387 */ /* 0x0001e40000100a00 */
[----:B------:R-:W2:Y:S01]  /*290f0*/  LDL.LU R16, [R1+0x110] ;  /* 0x0001100001107983 */ /* 0x000ea20000300800 */
[----:B------:R-:W2:Y:S01]  /*29100*/  LDL.LU R17, [R1+0x114] ;  /* 0x0001140001117983 */ /* 0x000ea20000300800 */
[----:B0-----:R-:W-:-:S02]  /*29110*/  IMAD.MOV.U32 R18, RZ, RZ, R23 ;  /* 0x000000ffff127224 */ /* 0x001fc400078e0017 */
        /* <DEDUP_REMOVED lines=13> */
[----:B---3--:R-:W-:-:S02]  /*291f0*/  IMAD.MOV.U32 R18, RZ, RZ, R22 ;  /* 0x000000ffff127224 */ /* 0x008fc400078e0016 */
[----:B------:R-:W-:Y:S01]  /*29200*/  IMAD.MOV.U32 R19, RZ, RZ, R23 ;  /* 0x000000ffff137224 */ /* 0x000fe200078e0017 */
[----:B------:R-:W3:Y:S01]  /*29210*/  LDL.LU R22, [R1+0xec0] ;  /* 0x000ec00001167983 */ /* 0x000ee20000300800 */
[----:B------:R-:W3:Y:S03]  /*29220*/  LDL.LU R23, [R1+0xebc] ;  /* 0x000ebc0001177983 */ /* 0x000ee60000300800 */
[----:B------:R-:W-:Y:S01]  /*29230*/  STL.64 [R1+0xeb0], R18 ;  /* 0x000eb01201007387 */ /* 0x000fe20000100a00 */
[----:B----4-:R-:W-:Y:S02]  /*29240*/  IMAD.MOV.U32 R14, RZ, RZ, R5 ;  /* 0x000000ffff0e7224 */ /* 0x010fe400078e0005 */
[----:B------:R-:W-:Y:S02]  /*29250*/  IMAD.MOV.U32 R15, RZ, RZ, R4 ;  /* 0x000000ffff0f7224 */ /* 0x000fe400078e0004 */
[----:B------:R-:W0:Y:S04]  /*29260*/  LDSM.16.MT88.4 R4, [R7+0x17080] ;  /* 0x017080000704783b */ /* 0x000e280000004200 */
[----:B--2---:R1:W-:Y:S01]  /*29270*/  STL.64 [R1+0xea8], R16 ;  /* 0x000ea81001007387 */ /* 0x0043e20000100a00 */
[----:B---3--:R-:W-:Y:S03]  /*29280*/  HMMA.16816.F32.BF16 R8, R8, R22, R24 ;  /* 0x000000160808723c */ /* 0x008fe60000041818 */
[----:B-1----:R-:W0:Y:S01]  /*29290*/  LDL.LU R16, [R1+0x140] ;  /* 0x0001400001107983 */ /* 0x002e220000300800 */
[----:B------:R-:W0:Y:S02]  /*292a0*/  LDL.LU R17, [R1+0x144] ;  /* 0x0001440001117983 */ /* 0x000e240000300800 */
[----:B------:R-:W0:Y:S02]  /*292b0*/  LDL.LU R18, [R1+0x148] ;  /* 0x0001480001127983 */ /* 0x000e240000300800 */
[----:B------:R-:W0:Y:S01]  /*292c0*/  LDL.LU R19, [R1+0x14c] ;  /* 0x00014c0001137983 */ /* 0x000e220000300800 */
[----:B------:R-:W2:Y:S01]  /*292d0*/  LDL.LU R27, [R1+0xeb8] ;  /* 0x000eb800011b7983 */ /* 0x000ea20000300800 */
[----:B------:R1:W-:Y:S02]  /*292e0*/  STL.64 [R1+0xe50], R22 ;  /* 0x000e501601007387 */ /* 0x0003e40000100a00 */
[----:B------:R-:W3:Y:S11]  /*292f0*/  LDL.LU R20, [R1+0xf0] ;  /* 0x0000f00001147983 */ /* 0x000ef60000300800 */
[----:B------:R-:W-:Y:S01]  /*29300*/  STL.64 [R1+0x2e0], R8 ;  /* 0x0002e00801007387 */ /* 0x000fe20000100a00 */
[----:B------:R-:W-:Y:S02]  /*29310*/  STL.64 [R1+0x2e8], R10 ;  /* 0x0002e80a01007387 */ /* 0x000fe40000100a00 */
[----:B------:R-:W3:Y:S02]  /*29320*/  LDL.LU R21, [R1+0xf4] ;  /* 0x0000f40001157983 */ /* 0x000ee40000300800 */
[----:B-1----:R-:W3:Y:S01]  /*29330*/  LDL.LU R22, [R1+0xf8] ;  /* 0x0000f80001167983 */ /* 0x002ee20000300800 */
[----:B------:R-:W3:Y:S04]  /*29340*/  LDL.LU R23, [R1+0xfc] ;  /* 0x0000fc0001177983 */ /* 0x000ee80000300800 */
[----:B--2---:R-:W1:Y:S02]  /*29350*/  LDSM.16.MT88.4 R8, [R27+0x17000] ;  /* 0x017000001b08783b */ /* 0x004e640000004200 */
[----:B------:R-:W2:Y:S01]  /*29360*/  LDSM.16.MT88.4 R24, [R27+0x17080] ;  /* 0x017080001b18783b */ /* 0x000ea20000004200 */
[C---:B0-----:R-:W-:Y:S01]  /*29370*/  HMMA.16816.F32.BF16 R12, R4.reuse, R14, R16 ;  /* 0x0000000e040c723c */ /* 0x041fe20000041810 */
[----:B-1----:R-:W-:Y:S02]  /*29380*/  STL.64 [R1+0xe48], R10 ;  /* 0x000e480a01007387 */ /* 0x002fe40000100a00 */
[----:B------:R-:W-:Y:S02]  /*29390*/  STL.64 [R1+0xe40], R8 ;  /* 0x000e400801007387 */ /* 0x000fe40000100a00 */
[----:B--2---:R-:W-:Y:S02]  /*293a0*/  STL.64 [R1+0xdb8], R26 ;  /* 0x000db81a01007387 */ /* 0x004fe40000100a00 */
[----:B------:R0:W-:Y:S02]  /*293b0*/  STL.64 [R1+0xdb0], R24 ;  /* 0x000db01801007387 */ /* 0x0001e40000100a00 */
[----:B0-----:R-:W2:Y:S01]  /*293c0*/  LDL.LU R24, [R1+0x100] ;  /* 0x0001000001187983 */ /* 0x001ea20000300800 */
[----:B------:R-:W2:Y:S02]  /*293d0*/  LDL.LU R25, [R1+0x104] ;  /* 0x0001040001197983 */ /* 0x000ea40000300800 */
[----:B------:R-:W2:Y:S02]  /*293e0*/  LDL.LU R26, [R1+0x108] ;  /* 0x00010800011a7983 */ /* 0x000ea40000300800 */
[----:B------:R-:W2:Y:S01]  /*293f0*/  LDL.LU R27, [R1+0x10c] ;  /* 0x00010c00011b7983 */ /* 0x000ea20000300800 */
[----:B------:R-:W4:Y:S01]  /*29400*/  LDL.LU.64 R18, [R1+0xeb0] ;  /* 0x000eb00001127983 */ /* 0x000f220000300a00 */
[----:B------:R-:W4:Y:S07]  /*29410*/  LDL.LU.64 R16, [R1+0xea8] ;  /* 0x000ea80001107983 */ /* 0x000f2e0000300a00 */
[----:B------:R-:W-:Y:S02]  /*29420*/  STL.64 [R1+0x2d0], R12 ;  /* 0x0002d00c01007387 */ /* 0x000fe40000100a00 */
[----:B------:R0:W-:Y:S02]  /*29430*/  STL.64 [R1+0x2d8], R14 ;  /* 0x0002d80e01007387 */ /* 0x0001e40000100a00 */
[----:B0-----:R-:W4:Y:S02]  /*29440*/  LDL.LU.64 R14, [R1+0xea0] ;  /* 0x000ea000010e7983 */ /* 0x001f240000300a00 */
[C---:B----4-:R-:W-:Y:S02]  /*29450*/  HMMA.16816.F32.BF16 R12, R4.reuse, R14, R16 ;  /* 0x0000000e040c723c */ /* 0x050fe40000041810 */
[----:B------:R-:W4:Y:S01]  /*29460*/  LDL.LU.64 R18, [R1+0xe98] ;  /* 0x000e980001127983 */ /* 0x000f220000300a00 */
[----:B------:R-:W4:Y:S11]  /*29470*/  LDL.LU.64 R16, [R1+0xe90] ;  /* 0x000e900001107983 */ /* 0x000f360000300a00 */
[----:B------:R-:W-:Y:S09]  /*29480*/  @!UPT UIADD3 URZ, URZ, URZ, URZ ;  /* 0x0000003f3f3ff290 */ /* 0x000ff2000fffe03f */
[----:B------:R-:W-:Y:S01]  /*29490*/  STL.64 [R1+0x2c0], R12 ;  /* 0x0002c00c01007387 */ /* 0x000fe20000100a00 */
        /* <DEDUP_REMOVED lines=9> */
[----:B----4-:R-:W-:Y:S02]  /*29530*/  HMMA.16816.F32.BF16 R12, R4, R14, R16 ;  /* 0x0000000e040c723c */ /* 0x010fe40000041810 */
[----:B------:R-:W4:Y:S11]  /*29540*/  LDL.LU.64 R18, [R1+0xe68] ;  /* 0x000e680001127983 */ /* 0x000f360000300a00 */
[----:B------:R-:W-:Y:S10]  /*29550*/  @!UPT UIADD3 URZ, URZ, URZ, URZ ;  /* 0x0000003f3f3ff290 */ /* 0x000ff4000fffe03f */
[----:B------:R-:W-:Y:S01]  /*29560*/  STL.64 [R1+0x2a0], R12 ;  /* 0x0002a00c01007387 */ /* 0x000fe20000100a00 */
[----:B------:R0:W-:Y:S03]  /*29570*/  STL.64 [R1+0x2a8], R14 ;  /* 0x0002a80e01007387 */ /* 0x0001e60000100a00 */
[----:B0-----:R-:W3:Y:S01]  /*29580*/  LDL.LU.64 R14, [R1+0xe60] ;  /* 0x000e6000010e7983 */ /* 0x001ee20000300a00 */
[----:B------:R-:W-:Y:S02]  /*29590*/  IMAD.MOV.U32 R10, RZ, RZ, R3 ;  /* 0x000000ffff0a7224 */ /* 0x000fe400078e0003 */
[----:B------:R-:W-:-:S07]  /*295a0*/  IMAD.MOV.U32 R11, RZ, RZ, R2 ;  /* 0x000000ffff0b7224 */ /* 0x000fce00078e0002 */
[C---:B--2---:R-:W-:Y:S08]  /*295b0*/  HMMA.16816.F32.BF16 R24, R4.reuse, R10, R24 ;  /* 0x0000000a0418723c */ /* 0x044ff00000041818 */
[----:B---3--:R-:W-:Y:S01]  /*295c0*/  HMMA.16816.F32.BF16 R8, R4, R14, R20 ;  /* 0x0000000e0408723c */ /* 0x008fe20000041814 */
[----:B------:R-:W4:Y:S11]  /*295d0*/  LDL.LU R20, [R1+0xe0] ;  /* 0x0000e00001147983 */ /* 0x000f360000300800 */
[----:B------:R-:W-:Y:S03]  /*295e0*/  @!UPT UIADD3 URZ, URZ, URZ, URZ ;  /* 0x0000003f3f3ff290 */ /* 0x000fe6000fffe03f */
[----:B------:R0:W-:Y:S02]  /*295f0*/  STL.64 [R1+0x290], R24 ;  /* 0x0002901801007387 */ /* 0x0001e40000100a00 */
[----:B------:R1:W-:Y:S06]  /*29600*/  STL.64 [R1+0x298], R26 ;  /* 0x0002981a01007387 */ /* 0x0003ec0000100a00 */
[----:B------:R2:W-:Y:S01]  /*29610*/  STL.64 [R1+0x280], R8 ;  /* 0x0002800801007387 */ /* 0x0005e20000100a00 */
[----:B------:R3:W-:Y:S02]  /*29620*/  STL.64 [R1+0x288], R10 ;  /* 0x0002880a01007387 */ /* 0x0007e40000100a00 */
[----:B------:R-:W4:Y:S02]  /*29630*/  LDL.LU R21, [R1+0xe4] ;  /* 0x0000e40001157983 */ /* 0x000f240000300800 */
[----:B------:R-:W4:Y:S01]  /*29640*/  LDL.LU R22, [R1+0xe8] ;  /* 0x0000e80001167983 */ /* 0x000f220000300800 */
[----:B------:R-:W4:Y:S01]  /*29650*/  LDL.LU R23, [R1+0xec] ;  /* 0x0000ec0001177983 */ /* 0x000f220000300800 */
[----:B0-----:R-:W4:Y:S02]  /*29660*/  LDL.LU R24, [R1+0x1d0] ;  /* 0x0001d00001187983 */ /* 0x001f240000300800 */
[----:B------:R-:W4:Y:S02]  /*29670*/  LDL.LU R25, [R1+0x1d4] ;  /* 0x0001d40001197983 */ /* 0x000f240000300800 */
[----:B-1----:R-:W4:Y:S01]  /*29680*/  LDL.LU R26, [R1+0x1d8] ;  /* 0x0001d800011a7983 */ /* 0x002f220000300800 */
[----:B------:R-:W4:Y:S04]  /*29690*/  LDL.LU R27, [R1+0x1dc] ;  /* 0x0001dc00011b7983 */ /* 0x000f280000300800 */
[----:B--2---:R-:W2:Y:S01]  /*296a0*/  LDL.LU R8, [R1+0xd0] ;  /* 0x0000d00001087983 */ /* 0x004ea20000300800 */
[----:B------:R-:W2:Y:S02]  /*296b0*/  LDL.LU R9, [R1+0xd4] ;  /* 0x0000d40001097983 */ /* 0x000ea40000300800 */
[----:B---3--:R-:W2:Y:S02]  /*296c0*/  LDL.LU R10, [R1+0xd8] ;  /* 0x0000d800010a7983 */ /* 0x008ea40000300800 */
[----:B------:R-:W-:-:S02]  /*296d0*/  IMAD.MOV.U32 R11, RZ, RZ, R0 ;  /* 0x000000ffff0b7224 */ /* 0x000fc400078e0000 */
[----:B------:R-:W3:Y:S01]  /*296e0*/  LDL.LU R0, [R1+0xe58] ;  /* 0x000e580001007983 */ /* 0x000ee20000300800 */
[----:B------:R0:W-:Y:S02]  /*296f0*/  STL.64 [R1+0xde0], R14 ;  /* 0x000de00e01007387 */ /* 0x0001e40000100a00 */
[----:B------:R-:W2:Y:S02]  /*29700*/  LDL.LU R12, [R1+0x180] ;  /* 0x00018000010c7983 */ /* 0x000ea40000300800 */
[----:B------:R-:W2:Y:S01]  /*29710*/  LDL.LU R13, [R1+0x184] ;  /* 0x00018400010d7983 */ /* 0x000ea20000300800 */
[----:B0-----:R-:W2:Y:S01]  /*29720*/  LDL.LU R14, [R1+0x188] ;  /* 0x00018800010e7983 */ /* 0x001ea20000300800 */
[----:B------:R-:W2:Y:S03]  /*29730*/  LDL.LU R15, [R1+0x18c] ;  /* 0x00018c00010f7983 */ /* 0x000ea60000300800 */
[----:B--2---:R0:W-:Y:S01]  /*29740*/  STL.64 [R1+0xe00], R14 ;  /* 0x000e000e01007387 */ /* 0x0041e20000100a00 */
[----:B------:R1:W-:Y:S03]  /*29750*/  STL.64 [R1+0xdf8], R12 ;  /* 0x000df80c01007387 */ /* 0x0003e60000100a00 */
[----:B0-----:R-:W2:Y:S04]  /*29760*/  LDL.LU.64 R14, [R1+0x48] ;  /* 0x00004800010e7983 */ /* 0x001ea80000300a00 */
[----:B--2---:R0:W-:Y:S01]  /*29770*/  STL.64 [R1+0xe08], R14 ;  /* 0x000e080e01007387 */ /* 0x0041e20000100a00 */
[----:B-1----:R-:W2:Y:S02]  /*29780*/  LDL.LU R12, [R1+0x1a0] ;  /* 0x0001a000010c7983 */ /* 0x002ea40000300800 */
[----:B------:R-:W2:Y:S01]  /*29790*/  LDL.LU R13, [R1+0x1a4] ;  /* 0x0001a400010d7983 */ /* 0x000ea20000300800 */
[----:B0-----:R-:W2:Y:S01]  /*297a0*/  LDL.LU R14, [R1+0x1a8] ;  /* 0x0001a800010e7983 */ /* 0x001ea20000300800 */
[----:B------:R-:W2:Y:S01]  /*297b0*/  LDL.LU R15, [R1+0x1ac] ;  /* 0x0001ac00010f7983 */ /* 0x000ea20000300800 */
[C---:B----4-:R-:W-:Y:S02]  /*297c0*/  HMMA.16816.F32.BF16 R20, R4.reuse, R18, R20 ;  /* 0x000000120414723c */ /* 0x050fe40000041814 */
[----:B--2---:R-:W-:Y:S01]  /*297d0*/  STL.64 [R1+0xe28], R14 ;  /* 0x000e280e01007387 */ /* 0x004fe20000100a00 */
[----:B------:R0:W-:Y:S03]  /*297e0*/  STL.64 [R1+0xe20], R12 ;  /* 0x000e200c01007387 */ /* 0x0001e60000100a00 */
[----:B0-----:R-:W2:Y:S01]  /*297f0*/  LDL.LU R12, [R1+0x1b0] ;  /* 0x0001b000010c7983 */ /* 0x001ea20000300800 */
[----:B------:R-:W2:Y:S02]  /*29800*/  LDL.LU R13, [R1+0x1b4] ;  /* 0x0001b400010d7983 */ /* 0x000ea40000300800 */
[----:B------:R-:W4:Y:S02]  /*29810*/  LDL.LU R14, [R1+0x1b8] ;  /* 0x0001b800010e7983 */ /* 0x000f240000300800 */
[----:B------:R-:W4:Y:S02]  /*29820*/  LDL.LU R15, [R1+0x1bc] ;  /* 0x0001bc00010f7983 */ /* 0x000f240000300800 */
[----:B----4-:R0:W-:Y:S01]  /*29830*/  STL.64 [R1+0xe38], R14 ;  /* 0x000e380e01007387 */ /* 0x0101e20000100a00 */
[----:B--2---:R-:W-:Y:S03]  /*29840*/  STL.64 [R1+0xe30], R12 ;  /* 0x000e300c01007387 */ /* 0x004fe60000100a00 */
[----:B0-----:R-:W2:Y:S06]  /*29850*/  LDL.LU.64 R14, [R1+0x78] ;  /* 0x00007800010e7983 */ /* 0x001eac0000300a00 */
[----:B------:R-:W-:Y:S02]  /*29860*/  STL.64 [R1+0x270], R20 ;  /* 0x0002701401007387 */ /* 0x000fe40000100a00 */
[----:B------:R0:W-:Y:S02]  /*29870*/  STL.64 [R1+0x278], R22 ;  /* 0x0002781601007387 */ /* 0x0001e40000100a00 */
[----:B0-----:R-:W4:Y:S01]  /*29880*/  LDL.LU.64 R22, [R1+0xe50] ;  /* 0x000e500001167983 */ /* 0x001f220000300a00 */
[----:B------:R0:W-:Y:S02]  /*29890*/  STL [R1+0xdc4], R18 ;  /* 0x000dc41201007387 */ /* 0x0001e40000100800 */
[----:B------:R1:W-:Y:S02]  /*298a0*/  STL [R1+0xdc0], R19 ;  /* 0x000dc01301007387 */ /* 0x0003e40000100800 */
[----:B------:R-:W2:Y:S01]  /*298b0*/  LDL.LU R16, [R1+0x190] ;  /* 0x0001900001107983 */ /* 0x000ea20000300800 */
[----:B------:R-:W2:Y:S04]  /*298c0*/  LDL.LU R17, [R1+0x194] ;  /* 0x0001940001117983 */ /* 0x000ea80000300800 */
[----:B0-----:R-:W2:Y:S01]  /*298d0*/  LDL.LU R18, [R1+0x198] ;  /* 0x0001980001127983 */ /* 0x001ea20000300800 */
[----:B-1----:R-:W2:Y:S01]  /*298e0*/  LDL.LU R19, [R1+0x19c] ;  /* 0x00019c0001137983 */ /* 0x002ea20000300800 */
[----:B----4-:R-:W-:Y:S02]  /*298f0*/  HMMA.16816.F32.BF16 R4, R4, R22, R8 ;  /* 0x000000160404723c */ /* 0x010fe40000041808 */
[----:B--2---:R0:W-:Y:S01]  /*29900*/  STL.64 [R1+0xe18], R18 ;  /* 0x000e181201007387 */ /* 0x0041e20000100a00 */
[----:B------:R-:W-:Y:S03]  /*29910*/  STL.64 [R1+0xe10], R16 ;  /* 0x000e101001007387 */ /* 0x000fe60000100a00 */
[----:B0-----:R-:W2:Y:S01]  /*29920*/  LDL.LU.64 R18, [R1+0x58] ;  /* 0x0000580001127983 */ /* 0x001ea20000300a00 */
[----:B------:R-:W4:Y:S02]  /*29930*/  LDL.LU.64 R10, [R1+0xe48] ;  /* 0x000e4800010a7983 */ /* 0x000f240000300a00 */
[----:B------:R-:W4:Y:S02]  /*29940*/  LDL.LU.64 R8, [R1+0xe40] ;  /* 0x000e400001087983 */ /* 0x000f240000300a00 */
[----:B------:R-:W-:Y:S11]  /*29950*/  STL [R1+0xdc8], R23 ;  /* 0x000dc81701007387 */ /* 0x000ff60000100800 */
[----:B------:R-:W-:Y:S01]  /*29960*/  @!UPT UIADD3 URZ, URZ, URZ, URZ ;  /* 0x0000003f3f3ff290 */ /* 0x000fe2000fffe03f */
[----:B------:R-:W-:Y:S01]  /*29970*/  STL.64 [R1+0x260], R4 ;  /* 0x0002600401007387 */ /* 0x000fe20000100a00 */
[----:B------:R4:W-:Y:S02]  /*29980*/  STL.64 [R1+0x268], R6 ;  /* 0x0002680601007387 */ /* 0x0009e40000100a00 */
[----:B----4-:R-:W-:Y:S07]  /*29990*/  HMMA.16816.F32.BF16 R4, R8, R14, R24 ;  /* 0x0000000e0804723c */ /* 0x010fee0000041818 */
[----:B------:R-:W-:-:S02]  /*299a0*/  IMAD.MOV.U32 R25, RZ, RZ, R14 ;  /* 0x000000ffff197224 */ /* 0x000fc400078e000e */
[----:B------:R-:W-:Y:S02]  /*299b0*/  IMAD.MOV.U32 R24, RZ, RZ, R15 ;  /* 0x000000ffff187224 */ /* 0x000fe400078e000f */
[----:B------:R-:W4:Y:S01]  /*299c0*/  LDL.LU.64 R14, [R1+0xe38] ;  /* 0x000e3800010e7983 */ /* 0x000f220000300a00 */
[----:B------:R-:W4:Y:S11]  /*299d0*/  LDL.LU.64 R12, [R1+0xe30] ;  /* 0x000e3000010c7983 */ /* 0x000f360000300a00 */
[----:B------:R0:W-:Y:S01]  /*299e0*/  STL.64 [R1+0xf0], R4 ;  /* 0x0000f00401007387 */ /* 0x0001e20000100a00 */
[----:B------:R1:W-:Y:S02]  /*299f0*/  STL.64 [R1+0xf8], R6 ;  /* 0x0000f80601007387 */ /* 0x0003e40000100a00 */
[----:B0-----:R-:W-:-:S05]  /*29a00*/  IMAD.MOV.U32 R4, RZ, RZ, R5 ;  /* 0x000000ffff047224 */ /* 0x001fca00078e0005 */
[----:B------:R-:W-:Y:S01]  /*29a10*/  STL [R1+0xcb8], R4 ;  /* 0x000cb80401007387 */ /* 0x000fe20000100800 */
[----:B-1----:R-:W4:Y:S02]  /*29a20*/  LDL.LU.64 R6, [R1+0x68] ;  /* 0x0000680001067983 */ /* 0x002f240000300a00 */
[----:B----4-:R-:W-:Y:S11]  /*29a30*/  HMMA.16816.F32.BF16 R12, R8, R6, R12 ;  /* 0x00000006080c723c */ /* 0x010ff6000004180c */
[----:B------:R-:W-:Y:S11]  /*29a40*/  @!UPT UIADD3 URZ, URZ, URZ, URZ ;  /* 0x0000003f3f3ff290 */ /* 0x000ff6000fffe03f */
[----:B------:R-:W-:Y:S01]  /*29a50*/  @!UPT UIADD3 URZ, URZ, URZ, URZ ;  /* 0x0000003f3f3ff290 */ /* 0x000fe2000fffe03f */
[----:B------:R-:W-:Y:S01]  /*29a60*/  STL.64 [R1+0xe0], R12 ;  /* 0x0000e00c01007387 */ /* 0x000fe20000100a00 */
[----:B------:R0:W-:Y:S03]  /*29a70*/  STL.64 [R1+0xe8], R14 ;  /* 0x0000e80e01007387 */ /* 0x0001e60000100a00 */
[----:B0-----:R-:W4:Y:S01]  /*29a80*/  LDL.LU.64 R14, [R1+0xe28] ;  /* 0x000e2800010e7983 */ /* 0x001f220000300a00 */
[----:B------:R-:W4:Y:S02]  /*29a90*/  LDL.LU.64 R12, [R1+0xe20] ;  /* 0x000e2000010c7983 */ /* 0x000f240000300a00 */
[----:B------:R-:W-:Y:S02]  /*29aa0*/  IMAD.MOV.U32 R4, RZ, RZ, R7 ;  /* 0x000000ffff047224 */ /* 0x000fe400078e0007 */
[----:B--2---:R-:W-:Y:S02]  /*29ab0*/  IMAD.MOV.U32 R27, RZ, RZ, R18 ;  /* 0x000000ffff1b7224 */ /* 0x004fe400078e0012 */
[----:B------:R-:W-:-:S02]  /*29ac0*/  IMAD.MOV.U32 R7, RZ, RZ, R19 ;  /* 0x000000ffff077224 */ /* 0x000fc400078e0013 */
[----:B------:R-:W-:Y:S01]  /*29ad0*/  IMAD.MOV.U32 R26, RZ, RZ, R6 ;  /* 0x000000ffff1a7224 */ /* 0x000fe200078e0006 */
[----:B----4-:R-:W-:Y:S01]  /*29ae0*/  HMMA.16816.F32.BF16 R12, R8, R18, R12 ;  /* 0x00000012080c723c */ /* 0x010fe2000004180c */
[----:B------:R-:W2:Y:S01]  /*29af0*/  LDL.LU.64 R18, [R1+0xe18] ;  /* 0x000e180001127983 */ /* 0x000ea20000300a00 */
[----:B------:R-:W2:Y:S11]  /*29b00*/  LDL.LU.64 R16, [R1+0xe10] ;  /* 0x000e100001107983 */ /* 0x000eb60000300a00 */
[----:B------:R-:W-:Y:S10]  /*29b10*/  @!UPT UIADD3 URZ, URZ, URZ, URZ ;  /* 0x0000003f3f3ff290 */ /* 0x000ff4000fffe03f */
[----:B------:R-:W-:Y:S01]  /*29b20*/  STL.64 [R1+0x1d0], R12 ;  /* 0x0001d00c01007387 */ /* 0x000fe20000100a00 */
[----:B------:R0:W-:Y:S03]  /*29b30*/  STL.64 [R1+0x1d8], R14 ;  /* 0x0001d80e01007387 */ /* 0x0001e60000100a00 */
[----:B0-----:R-:W2:Y:S01]  /*29b40*/  LDL.LU.64 R14, [R1+0xe08] ;  /* 0x000e0800010e7983 */ /* 0x001ea20000300a00 */
[----:B------:R-:W-:Y:S02]  /*29b50*/  STL.64 [R1+0xdd8], R26 ;  /* 0x000dd81a01007387 */ /* 0x000fe40000100a00 */
[----:B------:R0:W-:Y:S02]  /*29b60*/  STL.64 [R1+0xdd0], R24 ;  /* 0x000dd01801007387 */ /* 0x0001e40000100a00 */
[----:B0-----:R-:W4:Y:S01]  /*29b70*/  LDL.LU R24, [R1+0x170] ;  /* 0x0001700001187983 */ /* 0x001f220000300800 */
[----:B------:R-:W4:Y:S02]  /*29b80*/  LDL.LU R25, [R1+0x174] ;  /* 0x0001740001197983 */ /* 0x000f240000300800 */
[----:B------:R-:W4:Y:S02]  /*29b90*/  LDL.LU R26, [R1+0x178] ;  /* 0x00017800011a7983 */ /* 0x000f240000300800 */
[----:B---3--:R-:W-:-:S02]  /*29ba0*/  IMAD.MOV.U32 R27, RZ, RZ, R0 ;  /* 0x000000ffff1b7224 */ /* 0x008fc400078e0000 */
[----:B------:R-:W-:Y:S01]  /*29bb0*/  IMAD.MOV.U32 R5, RZ, RZ, R13 ;  /* 0x000000ffff057224 */ /* 0x000fe200078e000d */
[C---:B--2---:R-:W-:Y:S02]  /*29bc0*/  HMMA.16816.F32.BF16 R16, R8.reuse, R14, R16 ;  /* 0x0000000e0810723c */ /* 0x044fe40000041810 */
[----:B----4-:R0:W-:Y:S01]  /*29bd0*/  STL.64 [R1+0xdf0], R26 ;  /* 0x000df01a01007387 */ /* 0x0101e20000100a00 */
[----:B------:R-:W-:Y:S03]  /*29be0*/  STL.64 [R1+0xde8], R24 ;  /* 0x000de81801007387 */ /* 0x000fe60000100a00 */
[----:B0-----:R-:W2:Y:S01]  /*29bf0*/  LDL.LU.64 R26, [R1+0x38] ;  /* 0x00003800011a7983 */ /* 0x001ea20000300a00 */
[----:B------:R0:W-:Y:S11]  /*29c00*/  STL [R1+0xcbc], R5 ;  /* 0x000cbc0501007387 */ /* 0x0001f60000100800 */
[----:B------:R-:W-:Y:S05]  /*29c10*/  @!UPT UIADD3 URZ, URZ, URZ, URZ ;  /* 0x0000003f3f3ff290 */ /* 0x000fea000fffe03f */
[----:B------:R-:W-:Y:S02]  /*29c20*/  STL.64 [R1+0x190], R16 ;  /* 0x0001901001007387 */ /* 0x000fe40000100a00 */
[----:B------:R1:W-:Y:S02]  /*29c30*/  STL.64 [R1+0x198], R18 ;  /* 0x0001981201007387 */ /* 0x0003e40000100a00 */
[----:B0-----:R-:W-:Y:S02]  /*29c40*/  IMAD.MOV.U32 R5, RZ, RZ, R15 ;  /* 0x000000ffff057224 */ /* 0x001fe400078e000f */
[----:B-1----:R-:W-:Y:S02]  /*29c50*/  IMAD.MOV.U32 R19, RZ, RZ, R14 ;  /* 0x000000ffff137224 */ /* 0x002fe400078e000e */
[----:B------:R-:W2:Y:S01]  /*29c60*/  LDL.LU.64 R14, [R1+0xe00] ;  /* 0x000e0000010e7983 */ /* 0x000ea20000300a00 */
[----:B------:R-:W2:Y:S02]  /*29c70*/  LDL.LU.64 R12, [R1+0xdf8] ;  /* 0x000df800010c7983 */ /* 0x000ea40000300a00 */
[----:B--2---:R-:W-:Y:S01]  /*29c80*/  HMMA.16816.F32.BF16 R12, R8, R26, R12 ;  /* 0x0000001a080c723c */ /* 0x004fe2000004180c */
[----:B------:R-:W-:-:S02]  /*29c90*/  IMAD.MOV.U32 R23, RZ, RZ, R26 ;  /* 0x000000ffff177224 */ /* 0x000fc400078e001a */
[----:B------:R-:W-:Y:S02]  /*29ca0*/  IMAD.MOV.U32 R18, RZ, RZ, R27 ;  /* 0x000000ffff127224 */ /* 0x000fe400078e001b */
[----:B------:R-:W2:Y:S01]  /*29cb0*/  LDL.LU.64 R26, [R1+0xdf0] ;  /* 0x000df000011a7983 */ /* 0x000ea20000300a00 */
[----:B------:R-:W2:Y:S11]  /*29cc0*/  LDL.LU.64 R24, [R1+0xde8] ;  /* 0x000de80001187983 */ /* 0x000eb60000300a00 */
[----:B------:R-:W-:Y:S06]  /*29cd0*/  @!UPT UIADD3 URZ, URZ, URZ, URZ ;  /* 0x0000003f3f3ff290 */ /* 0x000fec000fffe03f */
[----:B------:R-:W-:Y:S01]  /*29ce0*/  STL.64 [R1+0x1a0], R12 ;  /* 0x0001a00c01007387 */ /* 0x000fe20000100a00 */
[----:B------:R0:W-:Y:S03]  /*29cf0*/  STL.64 [R1+0x1a8], R14 ;  /* 0x0001a80e01007387 */ /* 0x0001e60000100a00 */
[----:B0-----:R-:W2:Y:S01]  /*29d00*/  LDL.LU.64 R14, [R1+0xde0] ;  /* 0x000de000010e7983 */ /* 0x001ea20000300a00 */
[----:B------:R-:W-:Y:S02]  /*29d10*/  IMAD.MOV.U32 R6, RZ, RZ, R13 ;  /* 0x000000ffff067224 */ /* 0x000fe400078e000d */
[----:B------:R-:W3:Y:S02]  /*29d20*/  LDL.LU R29, [R1+0x574] ;  /* 0x00057400011d7983 */ /* 0x000ee40000300800 */
[----:B------:R-:W4:Y:S01]  /*29d30*/  LDL.LU R13, [R1+0x3e0] ;  /* 0x0003e000010d7983 */ /* 0x000f220000300800 */
[----:B------:R-:W3:Y:S01]  /*29d40*/  LDL.LU R17, [R1+0x56c] ;  /* 0x00056c0001117983 */ /* 0x000ee20000300800 */
[----:B------:R-:W3:Y:S02]  /*29d50*/  LDL.LU R21, [R1+0x568] ;  /* 0x0005680001157983 */ /* 0x000ee40000300800 */
[----:B------:R-:W3:Y:S02]  /*29d60*/  LDL.LU R28, [R1+0x564] ;  /* 0x00056400011c7983 */ /* 0x000ee40000300800 */
[----:B------:R-:W3:Y:S01]  /*29d70*/  LDL.LU R3, [R1+0x560] ;  /* 0x0005600001037983 */ /* 0x000ee20000300800 */
[----:B------:R-:W4:Y:S01]  /*29d80*/  LDL.LU R12, [R1+0x570] ;  /* 0x00057000010c7983 */ /* 0x000f220000300800 */
[----:B------:R-:W3:Y:S02]  /*29d90*/  LDL.LU R16, [R1+0x558] ;  /* 0x0005580001107983 */ /* 0x000ee40000300800 */
[----:B------:R-:W3:Y:S02]  /*29da0*/  LDL.LU R20, [R1+0x3d4] ;  /* 0x0003d40001147983 */ /* 0x000ee40000300800 */
[----:B------:R-:W3:Y:S01]  /*29db0*/  LDL.LU R2, [R1+0x550] ;  /* 0x0005500001027983 */ /* 0x000ee20000300800 */
[----:B------:R-:W3:Y:S01]  /*29dc0*/  LDL.LU R0, [R1+0x3dc] ;  /* 0x0003dc0001007983 */ /* 0x000ee20000300800 */
[----:B------:R-:W-:Y:S01]  /*29dd0*/  STL [R1+0xcc0], R6 ;  /* 0x000cc00601007387 */ /* 0x000fe20000100800 */
        /* <DEDUP_REMOVED lines=8> */
[----:B----4-:R-:W-:Y:S02]  /*29e60*/  STL.64 [R1+0xd30], R12 ;  /* 0x000d300c01007387 */ /* 0x010fe40000100a00 */
[----:B0-----:R-:W-:-:S02]  /*29e70*/  IMAD.MOV.U32 R14, RZ, RZ, R23 ;  /* 0x000000ffff0e7224 */ /* 0x001fc400078e0017 */
[----:B------:R-:W-:Y:S01]  /*29e80*/  IMAD.MOV.U32 R15, RZ, RZ, R18 ;  /* 0x000000ffff0f7224 */ /* 0x000fe200078e0012 */
[----:B------:R-:W4:Y:S01]  /*29e90*/  LDL.LU R23, [R1+0xdc8] ;  /* 0x000dc80001177983 */ /* 0x000f220000300800 */
[----:B------:R-:W3:Y:S03]  /*29ea0*/  LDL.LU R18, [R1+0xdc4] ;  /* 0x000dc40001127983 */ /* 0x000ee60000300800 */
[----:B------:R0:W-:Y:S02]  /*29eb0*/  STL.64 [R1+0xd50], R14 ;  /* 0x000d500e01007387 */ /* 0x0001e40000100a00 */
[----:B0-----:R-:W-:Y:S02]  /*29ec0*/  IMAD.MOV.U32 R14, RZ, RZ, R19 ;  /* 0x000000ffff0e7224 */ /* 0x001fe400078e0013 */
[----:B------:R-:W-:Y:S01]  /*29ed0*/  IMAD.MOV.U32 R15, RZ, RZ, R5 ;  /* 0x000000ffff0f7224 */ /* 0x000fe200078e0005 */
[----:B------:R-:W3:Y:S04]  /*29ee0*/  LDL.LU R19, [R1+0xdc0] ;  /* 0x000dc00001137983 */ /* 0x000ee80000300800 */
[----:B------:R0:W-:Y:S02]  /*29ef0*/  STL.64 [R1+0xd68], R14 ;  /* 0x000d680e01007387 */ /* 0x0001e40000100a00 */
[----:B0-----:R-:W-:-:S02]  /*29f00*/  IMAD.MOV.U32 R15, RZ, RZ, R7 ;  /* 0x000000ffff0f7224 */ /* 0x001fc400078e0007 */
[----:B--2---:R-:W-:-:S05]  /*29f10*/  IMAD.MOV.U32 R14, RZ, RZ, R27 ;  /* 0x000000ffff0e7224 */ /* 0x004fca00078e001b */
[----:B------:R0:W-:Y:S01]  /*29f20*/  STL.64 [R1+0xd80], R14 ;  /* 0x000d800e01007387 */ /* 0x0001e20000100a00 */
[----:B------:R-:W3:Y:S02]  /*29f30*/  LDL.LU R12, [R1+0x160] ;  /* 0x00016000010c7983 */ /* 0x000ee40000300800 */
[----:B------:R-:W3:Y:S01]  /*29f40*/  LDL.LU R13, [R1+0x164] ;  /* 0x00016400010d7983 */ /* 0x000ee20000300800 */
[----:B0-----:R-:W3:Y:S01]  /*29f50*/  LDL.LU R14, [R1+0x168] ;  /* 0x00016800010e7983 */ /* 0x001ee20000300800 */
[----:B------:R-:W3:Y:S02]  /*29f60*/  LDL.LU R15, [R1+0x16c] ;  /* 0x00016c00010f7983 */ /* 0x000ee40000300800 */
[----:B---3--:R-:W-:Y:S11]  /*29f70*/  HMMA.16816.F32.BF16 R12, R8, R18, R12 ;  /* 0x00000012080c723c */ /* 0x008ff6000004180c */
[----:B------:R-:W-:Y:S11]  /*29f80*/  @!UPT UIADD3 URZ, URZ, URZ, URZ ;  /* 0x0000003f3f3ff290 */ /* 0x000ff6000fffe03f */
[----:B------:R-:W-:Y:S01]  /*29f90*/  @!UPT UIADD3 URZ, URZ, URZ, URZ ;  /* 0x0000003f3f3ff290 */ /* 0x000fe2000fffe03f */
[----:B------:R-:W-:Y:S01]  /*29fa0*/  STL.64 [R1+0x1c0], R12 ;  /* 0x0001c00c01007387 */ /* 0x000fe20000100a00 */
[----:B------:R0:W-:Y:S02]  /*29fb0*/  STL.64 [R1+0x1c8], R14 ;  /* 0x0001c80e01007387 */ /* 0x0001e40000100a00 */
[----:B0-----:R-:W-:Y:S02]  /*29fc0*/  IMAD.MOV.U32 R14, RZ, RZ, R26 ;  /* 0x000000ffff0e7224 */ /* 0x001fe400078e001a */
[----:B------:R-:W-:-:S05]  /*29fd0*/  IMAD.MOV.U32 R15, RZ, RZ, R4 ;  /* 0x000000ffff0f7224 */ /* 0x000fca00078e0004 */
[----:B------:R-:W-:Y:S01]  /*29fe0*/  STL.64 [R1+0xd98], R14 ;  /* 0x000d980e01007387 */ /* 0x000fe20000100a00 */
[----:B------:R-:W-:Y:S02]  /*29ff0*/  STL.64 [R1+0xd28], R18 ;  /* 0x000d281201007387 */ /* 0x000fe40000100a00 */
[----:B------:R0:W-:Y:S02]  /*2a000*/  STL.64 [R1+0xd20], R16 ;  /* 0x000d201001007387 */ /* 0x0001e40000100a00 */
[----:B0-----:R-:W2:Y:S01]  /*2a010*/  LDL.LU R16, [R1+0x20] ;  /* 0x0000200001107983 */ /* 0x001ea20000300800 */
[----:B------:R-:W2:Y:S02]  /*2a020*/  LDL.LU R17, [R1+0x24] ;  /* 0x0000240001117983 */ /* 0x000ea40000300800 */
[----:B------:R-:W3:Y:S02]  /*2a030*/  LDL.LU R18, [R1+0x28] ;  /* 0x0000280001127983 */ /* 0x000ee40000300800 */
[----:B------:R-:W3:Y:S02]  /*2a040*/  LDL.LU R19, [R1+0x2c] ;  /* 0x00002c0001137983 */ /* 0x000ee40000300800 */
[----:B------:R-:W-:-:S02]  /*2a050*/  IMAD.MOV.U32 R15, RZ, RZ, R24 ;  /* 0x000000ffff0f7224 */ /* 0x000fc400078e0018 */
[----:B------:R-:W-:Y:S01]  /*2a060*/  IMAD.MOV.U32 R14, RZ, RZ, R25 ;  /* 0x000000ffff0e7224 */ /* 0x000fe200078e0019 */
[----:B------:R-:W4:Y:S01]  /*2a070*/  LDL.LU R24, [R1+0x150] ;  /* 0x0001500001187983 */ /* 0x000f220000300800 */
[----:B------:R-:W4:Y:S02]  /*2a080*/  LDL.LU R25, [R1+0x154] ;  /* 0x0001540001197983 */ /* 0x000f240000300800 */
        /* <DEDUP_REMOVED lines=26> */
[----:B------:R-:W-:Y:S01]  /*2a230*/  IMAD.MOV.U32 R7, RZ, RZ, R13 ;  /* 0x000000ffff077224 */ /* 0x000fe200078e000d */
[----:B----4-:R-:W-:Y:S01]  /*2a240*/  HMMA.16816.F32.BF16 R8, R8, R22, R24 ;  /* 0x000000160808723c */ /* 0x010fe20000041818 */
[----:B---3--:R-:W-:Y:S01]  /*2a250*/  STL.64 [R1+0xda8], R18 ;  /* 0x000da81201007387 */ /* 0x008fe20000100a00 */
[----:B--2---:R0:W-:Y:S03]  /*2a260*/  STL.64 [R1+0xda0], R16 ;  /* 0x000da01001007387 */ /* 0x0041e60000100a00 */
[----:B0-----:R-:W2:Y:S01]  /*2a270*/  LDL.LU R16, [R1+0xc0] ;  /* 0x0000c00001107983 */ /* 0x001ea20000300800 */
[----:B------:R-:W2:Y:S02]  /*2a280*/  LDL.LU R17, [R1+0xc4] ;  /* 0x0000c40001117983 */ /* 0x000ea40000300800 */
[----:B------:R-:W2:Y:S02]  /*2a290*/  LDL.LU R18, [R1+0xc8] ;  /* 0x0000c80001127983 */ /* 0x000ea40000300800 */
[----:B------:R-:W2:Y:S01]  /*2a2a0*/  LDL.LU R19, [R1+0xcc] ;  /* 0x0000cc0001137983 */ /* 0x000ea20000300800 */
[----:B------:R-:W3:Y:S01]  /*2a2b0*/  LDL R4, [R1+0x980] ;  /* 0x0009800001047983 */ /* 0x000ee20000100800 */
[----:B------:R-:W-:Y:S02]  /*2a2c0*/  STL [R1+0xcc4], R7 ;  /* 0x000cc40701007387 */ /* 0x000fe40000100800 */
[----:B------:R-:W2:Y:S02]  /*2a2d0*/  LDL.LU.64 R26, [R1+0xdb8] ;  /* 0x000db800011a7983 */ /* 0x000ea40000300a00 */
[----:B------:R-:W2:Y:S07]  /*2a2e0*/  LDL.LU.64 R24, [R1+0xdb0] ;  /* 0x000db00001187983 */ /* 0x000eae0000300a00 */
[----:B------:R0:W-:Y:S01]  /*2a2f0*/  STL.64 [R1+0xd0], R8 ;  /* 0x0000d00801007387 */ /* 0x0001e20000100a00 */
[----:B------:R1:W-:Y:S03]  /*2a300*/  STL.64 [R1+0xd8], R10 ;  /* 0x0000d80a01007387 */ /* 0x0003e60000100a00 */
[----:B0-----:R-:W4:Y:S01]  /*2a310*/  LDL.LU R8, [R1+0x10] ;  /* 0x0000100001087983 */ /* 0x001f220000300800 */
[----:B------:R-:W4:Y:S02]  /*2a320*/  LDL.LU R9, [R1+0x14] ;  /* 0x0000140001097983 */ /* 0x000f240000300800 */
[----:B-1----:R-:W4:Y:S02]  /*2a330*/  LDL.LU R10, [R1+0x18] ;  /* 0x00001800010a7983 */ /* 0x002f240000300800 */
        /* <DEDUP_REMOVED lines=36> */
[----:B------:R-:W3:Y:S01]  /*2a580*/  LDL.LU.64 R12, [R1+0xd30] ;  /* 0x000d3000010c7983 */ /* 0x000ee20000300a00 */
[C---:B--2---:R-:W-:Y:S11]  /*2a590*/  HMMA.16816.F32.BF16 R16, R24.reuse, R14, R16 ;  /* 0x0000000e1810723c */ /* 0x044ff60000041810 */
[----:B------:R-:W-:Y:S11]  /*2a5a0*/  @!UPT UIADD3 URZ, URZ, URZ, URZ ;  /* 0x0000003f3f3ff290 */ /* 0x000ff6000fffe03f */
[----:B------:R-:W-:Y:S01]  /*2a5b0*/  @!UPT UIADD3 URZ, URZ, URZ, URZ ;  /* 0x0000003f3f3ff290 */ /* 0x000fe2000fffe03f */
[----:B------:R-:W-:Y:S01]  /*2a5c0*/  STL.64 [R1+0x230], R16 ;  /* 0x0002301001007387 */ /* 0x000fe20000100a00 */
[----:B------:R0:W-:Y:S03]  /*2a5d0*/  STL.64 [R1+0x238], R18 ;  /* 0x0002381201007387 */ /* 0x0001e60000100a00 */
[----:B0-----:R-:W4:Y:S01]  /*2a5e0*/  LDL.LU.64 R18, [R1+0xd28] ;  /* 0x000d280001127983 */ /* 0x001f220000300a00 */
[----:B------:R-:W2:Y:S01]  /*2a5f0*/  LDL.LU.64 R16, [R1+0xd20] ;  /* 0x000d200001107983 */ /* 0x000ea20000300a00 */
[----:B----4-:R-:W-:Y:S11]  /*2a600*/  HMMA.16816.F32.BF16 R8, R24, R18, R8 ;  /* 0x000000121808723c */ /* 0x010ff60000041808 */
[----:B------:R-:W-:Y:S11]  /*2a610*/  @!UPT UIADD3 URZ, URZ, URZ, URZ ;  /* 0x0000003f3f3ff290 */ /* 0x000ff6000fffe03f */
[----:B------:R-:W-:Y:S01]  /*2a620*/  @!UPT UIADD3 URZ, URZ, URZ, URZ ;  /* 0x0000003f3f3ff290 */ /* 0x000fe2000fffe03f */
[----:B------:R0:W-:Y:S01]  /*2a630*/  STL.64 [R1+0x250], R8 ;  /* 0x0002500801007387 */ /* 0x0001e20000100a00 */
[----:B------:R-:W-:Y:S02]  /*2a640*/  STL.64 [R1+0x258], R10 ;  /* 0x0002580a01007387 */ /* 0x000fe40000100a00 */
[----:B0-----:R-:W-:-:S05]  /*2a650*/  IMAD.MOV.U32 R9, RZ, RZ, R11 ;  /* 0x000000ffff097224 */ /* 0x001fca00078e000b */
[----:B------:R0:W-:Y:S01]  /*2a660*/  STL [R1+0xcc8], R9 ;  /* 0x000cc80901007387 */ /* 0x0001e20000100800 */
[----:B------:R-:W4:Y:S03]  /*2a670*/  LDL.LU R8, [R1] ;  /* 0x0000000001087983 */ /* 0x000f260000300800 */
[----:B0-----:R-:W4:Y:S01]  /*2a680*/  LDL.LU R9, [R1+0x4] ;  /* 0x0000040001097983 */ /* 0x001f220000300800 */
[----:B------:R-:W4:Y:S02]  /*2a690*/  LDL.LU R10, [R1+0x8] ;  /* 0x00000800010a7983 */ /* 0x000f240000300800 */
[----:B------:R-:W4:Y:S01]  /*2a6a0*/  LDL.LU R11, [R1+0xc] ;  /* 0x00000c00010b7983 */ /* 0x000f220000300800 */
[----:B------:R-:W-:Y:S02]  /*2a6b0*/  IADD3 R29, P4, R29, UR12, RZ ;  /* 0x0000000c1d1d7c10 */ /* 0x000fe4000ff9e0ff */
[----:B---3--:R-:W-:-:S02]  /*2a6c0*/  IADD3 R13, P5, R13, UR12, RZ ;  /* 0x0000000c0d0d7c10 */ /* 0x008fc4000ffbe0ff */
[----:B--2---:R-:W-:Y:S02]  /*2a6d0*/  IADD3 R17, P6, R17, UR12, RZ ;  /* 0x0000000c11117c10 */ /* 0x004fe4000ffde0ff */
[----:B------:R-:W-:Y:S02]  /*2a6e0*/  IADD3 R21, P1, R21, UR12, RZ ;  /* 0x0000000c15157c10 */ /* 0x000fe4000ff3e0ff */
[----:B------:R-:W-:Y:S02]  /*2a6f0*/  IADD3 R28, P2, R28, UR12, RZ ;  /* 0x0000000c1c1c7c10 */ /* 0x000fe4000ff5e0ff */
[----:B------:R-:W-:Y:S02]  /*2a700*/  IADD3 R3, P3, R3, UR12, RZ ;  /* 0x0000000c03037c10 */ /* 0x000fe4000ff7e0ff */
[----:B------:R-:W-:Y:S01]  /*2a710*/  IADD3.X R12, R12, UR6, RZ, P4, !PT ;  /* 0x000000060c0c7c10 */ /* 0x000fe2000a7fe4ff */
[----:B------:R-:W-:Y:S01]  /*2a720*/  IADD3 R16, P4, R16, UR12, RZ ;  /* 0x0000000c10107c10 */ /* 0x000fe2000ff9e0ff */
[----:B----4-:R-:W-:Y:S11]  /*2a730*/  HMMA.16816.F32.BF16 R24, R24, R22, R8 ;  /* 0x000000161818723c */ /* 0x010ff60000041808 */
[----:B------:R-:W-:Y:S11]  /*2a740*/  @!UPT UIADD3 URZ, URZ, URZ, URZ ;  /* 0x0000003f3f3ff290 */ /* 0x000ff6000fffe03f */
[----:B------:R-:W-:Y:S02]  /*2a750*/  @!UPT UIADD3 URZ, URZ, URZ, URZ ;  /* 0x0000003f3f3ff290 */ /* 0x000fe4000fffe03f */
[----:B------:R-:W-:Y:S01]  /*2a760*/  IMAD.MOV.U32 R8, RZ, RZ, R27 ;  /* 0x000000ffff087224 */ /* 0x000fe200078e001b */
[----:B------:R-:W-:Y:S01]  /*2a770*/  STL.64 [R1+0x240], R24 ;  /* 0x0002401801007387 */ /* 0x000fe20000100a00 */
[----:B------:R-:W-:Y:S03]  /*2a780*/  STL.64 [R1+0x248], R26 ;  /* 0x0002481a01007387 */ /* 0x000fe60000100a00 */
[----:B------:R0:W-:Y:S01]  /*2a790*/  STL [R1+0xccc], R8 ;  /* 0x000ccc0801007387 */ /* 0x0001e20000100800 */
[----:B------:R-:W-:Y:S02]  /*2a7a0*/  STL [R1+0x574], R29 ;  /* 0x0005741d01007387 */ /* 0x000fe40000100800 */
[----:B------:R-:W-:Y:S02]  /*2a7b0*/  STL [R1+0x3e0], R13 ;  /* 0x0003e00d01007387 */ /* 0x000fe40000100800 */
[----:B------:R-:W-:Y:S01]  /*2a7c0*/  STL [R1+0x56c], R17 ;  /* 0x00056c1101007387 */ /* 0x000fe20000100800 */
[----:B------:R-:W-:Y:S01]  /*2a7d0*/  STL [R1+0x568], R21 ;  /* 0x0005681501007387 */ /* 0x000fe20000100800 */
[----:B------:R-:W-:Y:S02]  /*2a7e0*/  STL [R1+0x564], R28 ;  /* 0x0005641c01007387 */ /* 0x000fe40000100800 */
[----:B------:R-:W-:Y:S02]  /*2a7f0*/  STL [R1+0x560], R3 ;  /* 0x0005600301007387 */ /* 0x000fe40000100800 */
[----:B------:R-:W-:Y:S01]  /*2a800*/  STL [R1+0x570], R12 ;  /* 0x0005700c01007387 */ /* 0x000fe20000100800 */
[----:B------:R-:W-:Y:S01]  /*2a810*/  STL [R1+0x558], R16 ;  /* 0x0005581001007387 */ /* 0x000fe20000100800 */
[----:B0-----:R-:W2:Y:S01]  /*2a820*/  LDL.LU R8, [R1+0x540] ;  /* 0x0005400001087983 */ /* 0x001ea20000300800 */
[----:B------:R-:W-:Y:S01]  /*2a830*/  IADD3.X R20, R20, UR6, RZ, P5, !PT ;  /* 0x0000000614147c10 */ /* 0x000fe2000affe4ff */
[----:B------:R-:W-:-:S04]  /*2a840*/  IADD3 R2, P5, R2, UR12, RZ ;  /* 0x0000000c02027c10 */ /* 0x000fc8000ffbe0ff */
[----:B------:R-:W-:Y:S04]  /*2a850*/  STL [R1+0x3d4], R20 ;  /* 0x0003d41401007387 */ /* 0x000fe80000100800 */
[----:B--2---:R0:W-:Y:S01]  /*2a860*/  STL [R1+0xd18], R8 ;  /* 0x000d180801007387 */ /* 0x0041e20000100800 */
[----:B------:R-:W-:Y:S03]  /*2a870*/  STL [R1+0x550], R2 ;  /* 0x0005500201007387 */ /* 0x000fe60000100800 */
[----:B0-----:R-:W2:Y:S01]  /*2a880*/  LDL.LU R8, [R1+0x3d8] ;  /* 0x0003d80001087983 */ /* 0x001ea20000300800 */
[----:B------:R-:W-:-:S05]  /*2a890*/  IADD3.X R0, R0, UR6, RZ, P6, !PT ;  /* 0x0000000600007c10 */ /* 0x000fca000b7fe4ff */
[----:B------:R-:W-:Y:S01]  /*2a8a0*/  STL [R1+0x3dc], R0 ;  /* 0x0003dc0001007387 */ /* 0x000fe20000100800 */
[----:B------:R-:W-:-:S03]  /*2a8b0*/  UIADD3 UR4, UR4, 0x1, URZ ;  /* 0x0000000104047890 */ /* 0x000fc6000fffe03f */
[----:B--2---:R0:W-:Y:S04]  /*2a8c0*/  STL [R1+0xd1c], R8 ;  /* 0x000d1c0801007387 */ /* 0x0041e80000100800 */
[----:B0-----:R-:W2:Y:S01]  /*2a8d0*/  LDL.LU R8, [R1+0x548] ;  /* 0x0005480001087983 */ /* 0x001ea20000300800 */
[----:B------:R-:W3:Y:S02]  /*2a8e0*/  LDL.LU R24, [R1+0x3d0] ;  /* 0x0003d00001187983 */ /* 0x000ee40000300800 */
[----:B------:R-:W4:Y:S02]  /*2a8f0*/  LDL.LU R25, [R1+0x538] ;  /* 0x0005380001197983 */ /* 0x000f240000300800 */
[----:B------:R-:W3:Y:S01]  /*2a900*/  LDL.LU R26, [R1+0x55c] ;  /* 0x00055c00011a7983 */ /* 0x000ee20000300800 */
[----:B------:R-:W3:Y:S01]  /*2a910*/  LDL.LU R27, [R1+0x530] ;  /* 0x00053000011b7983 */ /* 0x000ee20000300800 */
[----:B------:R-:W3:Y:S02]  /*2a920*/  LDL.LU R22, [R1+0x554] ;  /* 0x0005540001167983 */ /* 0x000ee40000300800 */
[----:B------:R-:W3:Y:S02]  /*2a930*/  LDL.LU R23, [R1+0x528] ;  /* 0x0005280001177983 */ /* 0x000ee40000300800 */
        /* <DEDUP_REMOVED lines=9> */
[----:B------:R-:W-:Y:S01]  /*2a9d0*/  ISETP.NE.U32.AND P0, PT, R4, UR4, PT ;  /* 0x0000000404007c0c */ /* 0x000fe2000bf05070 */
        /* <DEDUP_REMOVED lines=13> */
[----:B--2---:R-:W-:-:S05]  /*2aab0*/  IADD3 R8, P6, R8, UR12, RZ ;  /* 0x0000000c08087c10 */ /* 0x004fca000ffde0ff */
[----:B------:R0:W-:Y:S04]  /*2aac0*/  STL [R1+0x548], R8 ;  /* 0x0005480801007387 */ /* 0x0001e80000100800 */
[----:B0-----:R-:W2:Y:S02]  /*2aad0*/  LDL.LU R8, [R1+0xd1c] ;  /* 0x000d1c0001087983 */ /* 0x001ea40000300800 */
[----:B--2---:R-:W-:-:S05]  /*2aae0*/  IADD3.X R8, R8, UR6, RZ, P1, !PT ;  /* 0x0000000608087c10 */ /* 0x004fca0008ffe4ff */
[----:B------:R0:W-:Y:S04]  /*2aaf0*/  STL [R1+0x3d8], R8 ;  /* 0x0003d80801007387 */ /* 0x0001e80000100800 */
[----:B0-----:R-:W2:Y:S01]  /*2ab00*/  LDL.LU R8, [R1+0xd18] ;  /* 0x000d180001087983 */ /* 0x001ea20000300800 */
[----:B---3--:R-:W-:Y:S01]  /*2ab10*/  IADD3.X R24, R24, UR6, RZ, P2, !PT ;  /* 0x0000000618187c10 */ /* 0x008fe200097fe4ff */
[----:B----4-:R-:W-:Y:S01]  /*2ab20*/  IADD3 R25, P2, R25, UR12, RZ ;  /* 0x0000000c19197c10 */ /* 0x010fe2000ff5e0ff */
[----:B------:R-:W-:Y:S01]  /*2ab30*/  IADD3.X R26, R26, UR6, RZ, P3, !PT ;  /* 0x000000061a1a7c10 */ /* 0x000fe20009ffe4ff */
[----:B------:R-:W-:Y:S01]  /*2ab40*/  IADD3 R27, P3, R27, UR12, RZ ;  /* 0x0000000c1b1b7c10 */ /* 0x000fe2000ff7e0ff */
        /* <DEDUP_REMOVED lines=16> */
[----:B------:R-:W-:-:S02]  /*2ac50*/  IADD3.X R16, R16, UR6, RZ, P2, !PT ;  /* 0x0000000610107c10 */ /* 0x000fc400097fe4ff */
[----:B--2---:R-:W-:-:S05]  /*2ac60*/  IADD3 R8, P1, R8, UR12, RZ ;  /* 0x0000000c08087c10 */ /* 0x004fca000ff3e0ff */
[----:B------:R0:W-:Y:S01]  /*2ac70*/  STL [R1+0x540], R8 ;  /* 0x0005400801007387 */ /* 0x0001e20000100800 */
[----:B------:R-:W-:Y:S02]  /*2ac80*/  STL [R1+0x3d0], R24 ;  /* 0x0003d01801007387 */ /* 0x000fe40000100800 */
[----:B------:R-:W-:Y:S02]  /*2ac90*/  STL [R1+0x538], R25 ;  /* 0x0005381901007387 */ /* 0x000fe40000100800 */
[----:B------:R-:W-:Y:S01]  /*2aca0*/  STL [R1+0x55c], R26 ;  /* 0x00055c1a01007387 */ /* 0x000fe20000100800 */
[----:B------:R-:W-:Y:S01]  /*2acb0*/  STL [R1+0x530], R27 ;  /* 0x0005301b01007387 */ /* 0x000fe20000100800 */
[----:B------:R-:W-:Y:S02]  /*2acc0*/  STL [R1+0x554], R22 ;  /* 0x0005541601007387 */ /* 0x000fe40000100800 */
[----:B------:R-:W-:Y:S01]  /*2acd0*/  STL [R1+0x528], R23 ;  /* 0x0005281701007387 */ /* 0x000fe20000100800 */
[----:B------:R-:W-:Y:S01]  /*2ace0*/  IADD3.X R15, R15, UR6, RZ, P1, !PT ;  /* 0x000000060f0f7c10 */ /* 0x000fe20008ffe4ff */
[----:B------:R-:W-:Y:S01]  /*2acf0*/  STL [R1+0x54c], R9 ;  /* 0x00054c0901007387 */ /* 0x000fe20000100800 */
[----:B------:R-:W-:Y:S01]  /*2ad00*/  IADD3 R10, P1, R10, UR12, RZ ;  /* 0x0000000c0a0a7c10 */ /* 0x000fe2000ff3e0ff */
[----:B------:R-:W-:Y:S02]  /*2ad10*/  STL [R1+0x520], R18 ;  /* 0x0005201201007387 */ /* 0x000fe40000100800 */
[----:B------:R-:W-:Y:S01]  /*2ad20*/  STL [R1+0x544], R19 ;  /* 0x0005441301007387 */ /* 0x000fe20000100800 */
[----:B------:R-:W-:Y:S01]  /*2ad30*/  STL [R1+0x518], R14 ;  /* 0x0005180e01007387 */ /* 0x000fe20000100800 */
        /* <DEDUP_REMOVED lines=8> */
[----:B------:R-:W-:Y:S01]  /*2adc0*/  IADD3.X R3, R3, UR6, RZ, P1, !PT ;  /* 0x0000000603037c10 */ /* 0x000fe20008ffe4ff */
[----:B------:R-:W-:Y:S01]  /*2add0*/  STL [R1+0x51c], R13 ;  /* 0x00051c0d01007387 */ /* 0x000fe20000100800 */
[----:B------:R-:W-:Y:S01]  /*2ade0*/  IADD3 R12, P1, R12, UR12, RZ ;  /* 0x0000000c0c0c7c10 */ /* 0x000fe2000ff3e0ff */
[----:B------:R-:W-:Y:S01]  /*2adf0*/  STL [R1+0x4f0], R17 ;  /* 0x0004f01101007387 */ /* 0x000fe20000100800 */
[----:B------:R-:W-:Y:S02]  /*2ae00*/  STL [R1+0x514], R21 ;  /* 0x0005141501007387 */ /* 0x000fe40000100800 */
[----:B------:R-:W-:Y:S02]  /*2ae10*/  STL [R1+0x4e8], R28 ;  /* 0x0004e81c01007387 */ /* 0x000fe40000100800 */
[----:B------:R-:W-:Y:S01]  /*2ae20*/  STL [R1+0x50c], R3 ;  /* 0x00050c0301007387 */ /* 0x000fe20000100800 */
[----:B------:R-:W-:Y:S01]  /*2ae30*/  STL [R1+0x4e0], R12 ;  /* 0x0004e00c01007387 */ /* 0x000fe20000100800 */
[----:B------:R-:W-:Y:S02]  /*2ae40*/  STL [R1+0x504], R16 ;  /* 0x0005041001007387 */ /* 0x000fe40000100800 */
[----:B0-----:R-:W2:Y:S01]  /*2ae50*/  LDL.LU R8, [R1+0x4ec] ;  /* 0x0004ec0001087983 */ /* 0x001ea20000300800 */
[----:B------:R-:W-:-:S02]  /*2ae60*/  IADD3 R20, P2, R20, UR12, RZ ;  /* 0x0000000c14147c10 */ /* 0x000fc4000ff5e0ff */
[----:B------:R-:W-:-:S03]  /*2ae70*/  IADD3.X R2, R2, UR6, RZ, P3, !PT ;  /* 0x0000000602027c10 */ /* 0x000fc60009ffe4ff */
[----:B------:R-:W-:Y:S04]  /*2ae80*/  STL [R1+0x4d8], R20 ;  /* 0x0004d81401007387 */ /* 0x000fe80000100800 */
[----:B--2---:R0:W-:Y:S01]  /*2ae90*/  STL [R1+0xd10], R8 ;  /* 0x000d100801007387 */ /* 0x0041e20000100800 */
[----:B------:R-:W-:Y:S03]  /*2aea0*/  STL [R1+0x4fc], R2 ;  /* 0x0004fc0201007387 */ /* 0x000fe60000100800 */
[----:B0-----:R-:W2:Y:S01]  /*2aeb0*/  LDL.LU R8, [R1+0x4c8] ;  /* 0x0004c80001087983 */ /* 0x001ea20000300800 */
[----:B------:R-:W-:-:S05]  /*2aec0*/  IADD3 R0, P3, R0, UR12, RZ ;  /* 0x0000000c00007c10 */ /* 0x000fca000ff7e0ff */
[----:B------:R-:W-:Y:S04]  /*2aed0*/  STL [R1+0x4d0], R0 ;  /* 0x0004d00001007387 */ /* 0x000fe80000100800 */
        /* <DEDUP_REMOVED lines=30> */
[----:B--2---:R-:W-:-:S05]  /*2b0c0*/  IADD3.X R8, R8, UR6, RZ, P4, !PT ;  /* 0x0000000608087c10 */ /* 0x004fca000a7fe4ff */
[----:B------:R0:W-:Y:S04]  /*2b0d0*/  STL [R1+0x4f4], R8 ;  /* 0x0004f40801007387 */ /* 0x0001e80000100800 */
[----:B0-----:R-:W2:Y:S02]  /*2b0e0*/  LDL.LU R8, [R1+0xd14] ;  /* 0x000d140001087983 */ /* 0x001ea40000300800 */
[----:B--2---:R-:W-:-:S05]  /*2b0f0*/  IADD3 R8, P4, R8, UR12, RZ ;  /* 0x0000000c08087c10 */ /* 0x004fca000ff9e0ff */
[----:B------:R0:W-:Y:S04]  /*2b100*/  STL [R1+0x4c8], R8 ;  /* 0x0004c80801007387 */ /* 0x0001e80000100800 */
[----:B0-----:R-:W2:Y:S01]  /*2b110*/  LDL.LU R8, [R1+0xd10] ;  /* 0x000d100001087983 */ /* 0x001ea20000300800 */
[----:B----4-:R-:W-:Y:S01]  /*2b120*/  IADD3.X R25, R25, UR6, RZ, P6, !PT ;  /* 0x0000000619197c10 */ /* 0x010fe2000b7fe4ff */
[----:B---3--:R-:W-:Y:S01]  /*2b130*/  IADD3 R26, P6, R26, UR12, RZ ;  /* 0x0000000c1a1a7c10 */ /* 0x008fe2000ffde0ff */
        /* <DEDUP_REMOVED lines=18> */
[----:B--2---:R-:W-:Y:S01]  /*2b260*/  IADD3.X R8, R8, UR6, RZ, P5, !PT ;  /* 0x0000000608087c10 */ /* 0x004fe2000affe4ff */
[----:B------:R-:W-:-:S04]  /*2b270*/  IADD3 R24, P5, R24, UR12, RZ ;  /* 0x0000000c18187c10 */ /* 0x000fc8000ffbe0ff */
        /* <DEDUP_REMOVED lines=581> */
[----:B------:R-:W-:Y:S01]  /*2d6d0*/  IADD3.X R20, R20, UR7, RZ, P3, !PT ;  /* 0x0000000714147c10 */ /* 0x000fe20009ffe4ff */
[----:B------:R-:W-:Y:S01]  /*2d6e0*/  IADD3 R2, P3, R2, UR9, RZ ;  /* 0x0000000902027c10 */ /* 0x000fe2000ff7e0ff */
[----:B--2---:R-:W-:Y:S01]  /*2d6f0*/  IADD3.X R8, R8, UR7, RZ, P2, !PT ;  /* 0x0000000708087c10 */ /* 0x004fe200097fe4ff */
[----:B------:R-:W-:-:S04]  /*2d700*/  IADD3 R24, P2, R24, UR9, RZ ;  /* 0x0000000918187c10 */ /* 0x000fc8000ff5e0ff */
        /* <DEDUP_REMOVED lines=30> */
[----:B------:R0:W-:Y:S02]  /*2d8f0*/  STL [R1+0x758], R0 ;  /* 0x0007580001007387 */ /* 0x0001e40000100800 */
[----:B------:R-:W-:Y:S01]  /*2d900*/  STL [R1+0x760], R20 ;  /* 0x0007601401007387 */ /* 0x000fe20000100800 */
[----:B0-----:R-:W2:Y:S01]  /*2d910*/  LDL.LU R0, [R1+0x72c] ;  /* 0x00072c0001007983 */ /* 0x001ea20000300800 */
[----:B------:R-:W-:Y:S02]  /*2d920*/  STL [R1+0x734], R2 ;  /* 0x0007340201007387 */ /* 0x000fe40000100800 */
[----:B------:R-:W3:Y:S02]  /*2d930*/  LDL.LU R8, [R1+0x724] ;  /* 0x0007240001087983 */ /* 0x000ee40000300800 */
[----:B---3--:R0:W-:Y:S04]  /*2d940*/  STL [R1+0xcdc], R8 ;  /* 0x000cdc0801007387 */ /* 0x0081e80000100800 */
[----:B0-----:R-:W3:Y:S01]  /*2d950*/  LDL.LU R8, [R1+0x750] ;  /* 0x0007500001087983 */ /* 0x001ee20000300800 */
[----:B------:R-:W4:Y:S02]  /*2d960*/  LDL.LU R24, [R1+0x748] ;  /* 0x0007480001187983 */ /* 0x000f240000300800 */
[----:B------:R-:W4:Y:S02]  /*2d970*/  LDL.LU R25, [R1+0x71c] ;  /* 0x00071c0001197983 */ /* 0x000f240000300800 */
[----:B------:R-:W4:Y:S01]  /*2d980*/  LDL.LU R26, [R1+0x740] ;  /* 0x00074000011a7983 */ /* 0x000f220000300800 */
[----:B------:R-:W4:Y:S01]  /*2d990*/  LDL.LU R27, [R1+0x714] ;  /* 0x00071400011b7983 */ /* 0x000f220000300800 */
        /* <DEDUP_REMOVED lines=19> */
[----:B--2---:R-:W-:Y:S01]  /*2dad0*/  IADD3 R0, P4, R0, UR9, RZ ;  /* 0x0000000900007c10 */ /* 0x004fe2000ff9e0ff */
[----:B------:R-:W2:Y:S01]  /*2dae0*/  LDL.LU R12, [R1+0x6c4] ;  /* 0x0006c400010c7983 */ /* 0x000ea20000300800 */
[----:B------:R-:W2:Y:S02]  /*2daf0*/  LDL.LU R16, [R1+0x6e8] ;  /* 0x0006e80001107983 */ /* 0x000ea40000300800 */
[----:B------:R-:W2:Y:S02]  /*2db00*/  LDL.LU R20, [R1+0x6bc] ;  /* 0x0006bc0001147983 */ /* 0x000ea40000300800 */
[----:B------:R-:W2:Y:S01]  /*2db10*/  LDL.LU R2, [R1+0x6e0] ;  /* 0x0006e00001027983 */ /* 0x000ea20000300800 */
[----:B------:R0:W-:Y:S04]  /*2db20*/  STL [R1+0x72c], R0 ;  /* 0x00072c0001007387 */ /* 0x0001e80000100800 */
[----:B0-----:R-:W2:Y:S01]  /*2db30*/  LDL.LU R0, [R1+0x6b4] ;  /* 0x0006b40001007983 */ /* 0x001ea20000300800 */
[----:B---3--:R-:W-:-:S05]  /*2db40*/  IADD3.X R8, R8, UR7, RZ, P5, !PT ;  /* 0x0000000708087c10 */ /* 0x008fca000affe4ff */
[----:B------:R0:W-:Y:S04]  /*2db50*/  STL [R1+0x750], R8 ;  /* 0x0007500801007387 */ /* 0x0001e80000100800 */
[----:B0-----:R-:W3:Y:S01]  /*2db60*/  LDL.LU R8, [R1+0xcdc] ;  /* 0x000cdc0001087983 */ /* 0x001ee20000300800 */
[----:B----4-:R-:W-:Y:S01]  /*2db70*/  IADD3.X R24, R24, UR7, RZ, P6, !PT ;  /* 0x0000000718187c10 */ /* 0x010fe2000b7fe4ff */
        /* <DEDUP_REMOVED lines=19> */
[----:B--2---:R-:W-:-:S02]  /*2dcb0*/  IADD3.X R2, R2, UR7, RZ, P1, !PT ;  /* 0x0000000702027c10 */ /* 0x004fc40008ffe4ff */
[----:B------:R-:W-:Y:S01]  /*2dcc0*/  IADD3.X R16, R16, UR7, RZ, P6, !PT ;  /* 0x0000000710107c10 */ /* 0x000fe2000b7fe4ff */
[----:B------:R-:W-:Y:S01]  /*2dcd0*/  IADD3 R20, P6, R20, UR9, RZ ;  /* 0x0000000914147c10 */ /* 0x000fe2000ffde0ff */
[----:B---3--:R-:W-:-:S05]  /*2dce0*/  IADD3 R8, P5, R8, UR9, RZ ;  /* 0x0000000908087c10 */ /* 0x008fca000ffbe0ff */
[----:B------:R-:W-:Y:S01]  /*2dcf0*/  STL [R1+0x724], R8 ;  /* 0x0007240801007387 */ /* 0x000fe20000100800 */
        /* <DEDUP_REMOVED lines=32> */
[----:B------:R-:W3:Y:S01]  /*2df00*/  LDL.LU R8, [R1+0x6d0] ;  /* 0x0006d00001087983 */ /* 0x000ee20000300800 */
[----:B------:R-:W-:Y:S01]  /*2df10*/  IADD3 R0, P1, R0, UR9, RZ ;  /* 0x0000000900007c10 */ /* 0x000fe2000ff3e0ff */
[----:B---3--:R0:W-:Y:S04]  /*2df20*/  STL [R1+0xcd8], R8 ;  /* 0x000cd80801007387 */ /* 0x0081e80000100800 */
[----:B0-----:R-:W3:Y:S01]  /*2df30*/  LDL.LU R8, [R1+0x6ac] ;  /* 0x0006ac0001087983 */ /* 0x001ee20000300800 */
[----:B------:R0:W-:Y:S02]  /*2df40*/  STL [R1+0x6b4], R0 ;  /* 0x0006b40001007387 */ /* 0x0001e40000100800 */
        /* <DEDUP_REMOVED lines=23> */
[----:B--2---:R-:W-:Y:S01]  /*2e0c0*/  IADD3.X R2, R2, UR7, RZ, P2, !PT ;  /* 0x0000000702027c10 */ /* 0x004fe200097fe4ff */
[----:B------:R-:W2:Y:S02]  /*2e0d0*/  LDL.LU R12, [R1+0x670] ;  /* 0x00067000010c7983 */ /* 0x000ea40000300800 */
[----:B------:R-:W2:Y:S01]  /*2e0e0*/  LDL.LU R16, [R1+0x644] ;  /* 0x0006440001107983 */ /* 0x000ea20000300800 */
[----:B0-----:R-:W2:Y:S01]  /*2e0f0*/  LDL.LU R0, [R1+0x668] ;  /* 0x0006680001007983 */ /* 0x001ea20000300800 */
[----:B------:R-:W2:Y:S02]  /*2e100*/  LDL.LU R20, [R1+0x63c] ;  /* 0x00063c0001147983 */ /* 0x000ea40000300800 */
[----:B------:R0:W-:Y:S02]  /*2e110*/  STL [R1+0x6d8], R2 ;  /* 0x0006d80201007387 */ /* 0x0001e40000100800 */
[----:B0-----:R-:W2:Y:S01]  /*2e120*/  LDL.LU R2, [R1+0x660] ;  /* 0x0006600001027983 */ /* 0x001ea20000300800 */
[----:B---3--:R-:W-:-:S05]  /*2e130*/  IADD3 R8, P2, R8, UR9, RZ ;  /* 0x0000000908087c10 */ /* 0x008fca000ff5e0ff */
        /* <DEDUP_REMOVED lines=23> */
[----:B---3--:R-:W-:Y:S01]  /*2e2b0*/  IADD3.X R8, R8, UR7, RZ, P3, !PT ;  /* 0x0000000708087c10 */ /* 0x008fe20009ffe4ff */
        /* <DEDUP_REMOVED lines=23> */
[----:B------:R-:W-:Y:S01]  /*2e430*/  STL [R1+0x680], R17 ;  /* 0x0006801101007387 */ /* 0x000fe20000100800 */
[----:B------:R-:W-:Y:S01]  /*2e440*/  IADD3.X R12, R12, UR7, RZ, P3, !PT ;  /* 0x000000070c0c7c10 */ /* 0x000fe20009ffe4ff */
[----:B------:R-:W-:Y:S01]  /*2e450*/  STL [R1+0x654], R21 ;  /* 0x0006541501007387 */ /* 0x000fe20000100800 */
[----:B------:R-:W-:Y:S01]  /*2e460*/  IADD3 R16, P3, R16, UR9, RZ ;  /* 0x0000000910107c10 */ /* 0x000fe2000ff7e0ff */
[----:B------:R-:W-:Y:S01]  /*2e470*/  STL [R1+0x678], R28 ;  /* 0x0006781c01007387 */ /* 0x000fe20000100800 */
[----:B------:R-:W-:Y:S02]  /*2e480*/  STL [R1+0x64c], R3 ;  /* 0x00064c0301007387 */ /* 0x000fe40000100800 */
[----:B------:R0:W-:Y:S02]  /*2e490*/  STL [R1+0x668], R0 ;  /* 0x0006680001007387 */ /* 0x0001e40000100800 */
[----:B------:R-:W-:Y:S01]  /*2e4a0*/  STL [R1+0x670], R12 ;  /* 0x0006700c01007387 */ /* 0x000fe20000100800 */
[----:B0-----:R-:W2:Y:S01]  /*2e4b0*/  LDL.LU R0, [R1+0x634] ;  /* 0x0006340001007983 */ /* 0x001ea20000300800 */
[----:B------:R-:W-:Y:S02]  /*2e4c0*/  STL [R1+0x644], R16 ;  /* 0x0006441001007387 */ /* 0x000fe40000100800 */
[----:B------:R-:W3:Y:S01]  /*2e4d0*/  LDL.LU R8, [R1+0x62c] ;  /* 0x00062c0001087983 */ /* 0x000ee20000300800 */
[----:B------:R-:W-:-:S02]  /*2e4e0*/  IADD3 R20, P4, R20, UR9, RZ ;  /* 0x0000000914147c10 */ /* 0x000fc4000ff9e0ff */
[----:B------:R-:W-:Y:S01]  /*2e4f0*/  IADD3.X R2, R2, UR7, RZ, P5, !PT ;  /* 0x0000000702027c10 */ /* 0x000fe2000affe4ff */
[----:B---3--:R0:W-:Y:S02]  /*2e500*/  STL [R1+0xcd4], R8 ;  /* 0x000cd40801007387 */ /* 0x0081e40000100800 */
[----:B------:R1:W-:Y:S02]  /*2e510*/  STL [R1+0x63c], R20 ;  /* 0x00063c1401007387 */ /* 0x0003e40000100800 */
        /* <DEDUP_REMOVED lines=25> */
[----:B--2---:R-:W-:Y:S01]  /*2e6b0*/  IADD3 R0, P5, R0, UR9, RZ ;  /* 0x0000000900007c10 */ /* 0x004fe2000ffbe0ff */
[----:B------:R-:W2:Y:S02]  /*2e6c0*/  LDL.LU R12, [R1+0x5cc] ;  /* 0x0005cc00010c7983 */ /* 0x000ea40000300800 */
[----:B------:R-:W2:Y:S01]  /*2e6d0*/  LDL.LU R16, [R1+0x5f0] ;  /* 0x0005f00001107983 */ /* 0x000ea20000300800 */
[----:B-1----:R-:W2:Y:S01]  /*2e6e0*/  LDL.LU R20, [R1+0x5c4] ;  /* 0x0005c40001147983 */ /* 0x002ea20000300800 */
[----:B0-----:R-:W2:Y:S02]  /*2e6f0*/  LDL.LU R2, [R1+0x5e8] ;  /* 0x0005e80001027983 */ /* 0x001ea40000300800 */
[----:B------:R0:W-:Y:S02]  /*2e700*/  STL [R1+0x634], R0 ;  /* 0x0006340001007387 */ /* 0x0001e40000100800 */
        /* <DEDUP_REMOVED lines=41> */
[----:B------:R0:W-:Y:S01]  /*2e9a0*/  STL [R1+0x620], R11 ;  /* 0x0006200b01007387 */ /* 0x0001e20000100800 */
        /* <DEDUP_REMOVED lines=11> */
[----:B0-----:R-:W2:Y:S02]  /*2ea60*/  LDL.LU R11, [R1+0x5e0] ;  /* 0x0005e000010b7983 */ /* 0x001ea40000300800 */
[----:B------:R-:W-:Y:S01]  /*2ea70*/  STL [R1+0x5f8], R3 ;  /* 0x0005f80301007387 */ /* 0x000fe20000100800 */
[----:B------:R-:W-:Y:S01]  /*2ea80*/  STL [R1+0x5cc], R12 ;  /* 0x0005cc0c01007387 */ /* 0x000fe20000100800 */
[----:B------:R-:W-:Y:S02]  /*2ea90*/  STL [R1+0x5f0], R16 ;  /* 0x0005f01001007387 */ /* 0x000fe40000100800 */
[----:B------:R-:W3:Y:S01]  /*2eaa0*/  LDL.LU R8, [R1+0x5d8] ;  /* 0x0005d80001087983 */ /* 0x000ee20000300800 */
[----:B------:R-:W-:-:S02]  /*2eab0*/  IADD3 R20, P1, R20, UR9, RZ ;  /* 0x0000000914147c10 */ /* 0x000fc4000ff3e0ff */
[----:B------:R-:W-:-:S03]  /*2eac0*/  IADD3.X R2, R2, UR7, RZ, P2, !PT ;  /* 0x0000000702027c10 */ /* 0x000fc600097fe4ff */
[----:B------:R-:W-:Y:S01]  /*2ead0*/  STL [R1+0x5c4], R20 ;  /* 0x0005c41401007387 */ /* 0x000fe20000100800 */
[----:B------:R-:W-:-:S03]  /*2eae0*/  IADD3 R0, P2, R0, UR9, RZ ;  /* 0x0000000900007c10 */ /* 0x000fc6000ff5e0ff */
[----:B---3--:R0:W-:Y:S01]  /*2eaf0*/  STL [R1+0xcd0], R8 ;  /* 0x000cd00801007387 */ /* 0x0081e20000100800 */
[----:B------:R1:W-:Y:S03]  /*2eb00*/  STL [R1+0x5e8], R2 ;  /* 0x0005e80201007387 */ /* 0x0003e60000100800 */
        /* <DEDUP_REMOVED lines=13> */
[----:B-1----:R-:W4:Y:S02]  /*2ebe0*/  LDL.LU R2, [R1+0x5ac] ;  /* 0x0005ac0001027983 */ /* 0x002f240000300800 */
[----:B------:R-:W4:Y:S02]  /*2ebf0*/  LDL.LU R20, [R1+0x96c] ;  /* 0x00096c0001147983 */ /* 0x000f240000300800 */
[----:B------:R-:W4:Y:S01]  /*2ec00*/  LDL.LU R16, [R1+0x5a8] ;  /* 0x0005a80001107983 */ /* 0x000f220000300800 */
[----:B------:R-:W4:Y:S01]  /*2ec10*/  LDL.LU R12, [R1+0x968] ;  /* 0x00096800010c7983 */ /* 0x000f220000300800 */
[----:B0-----:R-:W4:Y:S02]  /*2ec20*/  LDL.LU R0, [R1+0x5a4] ;  /* 0x0005a40001007983 */ /* 0x001f240000300800 */
        /* <DEDUP_REMOVED lines=10> */
[----:B------:R-:W2:Y:S01]  /*2ecd0*/  LDL.LU R15, [R1+0x940] ;  /* 0x00094000010f7983 */ /* 0x000ea20000300800 */
        /* <DEDUP_REMOVED lines=19> */
[----:B---3--:R-:W-:Y:S01]  /*2ee10*/  IADD3.X R8, R8, UR7, RZ, P4, !PT ;  /* 0x0000000708087c10 */ /* 0x008fe2000a7fe4ff */
[----:B------:R-:W-:-:S04]  /*2ee20*/  IADD3 R9, P4, R9, UR9, RZ ;  /* 0x0000000909097c10 */ /* 0x000fc8000ff9e0ff */
[----:B------:R0:W-:Y:S04]  /*2ee30*/  STL [R1+0x5d8], R8 ;  /* 0x0005d80801007387 */ /* 0x0001e80000100800 */
[----:B0-----:R0:W5:Y:S01]  /*2ee40*/  LDL.LU R8, [R1+0xccc] ;  /* 0x000ccc0001087983 */ /* 0x0011620000300800 */
[----:B------:R1:W-:Y:S03]  /*2ee50*/  STL [R1+0x934], R9 ;  /* 0x0009340901007387 */ /* 0x0003e60000100800 */
[----:B-1----:R0:W5:Y:S01]  /*2ee60*/  LDL.LU R9, [R1+0xcc8] ;  /* 0x000cc80001097983 */ /* 0x0021620000300800 */
[----:B------:R1:W-:Y:S03]  /*2ee70*/  STL [R1+0x5d0], R7 ;  /* 0x0005d00701007387 */ /* 0x0003e60000100800 */
[----:B-1----:R0:W5:Y:S01]  /*2ee80*/  LDL.LU R7, [R1+0xcc4] ;  /* 0x000cc40001077983 */ /* 0x0021620000300800 */
[----:B------:R1:W-:Y:S03]  /*2ee90*/  STL [R1+0x93c], R6 ;  /* 0x00093c0601007387 */ /* 0x0003e60000100800 */
[----:B-1----:R0:W5:Y:S01]  /*2eea0*/  LDL.LU R6, [R1+0xcc0] ;  /* 0x000cc00001067983 */ /* 0x0021620000300800 */
[----:B------:R1:W-:Y:S03]  /*2eeb0*/  STL [R1+0x5c8], R5 ;  /* 0x0005c80501007387 */ /* 0x0003e60000100800 */
[----:B-1----:R0:W5:Y:S01]  /*2eec0*/  LDL.LU R5, [R1+0xcbc] ;  /* 0x000cbc0001057983 */ /* 0x0021620000300800 */
[----:B------:R1:W-:Y:S01]  /*2eed0*/  STL [R1+0x944], R4 ;  /* 0x0009440401007387 */ /* 0x0003e20000100800 */
[----:B------:R-:W-:-:S02]  /*2eee0*/  IADD3.X R2, R2, UR7, RZ, P4, !PT ;  /* 0x0000000702027c10 */ /* 0x000fc4000a7fe4ff */
[----:B-1----:R0:W5:Y:S01]  /*2eef0*/  LDL.LU R4, [R1+0xcb8] ;  /* 0x000cb80001047983 */ /* 0x0021620000300800 */
[----:B------:R1:W-:Y:S01]  /*2ef00*/  STL [R1+0x5c0], R29 ;  /* 0x0005c01d01007387 */ /* 0x0003e20000100800 */
[----:B------:R-:W-:Y:S02]  /*2ef10*/  IADD3 R20, P4, R20, UR9, RZ ;  /* 0x0000000914147c10 */ /* 0x000fe4000ff9e0ff */
[----:B-1----:R0:W5:Y:S01]  /*2ef20*/  LDL.LU R29, [R1+0xcb4] ;  /* 0x000cb400011d7983 */ /* 0x0021620000300800 */
        /* <DEDUP_REMOVED lines=19> */
[----:B-1----:R-:W3:Y:S01]  /*2f060*/  LDL.LU R0, [R1+0xc8c] ;  /* 0x000c8c0001007983 */ /* 0x002ee20000300800 */
[----:B------:R-:W-:-:S02]  /*2f070*/  IADD3 R24, P6, R24, UR9, RZ ;  /* 0x0000000918187c10 */ /* 0x000fc4000ffde0ff */
[----:B------:R-:W-:Y:S01]  /*2f080*/  IADD3.X R25, R25, UR7, RZ, P1, !PT ;  /* 0x0000000719197c10 */ /* 0x000fe20008ffe4ff */
[----:B------:R-:W-:Y:S01]  /*2f090*/  IADD3 R26, P1, R26, UR9, RZ ;  /* 0x000000091a1a7c10 */ /* 0x000fe2000ff3e0ff */
[----:B------:R-:W-:Y:S01]  /*2f0a0*/  IADD3.X R27, R27, UR7, RZ, P2, !PT ;  /* 0x000000071b1b7c10 */ /* 0x000fe200097fe4ff */
[----:B------:R-:W-:Y:S01]  /*2f0b0*/  IADD3 R22, P2, R22, UR9, RZ ;  /* 0x0000000916167c10 */ /* 0x000fe2000ff5e0ff */
[----:B------:R-:W-:Y:S01]  /*2f0c0*/  STL [R1+0x964], R24 ;  /* 0x0009641801007387 */ /* 0x000fe20000100800 */
[----:B------:R-:W-:Y:S01]  /*2f0d0*/  IADD3.X R23, R23, UR7, RZ, P3, !PT ;  /* 0x0000000717177c10 */ /* 0x000fe20009ffe4ff */
[----:B------:R-:W-:Y:S02]  /*2f0e0*/  STL [R1+0x5a0], R25 ;  /* 0x0005a01901007387 */ /* 0x000fe40000100800 */
[----:B------:R-:W-:Y:S01]  /*2f0f0*/  STL [R1+0x960], R26 ;  /* 0x0009601a01007387 */ /* 0x000fe20000100800 */
[----:B------:R-:W-:Y:S01]  /*2f100*/  IADD3 R18, P3, R18, UR9, RZ ;  /* 0x0000000912127c10 */ /* 0x000fe2000ff7e0ff */
[----:B------:R-:W-:Y:S01]  /*2f110*/  STL [R1+0x59c], R27 ;  /* 0x00059c1b01007387 */ /* 0x000fe20000100800 */
[----:B--2---:R-:W-:Y:S01]  /*2f120*/  IADD3.X R19, R19, UR7, RZ, P4, !PT ;  /* 0x0000000713137c10 */ /* 0x004fe2000a7fe4ff */
[----:B------:R-:W-:Y:S02]  /*2f130*/  STL [R1+0x95c], R22 ;  /* 0x00095c1601007387 */ /* 0x000fe40000100800 */
[----:B------:R-:W-:Y:S01]  /*2f140*/  STL [R1+0x598], R23 ;  /* 0x0005981701007387 */ /* 0x000fe20000100800 */
[----:B------:R-:W-:-:S02]  /*2f150*/  IADD3.X R14, R14, UR7, RZ, P6, !PT ;  /* 0x000000070e0e7c10 */ /* 0x000fc4000b7fe4ff */
[----:B------:R-:W-:Y:S02]  /*2f160*/  IADD3.X R11, R11, UR7, RZ, P3, !PT ;  /* 0x000000070b0b7c10 */ /* 0x000fe40009ffe4ff */
[----:B------:R-:W-:Y:S02]  /*2f170*/  IADD3.X R15, R15, UR7, RZ, P1, !PT ;  /* 0x000000070f0f7c10 */ /* 0x000fe40008ffe4ff */
[----:B------:R-:W-:Y:S02]  /*2f180*/  IADD3.X R10, R10, UR7, RZ, P2, !PT ;  /* 0x000000070a0a7c10 */ /* 0x000fe400097fe4ff */
[----:B---3--:R-:W-:-:S05]  /*2f190*/  IADD3.X R0, R0, UR7, RZ, P5, !PT ;  /* 0x0000000700007c10 */ /* 0x008fca000affe4ff */
[----:B------:R1:W-:Y:S01]  /*2f1a0*/  STL [R1+0x930], R0 ;  /* 0x0009300001007387 */ /* 0x0003e20000100800 */
[----:B------:R0:W-:Y:S03]  /*2f1b0*/  STL [R1+0x958], R18 ;  /* 0x0009581201007387 */ /* 0x0001e60000100800 */
[----:B-1----:R0:W5:Y:S01]  /*2f1c0*/  LDL.LU R0, [R1+0xc88] ;  /* 0x000c880001007983 */ /* 0x0021620000300800 */
[----:B------:R0:W-:Y:S02]  /*2f1d0*/  STL [R1+0x594], R19 ;  /* 0x0005941301007387 */ /* 0x0001e40000100800 */
[----:B------:R0:W-:Y:S02]  /*2f1e0*/  STL [R1+0x938], R14 ;  /* 0x0009380e01007387 */ /* 0x0001e40000100800 */
[----:B------:R0:W-:Y:S01]  /*2f1f0*/  STL [R1+0x950], R11 ;  /* 0x0009500b01007387 */ /* 0x0001e20000100800 */
[----:B------:R0:W-:Y:S01]  /*2f200*/  STL [R1+0x940], R15 ;  /* 0x0009400f01007387 */ /* 0x0001e20000100800 */
[----:B------:R0:W-:Y:S01]  /*2f210*/  STL [R1+0x948], R10 ;  /* 0x0009480a01007387 */ /* 0x0001e20000100800 */
[----:B------:R-:W-:Y:S01]  /*2f220*/  @!P0 CALL.REL.NOINC `(.L_x_2) ;  /* 0x0000001000008944 */ /* 0x000fe20003c00000 */
[----:B------:R-:W-:Y:S05]  /*2f230*/  BRA `(.L_x_3) ;  /* 0xfffe31e000007947 */ /* 0x000fea000383ffff */
.L_x_2:
[----:B-----5:R-:W2:Y:S04]  /*2f240*/  LDL.LU R0, [R1+0x2d8] ;  /* 0x0002d80001007983 */ /* 0x020ea80000300800 */
[----:B--2---:R1:W-:Y:S04]  /*2f250*/  STL [R1+0xd1c], R0 ;  /* 0x000d1c0001007387 */ /* 0x0043e80000100800 */
[----:B-1----:R-:W2:Y:S04]  /*2f260*/  LDL.LU R0, [R1+0x26c] ;  /* 0x00026c0001007983 */ /* 0x002ea80000300800 */
        /* <DEDUP_REMOVED lines=31> */
[----:B------:R-:W2:Y:S01]  /*2f460*/  LDL.LU R24, [R1+0x264] ;  /* 0x0002640001187983 */ /* 0x000ea20000300800 */
[----:B-1----:R-:W-:-:S03]  /*2f470*/  IMAD.MOV.U32 R0, RZ, RZ, R9 ;  /* 0x000000ffff007224 */ /* 0x002fc600078e0009 */
        /* <DEDUP_REMOVED lines=31> */
[----:B------:R-:W2:Y:S04]  /*2f670*/  LDL.LU R25, [R1+0x274] ;  /* 0x0002740001197983 */ /* 0x000ea80000300800 */
[----:B------:R-:W3:Y:S04]  /*2f680*/  LDL.LU R26, [R1+0x284] ;  /* 0x00028400011a7983 */ /* 0x000ee80000300800 */
[----:B------:R-:W3:Y:S04]  /*2f690*/  LDL.LU R27, [R1+0x294] ;  /* 0x00029400011b7983 */ /* 0x000ee80000300800 */
[----:B------:R-:W4:Y:S04]  /*2f6a0*/  LDL.LU R22, [R1+0x2a4] ;  /* 0x0002a40001167983 */ /* 0x000f280000300800 */
[----:B------:R-:W4:Y:S01]  /*2f6b0*/  LDL.LU R23, [R1+0x2b4] ;  /* 0x0002b40001177983 */ /* 0x000f220000300800 */
[----:B-1----:R-:W-:-:S03]  /*2f6c0*/  IMAD.MOV.U32 R24, RZ, RZ, R8 ;  /* 0x000000ffff187224 */ /* 0x002fc600078e0008 */
[----:B0-----:R-:W2:Y:S04]  /*2f6d0*/  LDL.LU R18, [R1+0x2c4] ;  /* 0x0002c40001127983 */ /* 0x001ea80000300800 */
[----:B------:R-:W2:Y:S04]  /*2f6e0*/  LDL.LU R19, [R1+0x2d4] ;  /* 0x0002d40001137983 */ /* 0x000ea80000300800 */
[----:B------:R-:W2:Y:S04]  /*2f6f0*/  LDL.LU R14, [R1+0x260] ;  /* 0x00026000010e7983 */ /* 0x000ea80000300800 */
[----:B------:R-:W2:Y:S04]  /*2f700*/  LDL.LU R15, [R1+0x270] ;  /* 0x00027000010f7983 */ /* 0x000ea80000300800 */
[----:B------:R-:W2:Y:S04]  /*2f710*/  LDL.LU R8, [R1+0x280] ;  /* 0x0002800001087983 */ /* 0x000ea80000300800 */
[----:B------:R-:W2:Y:S04]  /*2f720*/  LDL.LU R9, [R1+0x290] ;  /* 0x0002900001097983 */ /* 0x000ea80000300800 */
[----:B------:R-:W2:Y:S04]  /*2f730*/  LDL.LU R10, [R1+0x2a0] ;  /* 0x0002a000010a7983 */ /* 0x000ea80000300800 */
[----:B------:R-:W2:Y:S04]  /*2f740*/  LDL.LU R11, [R1+0x2b0] ;  /* 0x0002b000010b7983 */ /* 0x000ea80000300800 */
[----:B------:R0:W-:Y:S04]  /*2f750*/  STL [R1+0xcd4], R7 ;  /* 0x000cd40701007387 */ /* 0x0001e80000100800 */
[----:B0-----:R-:W2:Y:S04]  /*2f760*/  LDL.LU R7, [R1+0x2c8] ;  /* 0x0002c80001077983 */ /* 0x001ea80000300800 */
        /* <DEDUP_REMOVED lines=12> */
[----:B------:R0:W-:Y:S01]  /*2f830*/  STL [R1+0xca0], R16 ;  /* 0x000ca01001007387 */ /* 0x0001e20000100800 */
[----:B------:R-:W-:-:S03]  /*2f840*/  F2FP.BF16.PACK_AB R0, R24, R0 ;  /* 0x000000001800723e */ /* 0x000fc600000010ff */
        /* <DEDUP_REMOVED lines=13> */
[----:B------:R-:W2:Y:S04]  /*2f920*/  LDL.LU R24, [R1+0xd9c] ;  /* 0x000d9c0001187983 */ /* 0x000ea80000300800 */
[----:B------:R0:W-:Y:S04]  /*2f930*/  STL [R1+0x9c], R0 ;  /* 0x00009c0001007387 */ /* 0x0001e80000100800 */
[----:B0-----:R-:W2:Y:S02]  /*2f940*/  LDL.LU R0, [R1+0xd98] ;  /* 0x000d980001007983 */ /* 0x001ea40000300800 */
[----:B--2---:R-:W-:-:S02]  /*2f950*/  F2FP.BF16.PACK_AB R0, R24, R0 ;  /* 0x000000001800723e */ /* 0x004fc400000010ff */
        /* <DEDUP_REMOVED lines=58> */
[----:B0-----:R-:W2:Y:S01]  /*2fd00*/  LDL.LU R0, [R1+0xd20] ;  /* 0x000d200001007983 */ /* 0x001ea20000300800 */
[----:B------:R-:W-:Y:S02]  /*2fd10*/  F2FP.BF16.PACK_AB R2, R2, R29 ;  /* 0x0000001d0202723e */ /* 0x000fe400000010ff */
[----:B------:R-:W-:-:S02]  /*2fd20*/  F2FP.BF16.PACK_AB R20, R28, R20 ;  /* 0x000000141c14723e */ /* 0x000fc400000010ff */
[----:B--2---:R-:W-:Y:S02]  /*2fd30*/  F2FP.BF16.PACK_AB R3, R0, R3 ;  /* 0x000000030003723e */ /* 0x004fe400000010ff */
[----:B------:R-:W2:Y:S04]  /*2fd40*/  LDL.LU R0, [R1+0xd1c] ;  /* 0x000d1c0001007983 */ /* 0x000ea80000300800 */
[----:B------:R0:W-:Y:S01]  /*2fd50*/  STL [R1+0x5c], R3 ;  /* 0x00005c0301007387 */ /* 0x0001e20000100800 */
[----:B------:R-:W-:-:S03]  /*2fd60*/  F2FP.BF16.PACK_AB R4, R13, R4 ;  /* 0x000000040d04723e */ /* 0x000fc600000010ff */
[----:B------:R1:W-:Y:S01]  /*2fd70*/  STL [R1+0x58], R2 ;  /* 0x0000580201007387 */ /* 0x0003e20000100800 */
[----:B0-----:R-:W-:-:S03]  /*2fd80*/  F2FP.BF16.PACK_AB R3, R21, R16 ;  /* 0x000000101503723e */ /* 0x001fc600000010ff */
[----:B------:R-:W-:Y:S01]  /*2fd90*/  STL [R1+0x54], R20 ;  /* 0x0000541401007387 */ /* 0x000fe20000100800 */
[----:B-1----:R-:W-:-:S03]  /*2fda0*/  F2FP.BF16.PACK_AB R2, R17, R12 ;  /* 0x0000000c1102723e */ /* 0x002fc600000010ff */
[----:B------:R0:W-:Y:S04]  /*2fdb0*/  STL [R1+0x50], R3 ;  /* 0x0000500301007387 */ /* 0x0001e80000100800 */
[----:B------:R-:W-:Y:S01]  /*2fdc0*/  STL [R1+0x4c], R2 ;  /* 0x00004c0201007387 */ /* 0x000fe20000100800 */
[----:B0-----:R-:W-:-:S03]  /*2fdd0*/  F2FP.BF16.PACK_AB R3, R5, R6 ;  /* 0x000000060503723e */ /* 0x001fc600000010ff */
[----:B------:R-:W-:Y:S04]  /*2fde0*/  STL [R1+0x48], R4 ;  /* 0x0000480401007387 */ /* 0x000fe80000100800 */
[----:B------:R3:W-:Y:S02]  /*2fdf0*/  STL [R1+0x44], R3 ;  /* 0x0000440301007387 */ /* 0x0007e40000100800 */
[----:B---3--:R-:W-:Y:S02]  /*2fe00*/  F2FP.BF16.PACK_AB R3, R26, R27 ;  /* 0x0000001b1a03723e */ /* 0x008fe400000010ff */
[----:B--2---:R-:W-:Y:S02]  /*2fe10*/  F2FP.BF16.PACK_AB R2, R7, R0 ;  /* 0x000000000702723e */ /* 0x004fe400000010ff */
[----:B------:R-:W-:-:S03]  /*2fe20*/  F2FP.BF16.PACK_AB R0, R24, R25 ;  /* 0x000000191800723e */ /* 0x000fc600000010ff */
[----:B------:R4:W-:Y:S04]  /*2fe30*/  STL [R1+0x40], R2 ;  /* 0x0000400201007387 */ /* 0x0009e80000100800 */
[----:B------:R0:W-:Y:S04]  /*2fe40*/  STL [R1+0x3c], R0 ;  /* 0x00003c0001007387 */ /* 0x0001e80000100800 */
[----:B------:R1:W-:Y:S01]  /*2fe50*/  STL [R1+0x38], R3 ;  /* 0x0000380301007387 */ /* 0x0003e20000100800 */
[----:B----4-:R-:W-:Y:S02]  /*2fe60*/  F2FP.BF16.PACK_AB R2, R22, R23 ;  /* 0x000000171602723e */ /* 0x010fe400000010ff */
[----:B0-----:R-:W-:-:S03]  /*2fe70*/  F2FP.BF16.PACK_AB R0, R18, R19 ;  /* 0x000000131200723e */ /* 0x001fc600000010ff */
[----:B------:R0:W-:Y:S01]  /*2fe80*/  STL [R1+0x34], R2 ;  /* 0x0000340201007387 */ /* 0x0001e20000100800 */
[----:B-1----:R-:W-:-:S03]  /*2fe90*/  F2FP.BF16.PACK_AB R3, R14, R15 ;  /* 0x0000000f0e03723e */ /* 0x002fc600000010ff */
[----:B------:R1:W-:Y:S04]  /*2fea0*/  STL [R1+0x30], R0 ;  /* 0x0000300001007387 */ /* 0x0003e80000100800 */
[----:B------:R-:W-:Y:S04]  /*2feb0*/  STL [R1+0x2c], R3 ;  /* 0x00002c0301007387 */ /* 0x000fe80000100800 */
[----:B------:R-:W2:Y:S01]  /*2fec0*/  LDL.LU R7, [R1+0xf8] ;  /* 0x0000f80001077983 */ /* 0x000ea20000300800 */
[----:B0-----:R-:W-:Y:S02]  /*2fed0*/  F2FP.BF16.PACK_AB R2, R8, R9 ;  /* 0x000000090802723e */ /* 0x001fe400000010ff */
[----:B-1----:R-:W-:-:S03]  /*2fee0*/  F2FP.BF16.PACK_AB R0, R10, R11 ;  /* 0x0000000b0a00723e */ /* 0x002fc600000010ff */
[----:B------:R-:W-:Y:S04]  /*2fef0*/  STL [R1+0x28], R2 ;  /* 0x0000280201007387 */ /* 0x000fe80000100800 */
[----:B--2---:R0:W-:Y:S04]  /*2ff00*/  STL [R1+0xcdc], R7 ;  /* 0x000cdc0701007387 */ /* 0x0041e80000100800 */
[----:B------:R-:W-:Y:S04]  /*2ff10*/  STL [R1+0x24], R0 ;  /* 0x0000240001007387 */ /* 0x000fe80000100800 */
[----:B0-----:R-:W2:Y:S04]  /*2ff20*/  LDL.LU R7, [R1+0x1d8] ;  /* 0x0001d80001077983 */ /* 0x001ea80000300800 */
[----:B--2---:R0:W-:Y:S04]  /*2ff30*/  STL [R1+0xce4], R7 ;  /* 0x000ce40701007387 */ /* 0x0041e80000100800 */
        /* <DEDUP_REMOVED lines=13> */
[----:B------:R-:W3:Y:S04]  /*30010*/  LDL.LU R6, [R1+0xd4] ;  /* 0x0000d40001067983 */ /* 0x000ee80000300800 */
[----:B---3--:R0:W-:Y:S04]  /*30020*/  STL [R1+0xcd8], R6 ;  /* 0x000cd80601007387 */ /* 0x0081e80000100800 */
[----:B0-----:R-:W3:Y:S04]  /*30030*/  LDL.LU R6, [R1+0xe8] ;  /* 0x0000e80001067983 */ /* 0x001ee80000300800 */
        /* <DEDUP_REMOVED lines=15> */
[----:B0-----:R-:W2:Y:S04]  /*30130*/  LDL.LU R6, [R1+0x2c0] ;  /* 0x0002c00001067983 */ /* 0x001ea80000300800 */
[----:B------:R-:W3:Y:S04]  /*30140*/  LDL.LU R5, [R1+0x1b4] ;  /* 0x0001b40001057983 */ /* 0x000ee80000300800 */
[----:B------:R-:W4:Y:S04]  /*30150*/  LDL.LU R4, [R1+0x194] ;  /* 0x0001940001047983 */ /* 0x000f280000300800 */
[----:B------:R-:W2:Y:S04]  /*30160*/  LDL.LU R11, [R1+0x1c0] ;  /* 0x0001c000010b7983 */ /* 0x000ea80000300800 */
[----:B--2---:R0:W-:Y:S04]  /*30170*/  STL [R1+0xcc4], R11 ;  /* 0x000cc40b01007387 */ /* 0x0041e80000100800 */
[----:B0-----:R-:W2:Y:S04]  /*30180*/  LDL.LU R11, [R1+0xe4] ;  /* 0x0000e400010b7983 */ /* 0x001ea80000300800 */
        /* <DEDUP_REMOVED lines=12> */
[----:B------:R-:W2:Y:S01]  /*30250*/  LDL.LU R13, [R1+0x30c] ;  /* 0x00030c00010d7983 */ /* 0x000ea20000300800 */
[----:B------:R-:W-:-:S03]  /*30260*/  F2FP.BF16.PACK_AB R7, R6, R7 ;  /* 0x000000070607723e */ /* 0x000fc600000010ff */
[----:B--2---:R0:W-:Y:S04]  /*30270*/  STL [R1+0xcb0], R13 ;  /* 0x000cb00d01007387 */ /* 0x0041e80000100800 */
        /* <DEDUP_REMOVED lines=53> */
[----:B------:R0:W-:Y:S04]  /*305d0*/  STL [R1], R7 ;  /* 0x0000000701007387 */ /* 0x0001e80000100800 */
[----:B0-----:R-:W2:Y:S02]  /*305e0*/  LDL.LU R7, [R1+0xcd4] ;  /* 0x000cd40001077983 */ /* 0x001ea40000300800 */
[----:B--2---:R-:W-:-:S02]  /*305f0*/  F2FP.BF16.PACK_AB R7, R6, R7 ;  /* 0x000000070607723e */ /* 0x004fc400000010ff */
[----:B------:R-:W3:Y:S02]  /*30600*/  LDL.LU R6, [R1+0xcd0] ;  /* 0x000cd00001067983 */ /* 0x000ee40000300800 */
[----:B---3--:R-:W-:Y:S02]  /*30610*/  F2FP.BF16.PACK_AB R6, R5, R6 ;  /* 0x000000060506723e */ /* 0x008fe400000010ff */
[----:B------:R-:W4:Y:S02]  /*30620*/  LDL.LU R5, [R1+0xccc] ;  /* 0x000ccc0001057983 */ /* 0x000f240000300800 */
[----:B----4-:R-:W-:Y:S02]  /*30630*/  F2FP.BF16.PACK_AB R5, R4, R5 ;  /* 0x000000050405723e */ /* 0x010fe400000010ff */
[----:B------:R-:W2:Y:S02]  /*30640*/  LDL.LU R4, [R1+0xcc8] ;  /* 0x000cc80001047983 */ /* 0x000ea40000300800 */
[----:B--2---:R-:W-:-:S02]  /*30650*/  F2FP.BF16.PACK_AB R4, R11, R4 ;  /* 0x000000040b04723e */ /* 0x004fc400000010ff */
[----:B------:R-:W2:Y:S02]  /*30660*/  LDL.LU R11, [R1+0xcc4] ;  /* 0x000cc400010b7983 */ /* 0x000ea40000300800 */
[----:B--2---:R-:W-:Y:S02]  /*30670*/  F2FP.BF16.PACK_AB R11, R10, R11 ;  /* 0x0000000b0a0b723e */ /* 0x004fe400000010ff */
[----:B------:R-:W2:Y:S02]  /*30680*/  LDL.LU R10, [R1+0xcc0] ;  /* 0x000cc000010a7983 */ /* 0x000ea40000300800 */
[----:B--2---:R-:W-:Y:S02]  /*30690*/  F2FP.BF16.PACK_AB R10, R9, R10 ;  /* 0x0000000a090a723e */ /* 0x004fe400000010ff */
        /* <DEDUP_REMOVED lines=10> */
[----:B------:R-:W2:Y:S01]  /*30740*/  LDL.LU R12, [R1+0xca8] ;  /* 0x000ca800010c7983 */ /* 0x000ea20000300800 */
[----:B------:R-:W-:Y:S02]  /*30750*/  F2FP.BF16.PACK_AB R19, R16, R19 ;  /* 0x000000131013723e */ /* 0x000fe400000010ff */
[----:B------:R-:W-:Y:S02]  /*30760*/  F2FP.BF16.PACK_AB R18, R21, R18 ;  /* 0x000000121512723e */ /* 0x000fe400000010ff */
[----:B--2---:R-:W-:Y:S02]  /*30770*/  F2FP.BF16.PACK_AB R12, R17, R12 ;  /* 0x0000000c110c723e */ /* 0x004fe400000010ff */
[----:B------:R-:W2:Y:S04]  /*30780*/  LDL.LU R17, [R1+0xca4] ;  /* 0x000ca40001117983 */ /* 0x000ea80000300800 */
[----:B------:R-:W3:Y:S04]  /*30790*/  LDL.LU R16, [R1+0xca0] ;  /* 0x000ca00001107983 */ /* 0x000ee80000300800 */
[----:B------:R-:W4:Y:S01]  /*307a0*/  LDL.LU R21, [R1+0xc9c] ;  /* 0x000c9c0001157983 */ /* 0x000f220000300800 */
[----:B------:R-:W-:-:S02]  /*307b0*/  F2FP.BF16.PACK_AB R23, R29, R23 ;  /* 0x000000171d17723e */ /* 0x000fc400000010ff */
[----:B------:R-:W-:Y:S02]  /*307c0*/  F2FP.BF16.PACK_AB R22, R2, R22 ;  /* 0x000000160216723e */ /* 0x000fe400000010ff */
[----:B--2---:R-:W-:Y:S02]  /*307d0*/  F2FP.BF16.PACK_AB R17, R20, R17 ;  /* 0x000000111411723e */ /* 0x004fe400000010ff */
[----:B------:R-:W2:Y:S01]  /*307e0*/  LDL.LU R20, [R1+0xc98] ;  /* 0x000c980001147983 */ /* 0x000ea20000300800 */
[----:B---3--:R-:W-:-:S03]  /*307f0*/  F2FP.BF16.PACK_AB R16, R28, R16 ;  /* 0x000000101c10723e */ /* 0x008fc600000010ff */
[----:B------:R-:W3:Y:S01]  /*30800*/  LDL.LU R28, [R1+0xc94] ;  /* 0x000c9400011c7983 */ /* 0x000ee20000300800 */
[----:B----4-:R-:W-:-:S03]  /*30810*/  F2FP.BF16.PACK_AB R21, R3, R21 ;  /* 0x000000150315723e */ /* 0x010fc600000010ff */
[----:B------:R-:W3:Y:S04]  /*30820*/  LDL.LU R29, [R1+0xc90] ;  /* 0x000c9000011d7983 */ /* 0x000ee80000300800 */
[----:B------:R-:W4:Y:S04]  /*30830*/  LDL.LU R2, [R1+0xc8c] ;  /* 0x000c8c0001027983 */ /* 0x000f280000300800 */
[----:B------:R-:W4:Y:S01]  /*30840*/  LDL.LU R3, [R1+0xc88] ;  /* 0x000c880001037983 */ /* 0x000f220000300800 */
[----:B------:R-:W-:Y:S02]  /*30850*/  F2FP.BF16.PACK_AB R27, R24, R27 ;  /* 0x0000001b181b723e */ /* 0x000fe400000010ff */
[----:B------:R-:W-:-:S02]  /*30860*/  F2FP.BF16.PACK_AB R26, R25, R26 ;  /* 0x0000001a191a723e */ /* 0x000fc400000010ff */
[----:B--2---:R-:W-:Y:S02]  /*30870*/  F2FP.BF16.PACK_AB R20, R0, R20 ;  /* 0x000000140014723e */ /* 0x004fe400000010ff */
[----:B---3--:R-:W-:Y:S02]  /*30880*/  F2FP.BF16.PACK_AB R25, R29, R28 ;  /* 0x0000001c1d19723e */ /* 0x008fe400000010ff */
[----:B----4-:R-:W-:Y:S02]  /*30890*/  F2FP.BF16.PACK_AB R24, R3, R2 ;  /* 0x000000020318723e */ /* 0x010fe400000010ff */
.L_x_1:
[----:B------:R0:W-:Y:S04]  /*308a0*/  STL [R1+0xd18], R7 ;  /* 0x000d180701007387 */ /* 0x0001e80000100800 */
[----:B------:R-:W2:Y:S04]  /*308b0*/  LDL.LU R3, [R1+0x988] ;  /* 0x0009880001037983 */ /* 0x000ea80000300800 */
[----:B------:R-:W3:Y:S04]  /*308c0*/  S2R R29, SR_TID.X ;  /* 0x00000000001d7919 */ /* 0x000ee80000002100 */
[----:B------:R-:W0:Y:S01]  /*308d0*/  S2R R28, SR_TID.X ;  /* 0x00000000001c7919 */ /* 0x000e220000002100 */
[----:B-1-3--:R-:W-:-:S02]  /*308e0*/  IMAD.SHL.U32 R0, R29, 0x800, RZ ;  /* 0x000008001d007824 */ /* 0x00afc400078e00ff */
[C---:B------:R-:W-:Y:S01]  /*308f0*/  IMAD.SHL.U32 R2, R29.reuse, 0x20, RZ ;  /* 0x000000201d027824 */ /* 0x040fe200078e00ff */
[----:B0-----:R-:W-:Y:S01]  /*30900*/  LOP3.LUT R7, R28, 0x80, RZ, 0xc0, !PT ;  /* 0x000000801c077812 */ /* 0x001fe200078ec0ff */
[----:B------:R-:W-:Y:S01]  /*30910*/  IMAD.SHL.U32 R28, R29, 0x4, RZ ;  /* 0x000000041d1c7824 */ /* 0x000fe200078e00ff */
[----:B------:R-:W-:Y:S02]  /*30920*/  LOP3.LUT R0, R0, 0xc000, RZ, 0xc0, !PT ;  /* 0x0000c00000007812 */ /* 0x000fe400078ec0ff */
[----:B------:R-:W-:-:S03]  /*30930*/  LOP3.LUT R2, R2, 0x60, RZ, 0xc0, !PT ;  /* 0x0000006002027812 */ /* 0x000fc600078ec0ff */
[----:B------:R-:W-:Y:S01]  /*30940*/  IMAD R0, R7, 0x2, R0 ;  /* 0x0000000207007824 */ /* 0x000fe200078e0200 */
[----:B------:R-:W-:Y:S01]  /*30950*/  LOP3.LUT R2, R2, 0x70, R28, 0x78, !PT ;  /* 0x0000007002027812 */ /* 0x000fe200078e781c */
[----:B------:R-:W3:Y:S04]  /*30960*/  LDL.LU R7, [R1+0xd18] ;  /* 0x000d180001077983 */ /* 0x000ee80000300800 */
[----:B------:R-:W-:Y:S01]  /*30970*/  BAR.SYNC.DEFER_BLOCKING 0x0 ;  /* 0x0000000000007b1d */ /* 0x000fe20000010000 */
[----:B--2---:R-:W-:-:S04]  /*30980*/  LOP3.LUT R3, R3, 0x3000, RZ, 0xc0, !PT ;  /* 0x0000300003037812 */ /* 0x004fc800078ec0ff */
[----:B------:R-:W-:-:S05]  /*30990*/  IADD3 R0, R2, R0, R3 ;  /* 0x0000000002007210 */ /* 0x000fca0007ffe003 */
[----:B------:R0:W-:Y:S04]  /*309a0*/  STS.128 [R0], R24 ;  /* 0x0000001800007388 */ /* 0x0001e80000000c00 */
[----:B0-----:R-:W2:Y:S04]  /*309b0*/  LDL.LU R24, [R1+0x90] ;  /* 0x0000900001187983 */ /* 0x001ea80000300800 */
[----:B------:R-:W2:Y:S04]  /*309c0*/  LDL.LU R25, [R1+0x94] ;  /* 0x0000940001197983 */ /* 0x000ea80000300800 */
[----:B------:R-:W4:Y:S04]  /*309d0*/  LDL.LU R26, [R1+0x98] ;  /* 0x00009800011a7983 */ /* 0x000f280000300800 */
[----:B------:R-:W4:Y:S04]  /*309e0*/  LDL.LU R27, [R1+0x9c] ;  /* 0x00009c00011b7983 */ /* 0x000f280000300800 */
[----:B----4-:R-:W-:Y:S04]  /*309f0*/  STL.64 [R1+0xce0], R26 ;  /* 0x000ce01a01007387 */ /* 0x010fe80000100a00 */
[----:B--2---:R0:W-:Y:S04]  /*30a00*/  STL.64 [R1+0xcd8], R24 ;  /* 0x000cd81801007387 */ /* 0x0041e80000100a00 */
        /* <DEDUP_REMOVED lines=16> */
[----:B------:R-:W-:Y:S04]  /*30b10*/  STS.128 [R0+0x800], R20 ;  /* 0x0008001400007388 */ /* 0x000fe80000000c00 */
[----:B------:R-:W-:Y:S04]  /*30b20*/  STS.128 [R0+0x80], R16 ;  /* 0x0000801000007388 */ /* 0x000fe80000000c00 */
[----:B----4-:R-:W-:Y:S04]  /*30b30*/  STL.64 [R1+0xd10], R26 ;  /* 0x000d101a01007387 */ /* 0x010fe80000100a00 */
[----:B--2---:R0:W-:Y:S04]  /*30b40*/  STL.64 [R1+0xd08], R24 ;  /* 0x000d081801007387 */ /* 0x0041e80000100a00 */
[----:B0-----:R-:W2:Y:S04]  /*30b50*/  LDL.LU R24, [R1] ;  /* 0x0000000001187983 */ /* 0x001ea80000300800 */
[----:B------:R-:W2:Y:S04]  /*30b60*/  LDL.LU R25, [R1+0x4] ;  /* 0x0000040001197983 */ /* 0x000ea80000300800 */
[----:B------:R-:W2:Y:S04]  /*30b70*/  LDL.LU R26, [R1+0x8] ;  /* 0x00000800011a7983 */ /* 0x000ea80000300800 */
[----:B------:R-:W2:Y:S04]  /*30b80*/  LDL.LU R27, [R1+0xc] ;  /* 0x00000c00011b7983 */ /* 0x000ea80000300800 */
[----:B------:R-:W4:Y:S04]  /*30b90*/  LDL.LU R20, [R1+0x80] ;  /* 0x0000800001147983 */ /* 0x000f280000300800 */
[----:B------:R-:W4:Y:S04]  /*30ba0*/  LDL.LU R21, [R1+0x84] ;  /* 0x0000840001157983 */ /* 0x000f280000300800 */
[----:B------:R-:W4:Y:S04]  /*30bb0*/  LDL.LU R22, [R1+0x88] ;  /* 0x0000880001167983 */ /* 0x000f280000300800 */
[----:B------:R-:W4:Y:S04]  /*30bc0*/  LDL.LU R23, [R1+0x8c] ;  /* 0x00008c0001177983 */ /* 0x000f280000300800 */
[----:B------:R-:W5:Y:S04]  /*30bd0*/  LDL.LU R16, [R1+0x60] ;  /* 0x0000600001107983 */ /* 0x000f680000300800 */
[----:B------:R-:W5:Y:S04]  /*30be0*/  LDL.LU R17, [R1+0x64] ;  /* 0x0000640001117983 */ /* 0x000f680000300800 */
[----:B------:R-:W5:Y:S04]  /*30bf0*/  LDL.LU R18, [R1+0x68] ;  /* 0x0000680001127983 */ /* 0x000f680000300800 */
[----:B------:R-:W5:Y:S04]  /*30c00*/  LDL.LU R19, [R1+0x6c] ;  /* 0x00006c0001137983 */ /* 0x000f680000300800 */
[----:B------:R0:W-:Y:S04]  /*30c10*/  STS.128 [R0+0x880], R12 ;  /* 0x0008800c00007388 */ /* 0x0001e80000000c00 */
[----:B------:R1:W-:Y:S04]  /*30c20*/  STS.128 [R0+0x200], R8 ;  /* 0x0002000800007388 */ /* 0x0003e80000000c00 */
[----:B---3--:R3:W-:Y:S04]  /*30c30*/  STS.128 [R0+0xa00], R4 ;  /* 0x000a000400007388 */ /* 0x0087e80000000c00 */
[----:B0-----:R-:W4:Y:S04]  /*30c40*/  LDL.LU R12, [R1+0x70] ;  /* 0x00007000010c7983 */ /* 0x001f280000300800 */
[----:B------:R-:W4:Y:S04]  /*30c50*/  LDL.LU R13, [R1+0x74] ;  /* 0x00007400010d7983 */ /* 0x000f280000300800 */
[----:B------:R-:W4:Y:S04]  /*30c60*/  LDL.LU R14, [R1+0x78] ;  /* 0x00007800010e7983 */ /* 0x000f280000300800 */
[----:B------:R-:W4:Y:S04]  /*30c70*/  LDL.LU R15, [R1+0x7c] ;  /* 0x00007c00010f7983 */ /* 0x000f280000300800 */
[----:B-1----:R-:W4:Y:S04]  /*30c80*/  LDL.LU R8, [R1+0x50] ;  /* 0x0000500001087983 */ /* 0x002f280000300800 */
[----:B------:R-:W4:Y:S04]  /*30c90*/  LDL.LU R9, [R1+0x54] ;  /* 0x0000540001097983 */ /* 0x000f280000300800 */
[----:B------:R-:W4:Y:S04]  /*30ca0*/  LDL.LU R10, [R1+0x58] ;  /* 0x00005800010a7983 */ /* 0x000f280000300800 */
[----:B------:R-:W4:Y:S04]  /*30cb0*/  LDL.LU R11, [R1+0x5c] ;  /* 0x00005c00010b7983 */ /* 0x000f280000300800 */
[----:B---3--:R-:W3:Y:S04]  /*30cc0*/  LDL.LU R4, [R1+0x10] ;  /* 0x0000100001047983 */ /* 0x008ee80000300800 */
[----:B------:R-:W3:Y:S04]  /*30cd0*/  LDL.LU R5, [R1+0x14] ;  /* 0x0000140001057983 */ /* 0x000ee80000300800 */
[----:B------:R-:W3:Y:S04]  /*30ce0*/  LDL.LU R6, [R1+0x18] ;  /* 0x0000180001067983 */ /* 0x000ee80000300800 */
[----:B------:R-:W3:Y:S04]  /*30cf0*/  LDL.LU R7, [R1+0x1c] ;  /* 0x00001c0001077983 */ /* 0x000ee80000300800 */
[----:B--2---:R0:W-:Y:S04]  /*30d00*/  STS.128 [R0+0x280], R24 ;  /* 0x0002801800007388 */ /* 0x0041e80000000c00 */
[----:B0-----:R-:W2:Y:S04]  /*30d10*/  LDL.LU.64 R26, [R1+0xd10] ;  /* 0x000d1000011a7983 */ /* 0x001ea80000300a00 */
[----:B------:R-:W2:Y:S01]  /*30d20*/  LDL.LU.64 R24, [R1+0xd08] ;  /* 0x000d080001187983 */ /* 0x000ea20000300a00 */
[----:B------:R-:W-:-:S03]  /*30d30*/  IMAD R2, R29, 0x200, R29 ;  /* 0x000002001d027824 */ /* 0x000fc600078e021d */
[----:B---3--:R0:W-:Y:S04]  /*30d40*/  STS.128 [R0+0xa80], R4 ;  /* 0x000a800400007388 */ /* 0x0081e80000000c00 */
[----:B0-----:R-:W3:Y:S04]  /*30d50*/  LDL.LU R4, [R1+0x98c] ;  /* 0x00098c0001047983 */ /* 0x001ee80000300800 */
[----:B--2---:R0:W-:Y:S04]  /*30d60*/  STS.128 [R0+0x400], R24 ;  /* 0x0004001800007388 */ /* 0x0041e80000000c00 */
[----:B0-----:R-:W2:Y:S04]  /*30d70*/  LDL.LU.64 R26, [R1+0xd00] ;  /* 0x000d0000011a7983 */ /* 0x001ea80000300a00 */
[----:B------:R-:W2:Y:S04]  /*30d80*/  LDL.LU.64 R24, [R1+0xcf8] ;  /* 0x000cf80001187983 */ /* 0x000ea80000300a00 */
[----:B--2---:R0:W-:Y:S04]  /*30d90*/  STS.128 [R0+0xc00], R24 ;  /* 0x000c001800007388 */ /* 0x0041e80000000c00 */
[----:B0-----:R-:W2:Y:S04]  /*30da0*/  LDL.LU.64 R26, [R1+0xcf0] ;  /* 0x000cf000011a7983 */ /* 0x001ea80000300a00 */
[----:B------:R-:W2:Y:S01]  /*30db0*/  LDL.LU.64 R24, [R1+0xce8] ;  /* 0x000ce80001187983 */ /* 0x000ea20000300a00 */
[----:B------:R-:W-:-:S03]  /*30dc0*/  IMAD.SHL.U32 R2, R2, 0x10, RZ ;  /* 0x0000001002027824 */ /* 0x000fc600078e00ff */
[----:B--2---:R0:W-:Y:S04]  /*30dd0*/  STS.128 [R0+0x480], R24 ;  /* 0x0004801800007388 */ /* 0x0041e80000000c00 */
[----:B0-----:R-:W2:Y:S04]  /*30de0*/  LDL.LU.64 R26, [R1+0xce0] ;  /* 0x000ce000011a7983 */ /* 0x001ea80000300a00 */
[----:B------:R-:W2:Y:S04]  /*30df0*/  LDL.LU.64 R24, [R1+0xcd8] ;  /* 0x000cd80001187983 */ /* 0x000ea80000300a00 */
[----:B----4-:R-:W-:Y:S04]  /*30e00*/  STS.128 [R0+0xc80], R8 ;  /* 0x000c800800007388 */ /* 0x010fe80000000c00 */
[----:B-----5:R0:W-:Y:S04]  /*30e10*/  STS.128 [R0+0x600], R16 ;  /* 0x0006001000007388 */ /* 0x0201e80000000c00 */
[----:B------:R-:W-:Y:S04]  /*30e20*/  STS.128 [R0+0xe00], R12 ;  /* 0x000e000c00007388 */ /* 0x000fe80000000c00 */
[----:B------:R-:W-:Y:S01]  /*30e30*/  STS.128 [R0+0x680], R20 ;  /* 0x0006801400007388 */ /* 0x000fe20000000c00 */
[----:B---3--:R-:W-:-:S03]  /*30e40*/  ISETP.GE.AND P0, PT, R4, c[0x0][0x178], PT ;  /* 0x00005e0004007a0c */ /* 0x008fc60003f06270 */
[----:B------:R-:W3:Y:S01]  /*30e50*/  LDL.LU R3, [R1+0x370] ;  /* 0x0003700001037983 */ /* 0x000ee20000300800 */
[----:B0-----:R-:W-:-:S04]  /*30e60*/  LOP3.LUT R16, R2, 0xcff0, RZ, 0xc0, !PT ;  /* 0x0000cff002107812 */ /* 0x001fc800078ec0ff */
[----:B------:R-:W-:Y:S01]  /*30e70*/  LOP3.LUT R17, R16, 0x20, RZ, 0x3c, !PT ;  /* 0x0000002010117812 */ /* 0x000fe200078e3cff */
[----:B--2---:R0:W-:Y:S04]  /*30e80*/  STS.128 [R0+0xe80], R24 ;  /* 0x000e801800007388 */ /* 0x0041e80000000c00 */
[----:B------:R-:W-:Y:S01]  /*30e90*/  BAR.SYNC.DEFER_BLOCKING 0x0 ;  /* 0x0000000000007b1d */ /* 0x000fe20000010000 */
[----:B0-----:R-:W-:Y:S01]  /*30ea0*/  IMAD R0, R4, c[0x0][0x194], RZ ;  /* 0x0000650004007a24 */ /* 0x001fe200078e02ff */
[C---:B------:R-:W-:Y:S02]  /*30eb0*/  LOP3.LUT R26, R16.reuse, 0x40, RZ, 0x3c, !PT ;  /* 0x00000040101a7812 */ /* 0x040fe400078e3cff */
[----:B------:R-:W-:Y:S02]  /*30ec0*/  LOP3.LUT R25, R16, 0x60, RZ, 0x3c, !PT ;  /* 0x0000006010197812 */ /* 0x000fe400078e3cff */
[C---:B---3--:R-:W-:Y:S01]  /*30ed0*/  ISETP.LT.AND P1, PT, R3.reuse, c[0x0][0x17c], !P0 ;  /* 0x00005f0003007a0c */ /* 0x048fe20004721270 */
[----:B------:R-:W-:Y:S01]  /*30ee0*/  IMAD R3, R3, c[0x0][0x198], RZ ;  /* 0x0000660003037a24 */ /* 0x000fe200078e02ff */
[----:B------:R-:W0:Y:S04]  /*30ef0*/  LDS.128 R8, [R16] ;  /* 0x0000000010087984 */ /* 0x000e280000000c00 */
[----:B------:R-:W1:Y:S04]  /*30f00*/  LDS.128 R4, [R17] ;  /* 0x0000000011047984 */ /* 0x000e680000000c00 */
[----:B------:R-:W-:Y:S04]  /*30f10*/  LDS.128 R20, [R16+0x1000] ;  /* 0x0010000010147984 */ /* 0x000fe80000000c00 */
[----:B0-----:R-:W-:Y:S01]  /*30f20*/  STL.64 [R1+0x80], R8 ;  /* 0x0000800801007387 */ /* 0x001fe20000100a00 */
[----:B------:R-:W-:Y:S01]  /*30f30*/  LEA R2, P2, R0, c[0x0][0x170], 0x1 ;  /* 0x00005c0000027a11 */ /* 0x000fe200078408ff */
[----:B------:R-:W-:-:S02]  /*30f40*/  IMAD.MOV.U32 R13, RZ, RZ, R8 ;  /* 0x000000ffff0d7224 */ /* 0x000fc400078e0008 */
[----:B------:R-:W-:Y:S01]  /*30f50*/  STL.64 [R1+0x88], R10 ;  /* 0x0000880a01007387 */ /* 0x000fe20000100a00 */
[----:B-1----:R-:W-:-:S03]  /*30f60*/  IMAD.MOV.U32 R28, RZ, RZ, R4 ;  /* 0x000000ffff1c7224 */ /* 0x002fc600078e0004 */
[----:B------:R-:W-:Y:S04]  /*30f70*/  STL.64 [R1+0x70], R4 ;  /* 0x0000700401007387 */ /* 0x000fe80000100a00 */
[----:B------:R-:W-:Y:S04]  /*30f80*/  STL.64 [R1+0x78], R6 ;  /* 0x0000780601007387 */ /* 0x000fe80000100a00 */
[----:B------:R-:W0:Y:S04]  /*30f90*/  LDS.128 R4, [R26] ;  /* 0x000000001a047984 */ /* 0x000e280000000c00 */
[----:B0-----:R-:W-:Y:S01]  /*30fa0*/  STL.64 [R1+0x60], R4 ;  /* 0x0000600401007387 */ /* 0x001fe20000100a00 */
[----:B------:R-:W-:-:S03]  /*30fb0*/  IMAD.MOV.U32 R27, RZ, RZ, R4 ;  /* 0x000000ffff1b7224 */ /* 0x000fc600078e0004 */
[----:B------:R-:W-:Y:S04]  /*30fc0*/  STL.64 [R1+0x68], R6 ;  /* 0x0000680601007387 */ /* 0x000fe80000100a00 */
[----:B------:R-:W0:Y:S04]  /*30fd0*/  LDS.128 R4, [R25] ;  /* 0x0000000019047984 */ /* 0x000e280000000c00 */
[----:B------:R-:W2:Y:S04]  /*30fe0*/  LDL.LU R12, [R1+0x990] ;  /* 0x00099000010c7983 */ /* 0x000ea80000300800 */
[----:B------:R-:W3:Y:S04]  /*30ff0*/  LDL.LU R11, [R1+0x994] ;  /* 0x00099400010b7983 */ /* 0x000ee80000300800 */
[----:B------:R-:W4:Y:S04]  /*31000*/  LDL.LU R10, [R1+0x998] ;  /* 0x00099800010a7983 */ /* 0x000f280000300800 */
[----:B0-----:R-:W-:Y:S04]  /*31010*/  STL [R1+0xcb4], R5 ;  /* 0x000cb40501007387 */ /* 0x001fe80000100800 */
[----:B------:R-:W-:Y:S04]  /*31020*/  STL [R1+0xc98], R6 ;  /* 0x000c980601007387 */ /* 0x000fe80000100800 */
[----:B------:R-:W-:Y:S04]  /*31030*/  STL [R1+0xc8c], R7 ;  /* 0x000c8c0701007387 */ /* 0x000fe80000100800 */
[----:B------:R-:W-:Y:S04]  /*31040*/  STL.64 [R1+0xb0], R20 ;  /* 0x0000b01401007387 */ /* 0x000fe80000100a00 */
[----:B------:R0:W-:Y:S02]  /*31050*/  STL.64 [R1+0xb8], R22 ;  /* 0x0000b81601007387 */ /* 0x0001e40000100a00 */
[----:B0-----:R-:W-:-:S05]  /*31060*/  IMAD.MOV.U32 R23, RZ, RZ, R20 ;  /* 0x000000ffff177224 */ /* 0x001fca00078e0014 */
[----:B------:R-:W-:Y:S04]  /*31070*/  STL [R1+0xcd0], R23 ;  /* 0x000cd01701007387 */ /* 0x000fe80000100800 */
[----:B------:R-:W4:Y:S01]  /*31080*/  LDL.LU R5, [R1+0x99c] ;  /* 0x00099c0001057983 */ /* 0x000f220000300800 */
[----:B------:R-:W-:Y:S02]  /*31090*/  LEA.HI.X.SX32 R0, R0, c[0x0][0x174], 0x1, P2 ;  /* 0x00005d0000007a11 */ /* 0x000fe400010f0eff */
[C---:B------:R-:W-:Y:S01]  /*310a0*/  LEA R8, P2, R3.reuse, R2, 0x1 ;  /* 0x0000000203087211 */ /* 0x040fe200078408ff */
[----:B------:R-:W0:Y:S03]  /*310b0*/  LDS.128 R20, [R17+0x1000] ;  /* 0x0010000011147984 */ /* 0x000e260000000c00 */
[----:B------:R-:W-:-:S05]  /*310c0*/  LEA.HI.X.SX32 R9, R3, R0, 0x1, P2 ;  /* 0x0000000003097211 */ /* 0x000fca00010f0eff */
[----:B------:R-:W-:Y:S04]  /*310d0*/  @P1 STG.E.U16 [R8.64], R13 ;  /* 0x0000000d08001986 */ /* 0x000fe8000c10150a */
[----:B0-----:R-:W-:Y:S01]  /*310e0*/  STL.64 [R1+0xa0], R20 ;  /* 0x0000a01401007387 */ /* 0x001fe20000100a00 */
[----:B------:R-:W-:-:S03]  /*310f0*/  IMAD.MOV.U32 R24, RZ, RZ, R20 ;  /* 0x000000ffff187224 */ /* 0x000fc600078e0014 */
[----:B------:R-:W-:Y:S04]  /*31100*/  STL.64 [R1+0xa8], R22 ;  /* 0x0000a81601007387 */ /* 0x000fe80000100a00 */
[----:B------:R-:W0:Y:S04]  /*31110*/  LDS.128 R20, [R26+0x1000] ;  /* 0x001000001a147984 */ /* 0x000e280000000c00 */
[----:B0-----:R-:W-:Y:S01]  /*31120*/  STL.64 [R1+0x90], R20 ;  /* 0x0000901401007387 */ /* 0x001fe20000100a00 */
[----:B------:R-:W-:-:S03]  /*31130*/  IMAD.MOV.U32 R7, RZ, RZ, R20 ;  /* 0x000000ffff077224 */ /* 0x000fc600078e0014 */
[----:B------:R0:W-:Y:S04]  /*31140*/  STL.64 [R1+0x98], R22 ;  /* 0x0000981601007387 */ /* 0x0001e80000100a00 */
[----:B0-----:R-:W5:Y:S04]  /*31150*/  LDL.LU R23, [R1+0xcd0] ;  /* 0x000cd00001177983 */ /* 0x001f680000300800 */
[----:B------:R-:W5:Y:S04]  /*31160*/  LDL.LU R22, [R1+0x9a0] ;  /* 0x0009a00001167983 */ /* 0x000f680000300800 */
[----:B------:R-:W5:Y:S01]  /*31170*/  LDL.LU R6, [R1+0x9a4] ;  /* 0x0009a40001067983 */ /* 0x000f620000300800 */
[C---:B--2---:R-:W-:Y:S01]  /*31180*/  IMAD R8, R12.reuse, c[0x0][0x198], RZ ;  /* 0x000066000c087a24 */ /* 0x044fe200078e02ff */
[----:B------:R-:W-:Y:S01]  /*31190*/  ISETP.LT.AND P1, PT, R12, c[0x0][0x17c], !P0 ;  /* 0x00005f000c007a0c */ /* 0x000fe20004721270 */
[C---:B---3--:R-:W-:Y:S01]  /*311a0*/  IMAD R15, R11.reuse, c[0x0][0x198], RZ ;  /* 0x000066000b0f7a24 */ /* 0x048fe200078e02ff */
[----:B------:R-:W-:-:S02]  /*311b0*/  ISETP.LT.AND P3, PT, R11, c[0x0][0x17c], !P0 ;  /* 0x00005f000b007a0c */ /* 0x000fc40004761270 */
[-C--:B------:R-:W-:Y:S01]  /*311c0*/  LEA R12, P6, R8, R2.reuse, 0x1 ;  /* 0x00000002080c7211 */ /* 0x080fe200078c08ff */
[C---:B----4-:R-:W-:Y:S01]  /*311d0*/  IMAD R3, R10.reuse, c[0x0][0x198], RZ ;  /* 0x000066000a037a24 */ /* 0x050fe200078e02ff */
[----:B------:R-:W-:Y:S02]  /*311e0*/  ISETP.LT.AND P2, PT, R10, c[0x0][0x17c], !P0 ;  /* 0x00005f000a007a0c */ /* 0x000fe40004741270 */
[C---:B------:R-:W-:Y:S01]  /*311f0*/  ISETP.LT.AND P4, PT, R5.reuse, c[0x0][0x17c], !P0 ;  /* 0x00005f0005007a0c */ /* 0x040fe20004781270 */
[----:B------:R-:W-:Y:S02]  /*31200*/  IMAD R21, R5, c[0x0][0x198], RZ ;  /* 0x0000660005157a24 */ /* 0x000fe400078e02ff */
[----:B------:R-:W2:Y:S01]  /*31210*/  LDL.LU R5, [R1+0x9a8] ;  /* 0x0009a80001057983 */ /* 0x000ea20000300800 */
[----:B------:R-:W-:Y:S02]  /*31220*/  LEA R14, P5, R15, R2, 0x1 ;  /* 0x000000020f0e7211 */ /* 0x000fe400078a08ff */
[----:B------:R-:W-:-:S02]  /*31230*/  LEA.HI.X.SX32 R13, R8, R0, 0x1, P6 ;  /* 0x00000000080d7211 */ /* 0x000fc400030f0eff */
[----:B------:R-:W-:Y:S01]  /*31240*/  LEA.HI.X.SX32 R15, R15, R0, 0x1, P5 ;  /* 0x000000000f0f7211 */ /* 0x000fe200028f0eff */
[----:B------:R-:W0:Y:S04]  /*31250*/  LDS.128 R8, [R25+0x1000] ;  /* 0x0010000019087984 */ /* 0x000e280000000c00 */
[----:B------:R-:W-:Y:S04]  /*31260*/  @P1 STG.E.U16 [R12.64], R28 ;  /* 0x0000001c0c001986 */ /* 0x000fe8000c10150a */
[----:B------:R-:W-:Y:S04]  /*31270*/  @P3 STG.E.U16 [R14.64], R27 ;  /* 0x0000001b0e003986 */ /* 0x000fe8000c10150a */
[----:B------:R-:W1:Y:S01]  /*31280*/  LDS.128 R12, [R16+0x2000] ;  /* 0x00200000100c7984 */ /* 0x000e620000000c00 */
[----:B------:R-:W-:-:S02]  /*31290*/  LEA R18, P6, R3, R2, 0x1 ;  /* 0x0000000203127211 */ /* 0x000fc400078c08ff */
[----:B------:R-:W-:Y:S02]  /*312a0*/  LEA R20, P5, R21, R2, 0x1 ;  /* 0x0000000215147211 */ /* 0x000fe400078a08ff */
[-C--:B------:R-:W-:Y:S02]  /*312b0*/  LEA.HI.X.SX32 R19, R3, R0.reuse, 0x1, P6 ;  /* 0x0000000003137211 */ /* 0x080fe400030f0eff */
[----:B------:R-:W-:-:S03]  /*312c0*/  LEA.HI.X.SX32 R21, R21, R0, 0x1, P5 ;  /* 0x0000000015157211 */ /* 0x000fc600028f0eff */
[----:B------:R-:W-:Y:S04]  /*312d0*/  @P2 STG.E.U16 [R18.64], R4 ;  /* 0x0000000412002986 */ /* 0x000fe8000c10150a */
[----:B0-----:R-:W-:Y:S04]  /*312e0*/  STL [R1+0xcb8], R9 ;  /* 0x000cb80901007387 */ /* 0x001fe80000100800 */
[----:B------:R0:W-:Y:S04]  /*312f0*/  STL [R1+0xc9c], R10 ;  /* 0x000c9c0a01007387 */ /* 0x0001e80000100800 */
[----:B------:R-:W-:Y:S04]  /*31300*/  STL [R1+0xc90], R11 ;  /* 0x000c900b01007387 */ /* 0x000fe80000100800 */
[----:B0-----:R-:W3:Y:S04]  /*31310*/  LDL.LU R10, [R1+0xa90] ;  /* 0x000a9000010a7983 */ /* 0x001ee80000300800 */
[----:B------:R-:W-:Y:S04]  /*31320*/  STL [R1+0xcc0], R4 ;  /* 0x000cc00401007387 */ /* 0x000fe80000100800 */
[----:B-1----:R0:W-:Y:S04]  /*31330*/  STL.64 [R1+0x50], R12 ;  /* 0x0000500c01007387 */ /* 0x0021e80000100a00 */
[----:B-----5:R-:W-:Y:S01]  /*31340*/  @P4 STG.E.U16 [R20.64], R23 ;  /* 0x0000001714004986 */ /* 0x020fe2000c10150a */
[C---:B------:R-:W-:Y:S01]  /*31350*/  ISETP.LT.AND P4, PT, R22.reuse, c[0x0][0x17c], !P0 ;  /* 0x00005f0016007a0c */ /* 0x040fe20004781270 */
[----:B0-----:R-:W-:-:S02]  /*31360*/  IMAD R13, R22, c[0x0][0x198], RZ ;  /* 0x00006600160d7a24 */ /* 0x001fc400078e02ff */
[----:B------:R-:W0:Y:S04]  /*31370*/  LDS.128 R20, [R17+0x2000] ;  /* 0x0020000011147984 */ /* 0x000e280000000c00 */
[----:B------:R-:W-:Y:S04]  /*31380*/  STL.64 [R1+0x58], R14 ;  /* 0x0000580e01007387 */ /* 0x000fe80000100a00 */
[----:B0-----:R-:W-:Y:S04]  /*31390*/  STL [R1+0x44], R21 ;  /* 0x0000441501007387 */ /* 0x001fe80000100800 */
[----:B------:R-:W-:Y:S04]  /*313a0*/  STL.64 [R1+0x48], R22 ;  /* 0x0000481601007387 */ /* 0x000fe80000100a00 */
[----:B------:R-:W-:Y:S04]  /*313b0*/  STL.64 [R1+0xcc8], R16 ;  /* 0x000cc81001007387 */ /* 0x000fe80000100a00 */
[----:B------:R-:W0:Y:S01]  /*313c0*/  LDS.128 R16, [R26+0x2000] ;  /* 0x002000001a107984 */ /* 0x000e220000000c00 */
[C---:B------:R-:W-:Y:S01]  /*313d0*/  ISETP.LT.AND P3, PT, R6.reuse, c[0x0][0x17c], !P0 ;  /* 0x00005f0006007a0c */ /* 0x040fe20004761270 */
[----:B------:R-:W-:-:S02]  /*313e0*/  IMAD R12, R6, c[0x0][0x198], RZ ;  /* 0x00006600060c7a24 */ /* 0x000fc400078e02ff */
[----:B------:R-:W4:Y:S04]  /*313f0*/  LDL.LU R6, [R1+0x9ac] ;  /* 0x0009ac0001067983 */ /* 0x000f280000300800 */
[----:B0-----:R0:W-:Y:S04]  /*31400*/  STL [R1+0x34], R17 ;  /* 0x0000341101007387 */ /* 0x0011e80000100800 */
[----:B------:R-:W-:Y:S01]  /*31410*/  STL.64 [R1+0x38], R18 ;  /* 0x0000381201007387 */ /* 0x000fe20000100a00 */
[C---:B--2---:R-:W-:Y:S01]  /*31420*/  ISETP.LT.AND P2, PT, R5.reuse, c[0x0][0x17c], !P0 ;  /* 0x00005f0005007a0c */ /* 0x044fe20004741270 */
[----:B------:R-:W-:-:S02]  /*31430*/  IMAD R3, R5, c[0x0][0x198], RZ ;  /* 0x0000660005037a24 */ /* 0x000fc400078e02ff */
[----:B------:R-:W-:Y:S02]  /*31440*/  IMAD.MOV.U32 R5, RZ, RZ, R16 ;  /* 0x000000ffff057224 */ /* 0x000fe400078e0010 */
[----:B0-----:R-:W2:Y:S04]  /*31450*/  LDL.LU.64 R16, [R1+0xcc8] ;  /* 0x000cc80001107983 */ /* 0x001ea80000300a00 */
[----:B------:R-:W5:Y:S01]  /*31460*/  LDL.LU R4, [R1+0x9b0] ;  /* 0x0009b00001047983 */ /* 0x000f620000300800 */
[----:B------:R-:W-:Y:S01]  /*31470*/  IMAD.MOV.U32 R9, RZ, RZ, R20 ;  /* 0x000000ffff097224 */ /* 0x000fe200078e0014 */
[-C--:B------:R-:W-:Y:S02]  /*31480*/  LEA R22, P1, R13, R2.reuse, 0x1 ;  /* 0x000000020d167211 */ /* 0x080fe400078208ff */
[----:B------:R-:W-:-:S02]  /*31490*/  LEA R20, P5, R12, R2, 0x1 ;  /* 0x000000020c147211 */ /* 0x000fc400078a08ff */
[-C--:B------:R-:W-:Y:S02]  /*314a0*/  LEA.HI.X.SX32 R23, R13, R0.reuse, 0x1, P1 ;  /* 0x000000000d177211 */ /* 0x080fe400008f0eff */
[----:B------:R-:W-:Y:S02]  /*314b0*/  LEA.HI.X.SX32 R21, R12, R0, 0x1, P5 ;  /* 0x000000000c157211 */ /* 0x000fe400028f0eff */
[----:B------:R-:W0:Y:S04]  /*314c0*/  LDS.128 R12, [R25+0x2000] ;  /* 0x00200000190c7984 */ /* 0x000e280000000c00 */
[----:B------:R-:W-:Y:S04]  /*314d0*/  @P4 STG.E.U16 [R22.64], R24 ;  /* 0x0000001816004986 */ /* 0x000fe8000c10150a */
[----:B------:R-:W-:Y:S04]  /*314e0*/  @P3 STG.E.U16 [R20.64], R7 ;  /* 0x0000000714003986 */ /* 0x000fe8000c10150a */
[----:B0-----:R-:W-:Y:S04]  /*314f0*/  STL [R1+0xcbc], R13 ;  /* 0x000cbc0d01007387 */ /* 0x001fe80000100800 */
[----:B------:R-:W-:Y:S04]  /*31500*/  STL [R1+0xca0], R14 ;  /* 0x000ca00e01007387 */ /* 0x000fe80000100800 */
[----:B------:R0:W-:Y:S04]  /*31510*/  STL [R1+0xc94], R15 ;  /* 0x000c940f01007387 */ /* 0x0001e80000100800 */
[----:B0-----:R-:W3:Y:S04]  /*31520*/  LDL.LU R15, [R1+0x50] ;  /* 0x00005000010f7983 */ /* 0x001ee80000300800 */
[----:B------:R-:W3:Y:S01]  /*31530*/  LDL.LU R13, [R1+0x9b4] ;  /* 0x0009b400010d7983 */ /* 0x000ee20000300800 */
[----:B------:R-:W-:-:S04]  /*31540*/  LEA R18, P6, R3, R2, 0x1 ;  /* 0x0000000203127211 */ /* 0x000fc800078c08ff */
[----:B------:R-:W-:-:S05]  /*31550*/  LEA.HI.X.SX32 R19, R3, R0, 0x1, P6 ;  /* 0x0000000003137211 */ /* 0x000fca00030f0eff */
[----:B------:R-:W-:Y:S04]  /*31560*/  @P2 STG.E.U16 [R18.64], R8 ;  /* 0x0000000812002986 */ /* 0x000fe8000c10150a */
[----:B--2---:R-:W0:Y:S01]  /*31570*/  LDS.128 R20, [R16+0x3000] ;  /* 0x0030000010147984 */ /* 0x004e220000000c00 */
[----:B-----5:R-:W-:-:S03]  /*31580*/  ISETP.LT.AND P2, PT, R4, c[0x0][0x17c], !P0 ;  /* 0x00005f0004007a0c */ /* 0x020fc60004741270 */
[----:B------:R-:W1:Y:S01]  /*31590*/  LDS.128 R16, [R17+0x3000] ;  /* 0x0030000011107984 */ /* 0x000e620000000c00 */
[----:B0-----:R-:W-:-:S03]  /*315a0*/  IMAD.MOV.U32 R11, RZ, RZ, R22 ;  /* 0x000000ffff0b7224 */ /* 0x001fc600078e0016 */
[----:B------:R-:W-:Y:S01]  /*315b0*/  STL [R1+0x2c], R23 ;  /* 0x00002c1701007387 */ /* 0x000fe20000100800 */
[----:B------:R-:W-:Y:S02]  /*315c0*/  IMAD.MOV.U32 R14, RZ, RZ, R20 ;  /* 0x000000ffff0e7224 */ /* 0x000fe400078e0014 */
[----:B------:R-:W-:Y:S01]  /*315d0*/  IMAD R20, R4, c[0x0][0x198], RZ ;  /* 0x0000660004147a24 */ /* 0x000fe200078e02ff */
[----:B------:R0:W-:Y:S04]  /*315e0*/  STL [R1+0xca4], R11 ;  /* 0x000ca40b01007387 */ /* 0x0001e80000100800 */
[----:B------:R-:W2:Y:S01]  /*315f0*/  LDL.LU R4, [R1+0x9b8] ;  /* 0x0009b80001047983 */ /* 0x000ea20000300800 */
[C---:B----4-:R-:W-:Y:S01]  /*31600*/  ISETP.LT.AND P3, PT, R6.reuse, c[0x0][0x17c], !P0 ;  /* 0x00005f0006007a0c */ /* 0x050fe20004761270 */
[----:B------:R-:W-:-:S02]  /*31610*/  IMAD R3, R6, c[0x0][0x198], RZ ;  /* 0x0000660006037a24 */ /* 0x000fc400078e02ff */
[----:B-1----:R-:W-:Y:S01]  /*31620*/  IMAD.MOV.U32 R6, RZ, RZ, R17 ;  /* 0x000000ffff067224 */ /* 0x002fe200078e0011 */
[----:B------:R-:W-:Y:S01]  /*31630*/  STL [R1+0x1c], R19 ;  /* 0x00001c1301007387 */ /* 0x000fe20000100800 */
[----:B0-----:R-:W-:Y:S02]  /*31640*/  IMAD.MOV.U32 R11, RZ, RZ, R16 ;  /* 0x000000ffff0b7224 */ /* 0x001fe400078e0010 */
[----:B------:R-:W-:Y:S02]  /*31650*/  IMAD.MOV.U32 R7, RZ, RZ, R18 ;  /* 0x000000ffff077224 */ /* 0x000fe400078e0012 */
[----:B------:R-:W0:Y:S01]  /*31660*/  LDS.128 R16, [R26+0x3000] ;  /* 0x003000001a107984 */ /* 0x000e220000000c00 */
[C---:B---3--:R-:W-:Y:S01]  /*31670*/  ISETP.LT.AND P4, PT, R13.reuse, c[0x0][0x17c], !P0 ;  /* 0x00005f000d007a0c */ /* 0x048fe20004781270 */
[----:B------:R-:W-:Y:S02]  /*31680*/  IMAD R27, R13, c[0x0][0x198], RZ ;  /* 0x000066000d1b7a24 */ /* 0x000fe400078e02ff */
[----:B------:R-:W1:Y:S04]  /*31690*/  S2R R13, SR_TID.X ;  /* 0x00000000000d7919 */ /* 0x000e680000002100 */
[----:B------:R3:W-:Y:S01]  /*316a0*/  STL [R1+0xca8], R7 ;  /* 0x000ca80701007387 */ /* 0x0007e20000100800 */
[----:B------:R-:W-:-:S03]  /*316b0*/  LEA R24, P6, R3, R2, 0x1 ;  /* 0x0000000203187211 */ /* 0x000fc600078c08ff */
[----:B---3--:R-:W3:Y:S04]  /*316c0*/  LDL.LU R7, [R1+0x9c0] ;  /* 0x0009c00001077983 */ /* 0x008ee80000300800 */
[----:B0-----:R0:W-:Y:S01]  /*316d0*/  STL [R1+0xcb0], R18 ;  /* 0x000cb01201007387 */ /* 0x0011e20000100800 */
[----:B-1----:R-:W-:-:S04]  /*316e0*/  IMAD R13, R13, 0x200, R13 ;  /* 0x000002000d0d7824 */ /* 0x002fc800078e020d */
[----:B------:R-:W-:Y:S01]  /*316f0*/  IMAD.SHL.U32 R13, R13, 0x10, RZ ;  /* 0x000000100d0d7824 */ /* 0x000fe200078e00ff */
[----:B0-----:R-:W4:Y:S04]  /*31700*/  LDL.LU R18, [R1+0x9bc] ;  /* 0x0009bc0001127983 */ /* 0x001f280000300800 */
[----:B------:R-:W-:Y:S02]  /*31710*/  LOP3.LUT R13, R13, 0xcff0, RZ, 0xc0, !PT ;  /* 0x0000cff00d0d7812 */ /* 0x000fe400078ec0ff */
[----:B------:R-:W-:Y:S02]  /*31720*/  LEA R28, P5, R20, R2, 0x1 ;  /* 0x00000002141c7211 */ /* 0x000fe400078a08ff */
[----:B------:R-:W-:Y:S02]  /*31730*/  LEA.HI.X.SX32 R25, R3, R0, 0x1, P6 ;  /* 0x0000000003197211 */ /* 0x000fe400030f0eff */
[----:B------:R-:W-:-:S02]  /*31740*/  LOP3.LUT R13, R13, 0x60, RZ, 0x3c, !PT ;  /* 0x000000600d0d7812 */ /* 0x000fc400078e3cff */
[----:B------:R-:W-:Y:S01]  /*31750*/  ISETP.LT.AND P1, PT, R10, c[0x0][0x17c], !P0 ;  /* 0x00005f000a007a0c */ /* 0x000fe20004721270 */
[----:B------:R-:W-:Y:S01]  /*31760*/  IMAD.MOV.U32 R10, RZ, RZ, R21 ;  /* 0x000000ffff0a7224 */ /* 0x000fe200078e0015 */
[----:B------:R-:W-:Y:S01]  /*31770*/  LEA.HI.X.SX32 R29, R20, R0, 0x1, P5 ;  /* 0x00000000141d7211 */ /* 0x000fe200028f0eff */
[----:B------:R-:W-:Y:S04]  /*31780*/  STL [R1+0xcac], R19 ;  /* 0x000cac1301007387 */ /* 0x000fe80000100800 */
[----:B------:R0:W1:Y:S04]  /*31790*/  LDS.128 R20, [R13+0x3000] ;  /* 0x003000000d147984 */ /* 0x0000680000000c00 */
[----:B------:R5:W-:Y:S04]  /*317a0*/  @P3 STG.E.U16 [R24.64], R15 ;  /* 0x0000000f18003986 */ /* 0x000be8000c10150a */
[----:B0-----:R-:W4:Y:S01]  /*317b0*/  LDL.LU R13, [R1+0x9c4] ;  /* 0x0009c400010d7983 */ /* 0x001f220000300800 */
[C---:B--2---:R-:W-:Y:S01]  /*317c0*/  IMAD R3, R4.reuse, c[0x0][0x198], RZ ;  /* 0x0000660004037a24 */ /* 0x044fe200078e02ff */
[----:B------:R-:W-:-:S02]  /*317d0*/  ISETP.LT.AND P3, PT, R4, c[0x0][0x17c], !P0 ;  /* 0x00005f0004007a0c */ /* 0x000fc40004761270 */
[----:B------:R-:W2:Y:S01]  /*317e0*/  LDL.LU R4, [R1+0x9c8] ;  /* 0x0009c80001047983 */ /* 0x000ea20000300800 */
[-C--:B------:R-:W-:Y:S02]  /*317f0*/  LEA R26, P6, R27, R2.reuse, 0x1 ;  /* 0x000000021b1a7211 */ /* 0x080fe400078c08ff */
[----:B-----5:R-:W-:Y:S01]  /*31800*/  LEA R24, P5, R3, R2, 0x1 ;  /* 0x0000000203187211 */ /* 0x020fe200078a08ff */
[----:B------:R0:W-:Y:S01]  /*31810*/  @P2 STG.E.U16 [R28.64], R9 ;  /* 0x000000091c002986 */ /* 0x0001e2000c10150a */
[-C--:B------:R-:W-:Y:S02]  /*31820*/  LEA.HI.X.SX32 R27, R27, R0.reuse, 0x1, P6 ;  /* 0x000000001b1b7211 */ /* 0x080fe400030f0eff */
[----:B------:R-:W-:Y:S01]  /*31830*/  LEA.HI.X.SX32 R25, R3, R0, 0x1, P5 ;  /* 0x0000000003197211 */ /* 0x000fe200028f0eff */
[----:B------:R-:W5:Y:S04]  /*31840*/  LDL.LU R19, [R1+0x80] ;  /* 0x0000800001137983 */ /* 0x000f680000300800 */
[----:B------:R0:W-:Y:S04]  /*31850*/  @P4 STG.E.U16 [R26.64], R5 ;  /* 0x000000051a004986 */ /* 0x0001e8000c10150a */
[----:B------:R-:W-:Y:S01]  /*31860*/  @P3 STG.E.U16 [R24.64], R12 ;  /* 0x0000000c18003986 */ /* 0x000fe2000c10150a */
[C---:B---3--:R-:W-:Y:S01]  /*31870*/  ISETP.LT.AND P4, PT, R7.reuse, c[0x0][0x17c], !P0 ;  /* 0x00005f0007007a0c */ /* 0x048fe20004781270 */
[----:B0-----:R-:W-:-:S02]  /*31880*/  IMAD R29, R7, c[0x0][0x198], RZ ;  /* 0x00006600071d7a24 */ /* 0x001fc400078e02ff */
[C---:B----4-:R-:W-:Y:S01]  /*31890*/  IMAD R28, R18.reuse, c[0x0][0x198], RZ ;  /* 0x00006600121c7a24 */ /* 0x050fe200078e02ff */
[----:B------:R-:W-:Y:S02]  /*318a0*/  ISETP.LT.AND P2, PT, R18, c[0x0][0x17c], !P0 ;  /* 0x00005f0012007a0c */ /* 0x000fe40004741270 */
[----:B------:R-:W3:Y:S01]  /*318b0*/  LDL.LU R18, [R1+0x9d0] ;  /* 0x0009d00001127983 */ /* 0x000ee20000300800 */
[----:B------:R-:W-:Y:S01]  /*318c0*/  IMAD.MOV.U32 R27, RZ, RZ, R28 ;  /* 0x000000ffff1b7224 */ /* 0x000fe200078e001c */
[----:B------:R-:W-:Y:S02]  /*318d0*/  LEA R26, P5, R28, R2, 0x1 ;  /* 0x000000021c1a7211 */ /* 0x000fe400078a08ff */
[----:B------:R-:W4:Y:S02]  /*318e0*/  LDL.LU R7, [R1+0x70] ;  /* 0x0000700001077983 */ /* 0x000f240000300800 */
[----:B------:R-:W-:-:S05]  /*318f0*/  LEA.HI.X.SX32 R27, R27, R0, 0x1, P5 ;  /* 0x000000001b1b7211 */ /* 0x000fca00028f0eff */
[----:B------:R0:W-:Y:S01]  /*31900*/  @P2 STG.E.U16 [R26.64], R14 ;  /* 0x0000000e1a002986 */ /* 0x0001e2000c10150a */
[C---:B------:R-:W-:Y:S01]  /*31910*/  IMAD R3, R13.reuse, c[0x0][0x198], RZ ;  /* 0x000066000d037a24 */ /* 0x040fe200078e02ff */
[----:B------:R-:W-:Y:S01]  /*31920*/  ISETP.LT.AND P3, PT, R13, c[0x0][0x17c], !P0 ;  /* 0x00005f000d007a0c */ /* 0x000fe20004761270 */
[C---:B--2---:R-:W-:Y:S01]  /*31930*/  IMAD R13, R4.reuse, c[0x0][0x198], RZ ;  /* 0x00006600040d7a24 */ /* 0x044fe200078e02ff */
[----:B------:R-:W-:Y:S02]  /*31940*/  ISETP.LT.AND P2, PT, R4, c[0x0][0x17c], !P0 ;  /* 0x00005f0004007a0c */ /* 0x000fe40004741270 */
[----:B------:R-:W5:Y:S04]  /*31950*/  LDL.LU R4, [R1+0xcc0] ;  /* 0x000cc00001047983 */ /* 0x000f680000300800 */
[----:B0-----:R-:W2:Y:S01]  /*31960*/  LDL.LU R27, [R1+0x9cc] ;  /* 0x0009cc00011b7983 */ /* 0x001ea20000300800 */
[----:B------:R-:W-:-:S02]  /*31970*/  LEA R28, P6, R29, R2, 0x1 ;  /* 0x000000021d1c7211 */ /* 0x000fc400078c08ff */
[----:B------:R-:W-:Y:S02]  /*31980*/  LEA R24, P5, R3, R2, 0x1 ;  /* 0x0000000203187211 */ /* 0x000fe400078a08ff */
[----:B------:R-:W-:Y:S02]  /*31990*/  LEA.HI.X.SX32 R29, R29, R0, 0x1, P6 ;  /* 0x000000001d1d7211 */ /* 0x000fe400030f0eff */
[----:B------:R-:W-:Y:S02]  /*319a0*/  LEA R26, P6, R13, R2, 0x1 ;  /* 0x000000020d1a7211 */ /* 0x000fe400078c08ff */
[-C--:B------:R-:W-:Y:S01]  /*319b0*/  LEA.HI.X.SX32 R25, R3, R0.reuse, 0x1, P5 ;  /* 0x0000000003197211 */ /* 0x080fe200028f0eff */
[----:B------:R0:W-:Y:S04]  /*319c0*/  @P4 STG.E.U16 [R28.64], R11 ;  /* 0x0000000b1c004986 */ /* 0x0001e8000c10150a */
[----:B------:R-:W-:Y:S04]  /*319d0*/  @P3 STG.E.U16 [R24.64], R16 ;  /* 0x0000001018003986 */ /* 0x000fe8000c10150a */
[----:B0-----:R-:W4:Y:S01]  /*319e0*/  LDL.LU R29, [R1+0x60] ;  /* 0x00006000011d7983 */ /* 0x001f220000300800 */
[C---:B---3--:R-:W-:Y:S01]  /*319f0*/  ISETP.LT.AND P3, PT, R18.reuse, c[0x0][0x17c], !P0 ;  /* 0x00005f0012007a0c */ /* 0x048fe20004761270 */
[----:B------:R-:W-:Y:S01]  /*31a00*/  IMAD R3, R18, c[0x0][0x198], RZ ;  /* 0x0000660012037a24 */ /* 0x000fe200078e02ff */
[C---:B--2---:R-:W-:Y:S01]  /*31a10*/  ISETP.LT.AND P4, PT, R27.reuse, c[0x0][0x17c], !P0 ;  /* 0x00005f001b007a0c */ /* 0x044fe20004781270 */
[----:B------:R-:W-:Y:S01]  /*31a20*/  IMAD R28, R27, c[0x0][0x198], RZ ;  /* 0x000066001b1c7a24 */ /* 0x000fe200078e02ff */
[----:B------:R-:W-:-:S02]  /*31a30*/  LEA.HI.X.SX32 R27, R13, R0, 0x1, P6 ;  /* 0x000000000d1b7211 */ /* 0x000fc400030f0eff */
[----:B------:R-:W2:Y:S01]  /*31a40*/  LDL.LU R13, [R1+0xcbc] ;  /* 0x000cbc00010d7983 */ /* 0x000ea20000300800 */
[----:B-----5:R-:W-:-:S03]  /*31a50*/  PRMT R4, R19, 0x7632, R4 ;  /* 0x0000763213047816 */ /* 0x020fc60000000004 */
[----:B------:R-:W3:Y:S04]  /*31a60*/  LDL.LU R18, [R1+0xb0] ;  /* 0x0000b00001127983 */ /* 0x000ee80000300800 */
[----:B-1----:R0:W-:Y:S04]  /*31a70*/  @P2 STG.E.U16 [R26.64], R20 ;  /* 0x000000141a002986 */ /* 0x0021e8000c10150a */
[----:B------:R-:W5:Y:S04]  /*31a80*/  LDL.LU R19, [R1+0xa0] ;  /* 0x0000a00001137983 */ /* 0x000f680000300800 */
[----:B0-----:R-:W2:Y:S01]  /*31a90*/  LDL.LU R27, [R1+0x9d4] ;  /* 0x0009d400011b7983 */ /* 0x001ea20000300800 */
[----:B------:R-:W-:-:S02]  /*31aa0*/  LEA R24, P5, R28, R2, 0x1 ;  /* 0x000000021c187211 */ /* 0x000fc400078a08ff */
[----:B------:R-:W-:Y:S02]  /*31ab0*/  LEA R26, P6, R3, R2, 0x1 ;  /* 0x00000002031a7211 */ /* 0x000fe400078c08ff */
[----:B------:R-:W-:-:S05]  /*31ac0*/  LEA.HI.X.SX32 R25, R28, R0, 0x1, P5 ;  /* 0x000000001c197211 */ /* 0x000fca00028f0eff */
[----:B------:R0:W-:Y:S01]  /*31ad0*/  @P4 STG.E.U16 [R24.64], R4 ;  /* 0x0000000418004986 */ /* 0x0001e2000c10150a */
[C---:B--2---:R-:W-:Y:S01]  /*31ae0*/  ISETP.LT.AND P2, PT, R27.reuse, c[0x0][0x17c], !P0 ;  /* 0x00005f001b007a0c */ /* 0x044fe20004741270 */
[----:B------:R-:W-:Y:S01]  /*31af0*/  IMAD R28, R27, c[0x0][0x198], RZ ;  /* 0x000066001b1c7a24 */ /* 0x000fe200078e02ff */
[----:B------:R-:W-:Y:S02]  /*31b00*/  LEA.HI.X.SX32 R27, R3, R0, 0x1, P6 ;  /* 0x00000000031b7211 */ /* 0x000fe400030f0eff */
[----:B----4-:R-:W-:Y:S02]  /*31b10*/  PRMT R3, R7, 0x7632, R3 ;  /* 0x0000763207037816 */ /* 0x010fe40000000003 */
[----:B------:R-:W2:Y:S04]  /*31b20*/  LDL.LU R7, [R1+0x90] ;  /* 0x0000900001077983 */ /* 0x000ea80000300800 */
[----:B0-----:R-:W4:Y:S04]  /*31b30*/  LDL.LU R25, [R1+0x9d8] ;  /* 0x0009d80001197983 */ /* 0x001f280000300800 */
[----:B------:R0:W-:Y:S04]  /*31b40*/  @P3 STG.E.U16 [R26.64], R3 ;  /* 0x000000031a003986 */ /* 0x0001e8000c10150a */
[----:B0-----:R-:W2:Y:S01]  /*31b50*/  LDL.LU R26, [R1+0x9dc] ;  /* 0x0009dc00011a7983 */ /* 0x001ea20000300800 */
[----:B------:R-:W-:-:S02]  /*31b60*/  LEA R24, P4, R28, R2, 0x1 ;  /* 0x000000021c187211 */ /* 0x000fc400078808ff */
[----:B------:R-:W-:Y:S02]  /*31b70*/  PRMT R4, R29, 0x7632, R4 ;  /* 0x000076321d047816 */ /* 0x000fe40000000004 */
[----:B------:R-:W2:Y:S02]  /*31b80*/  LDL.LU R29, [R1+0x9e4] ;  /* 0x0009e400011d7983 */ /* 0x000ea40000300800 */
[----:B------:R-:W-:Y:S02]  /*31b90*/  PRMT R8, R4, 0x7632, R8 ;  /* 0x0000763204087816 */ /* 0x000fe40000000008 */
[C---:B----4-:R-:W-:Y:S01]  /*31ba0*/  ISETP.LT.AND P3, PT, R25.reuse, c[0x0][0x17c], !P0 ;  /* 0x00005f0019007a0c */ /* 0x050fe20004761270 */
[----:B------:R-:W-:Y:S01]  /*31bb0*/  IMAD R27, R25, c[0x0][0x198], RZ ;  /* 0x00006600191b7a24 */ /* 0x000fe200078e02ff */
[----:B------:R-:W-:Y:S02]  /*31bc0*/  LEA.HI.X.SX32 R25, R28, R0, 0x1, P4 ;  /* 0x000000001c197211 */ /* 0x000fe400020f0eff */
[----:B------:R-:W4:Y:S04]  /*31bd0*/  LDL.LU R28, [R1+0x9e8] ;  /* 0x0009e800011c7983 */ /* 0x000f280000300800 */
[----:B------:R0:W-:Y:S04]  /*31be0*/  @P2 STG.E.U16 [R24.64], R4 ;  /* 0x0000000418002986 */ /* 0x0001e8000c10150a */
[----:B0-----:R-:W4:Y:S01]  /*31bf0*/  LDL.LU R4, [R1+0x9e0] ;  /* 0x0009e00001047983 */ /* 0x001f220000300800 */
[----:B--2---:R-:W-:-:S05]  /*31c00*/  IMAD R3, R26, c[0x0][0x198], RZ ;  /* 0x000066001a037a24 */ /* 0x004fca00078e02ff */
[----:B------:R-:W-:-:S04]  /*31c10*/  LEA R24, P6, R3, R2, 0x1 ;  /* 0x0000000203187211 */ /* 0x000fc800078c08ff */
[----:B------:R-:W-:Y:S02]  /*31c20*/  LEA.HI.X.SX32 R25, R3, R0, 0x1, P6 ;  /* 0x0000000003197211 */ /* 0x000fe400030f0eff */
[----:B---3--:R-:W-:Y:S02]  /*31c30*/  PRMT R3, R18, 0x7632, R3 ;  /* 0x0000763212037816 */ /* 0x008fe40000000003 */
[----:B------:R-:W2:Y:S01]  /*31c40*/  LDL.LU R18, [R1+0x9ec] ;  /* 0x0009ec0001127983 */ /* 0x000ea20000300800 */
[----:B------:R-:W-:Y:S02]  /*31c50*/  ISETP.LT.AND P4, PT, R26, c[0x0][0x17c], !P0 ;  /* 0x00005f001a007a0c */ /* 0x000fe40004781270 */
[----:B------:R-:W-:-:S04]  /*31c60*/  LEA R26, P5, R27, R2, 0x1 ;  /* 0x000000021b1a7211 */ /* 0x000fc800078a08ff */
[----:B------:R-:W-:Y:S02]  /*31c70*/  LEA.HI.X.SX32 R27, R27, R0, 0x1, P5 ;  /* 0x000000001b1b7211 */ /* 0x000fe400028f0eff */
[----:B------:R-:W-:-:S03]  /*31c80*/  PRMT R12, R7, 0x7632, R12 ;  /* 0x00007632070c7816 */ /* 0x000fc6000000000c */
[----:B------:R5:W-:Y:S04]  /*31c90*/  @P3 STG.E.U16 [R26.64], R8 ;  /* 0x000000081a003986 */ /* 0x000be8000c10150a */
[----:B------:R0:W-:Y:S01]  /*31ca0*/  @P4 STG.E.U16 [R24.64], R3 ;  /* 0x0000000318004986 */ /* 0x0001e2000c10150a */
[----:B-----5:R-:W-:-:S03]  /*31cb0*/  PRMT R8, R19, 0x7632, R8 ;  /* 0x0000763213087816 */ /* 0x020fc60000000008 */
[----:B------:R-:W3:Y:S01]  /*31cc0*/  LDL.LU R19, [R1+0x9f0] ;  /* 0x0009f00001137983 */ /* 0x000ee20000300800 */
[----:B0-----:R-:W-:-:S03]  /*31cd0*/  IMAD R3, R29, c[0x0][0x198], RZ ;  /* 0x000066001d037a24 */ /* 0x001fc600078e02ff */
[----:B------:R-:W5:Y:S01]  /*31ce0*/  LDL.LU R7, [R1+0x9f4] ;  /* 0x0009f40001077983 */ /* 0x000f620000300800 */
[----:B------:R-:W-:Y:S02]  /*31cf0*/  ISETP.LT.AND P3, PT, R29, c[0x0][0x17c], !P0 ;  /* 0x00005f001d007a0c */ /* 0x000fe40004761270 */
[----:B----4-:R-:W-:Y:S02]  /*31d00*/  ISETP.LT.AND P4, PT, R28, c[0x0][0x17c], !P0 ;  /* 0x00005f001c007a0c */ /* 0x010fe40004781270 */
[C---:B------:R-:W-:Y:S01]  /*31d10*/  ISETP.LT.AND P2, PT, R4.reuse, c[0x0][0x17c], !P0 ;  /* 0x00005f0004007a0c */ /* 0x040fe20004741270 */
[----:B------:R-:W-:-:S05]  /*31d20*/  IMAD R4, R4, c[0x0][0x198], RZ ;  /* 0x0000660004047a24 */ /* 0x000fca00078e02ff */
[----:B------:R-:W-:-:S04]  /*31d30*/  LEA R26, P5, R4, R2, 0x1 ;  /* 0x00000002041a7211 */ /* 0x000fc800078a08ff */
[----:B------:R-:W-:Y:S02]  /*31d40*/  LEA.HI.X.SX32 R27, R4, R0, 0x1, P5 ;  /* 0x00000000041b7211 */ /* 0x000fe400028f0eff */
[C---:B------:R-:W-:Y:S01]  /*31d50*/  LEA R24, P5, R3.reuse, R2, 0x1 ;  /* 0x0000000203187211 */ /* 0x040fe200078a08ff */
[----:B------:R-:W-:Y:S02]  /*31d60*/  IMAD R4, R28, c[0x0][0x198], RZ ;  /* 0x000066001c047a24 */ /* 0x000fe400078e02ff */
[----:B------:R0:W-:Y:S01]  /*31d70*/  @P2 STG.E.U16 [R26.64], R8 ;  /* 0x000000081a002986 */ /* 0x0001e2000c10150a */
[----:B------:R-:W-:Y:S01]  /*31d80*/  LEA.HI.X.SX32 R25, R3, R0, 0x1, P5 ;  /* 0x0000000003197211 */ /* 0x000fe200028f0eff */
[C---:B--2---:R-:W-:Y:S01]  /*31d90*/  IMAD R3, R18.reuse, c[0x0][0x198], RZ ;  /* 0x0000660012037a24 */ /* 0x044fe200078e02ff */
[----:B------:R-:W-:Y:S02]  /*31da0*/  ISETP.LT.AND P2, PT, R18, c[0x0][0x17c], !P0 ;  /* 0x00005f0012007a0c */ /* 0x000fe40004741270 */
[----:B------:R-:W2:Y:S01]  /*31db0*/  LDL.LU R18, [R1+0x9f8] ;  /* 0x0009f80001127983 */ /* 0x000ea20000300800 */
[----:B0-----:R-:W-:-:S02]  /*31dc0*/  LEA R26, P6, R4, R2, 0x1 ;  /* 0x00000002041a7211 */ /* 0x001fc400078c08ff */
[----:B------:R-:W-:Y:S02]  /*31dd0*/  PRMT R8, R8, 0x7632, R8 ;  /* 0x0000763208087816 */ /* 0x000fe40000000008 */
[----:B------:R-:W-:Y:S01]  /*31de0*/  LEA.HI.X.SX32 R27, R4, R0, 0x1, P6 ;  /* 0x00000000041b7211 */ /* 0x000fe200030f0eff */
[----:B------:R-:W-:Y:S04]  /*31df0*/  @P3 STG.E.U16 [R24.64], R12 ;  /* 0x0000000c18003986 */ /* 0x000fe8000c10150a */
[----:B------:R0:W-:Y:S02]  /*31e00*/  @P4 STG.E.U16 [R26.64], R8 ;  /* 0x000000081a004986 */ /* 0x0001e4000c10150a */
[----:B0-----:R-:W-:Y:S02]  /*31e10*/  PRMT R8, R15, 0x7632, R8 ;  /* 0x000076320f087816 */ /* 0x001fe40000000008 */
[----:B------:R-:W4:Y:S01]  /*31e20*/  LDL.LU R15, [R1+0x9fc] ;  /* 0x0009fc00010f7983 */ /* 0x000f220000300800 */
[----:B------:R-:W-:Y:S01]  /*31e30*/  LEA R24, P5, R3, R2, 0x1 ;  /* 0x0000000203187211 */ /* 0x000fe200078a08ff */
[----:B---3--:R-:W-:-:S03]  /*31e40*/  IMAD R4, R19, c[0x0][0x198], RZ ;  /* 0x0000660013047a24 */ /* 0x008fc600078e02ff */
[----:B------:R-:W-:Y:S01]  /*31e50*/  LEA.HI.X.SX32 R25, R3, R0, 0x1, P5 ;  /* 0x0000000003197211 */ /* 0x000fe200028f0eff */
[C---:B-----5:R-:W-:Y:S01]  /*31e60*/  IMAD R3, R7.reuse, c[0x0][0x198], RZ ;  /* 0x0000660007037a24 */ /* 0x060fe200078e02ff */
[----:B------:R-:W-:Y:S02]  /*31e70*/  ISETP.LT.AND P4, PT, R7, c[0x0][0x17c], !P0 ;  /* 0x00005f0007007a0c */ /* 0x000fe40004781270 */
[----:B------:R-:W-:Y:S01]  /*31e80*/  LEA R26, P5, R4, R2, 0x1 ;  /* 0x00000002041a7211 */ /* 0x000fe200078a08ff */
[----:B------:R0:W-:Y:S01]  /*31e90*/  @P2 STG.E.U16 [R24.64], R8 ;  /* 0x0000000818002986 */ /* 0x0001e2000c10150a */
[----:B------:R-:W-:-:S03]  /*31ea0*/  ISETP.LT.AND P3, PT, R19, c[0x0][0x17c], !P0 ;  /* 0x00005f0013007a0c */ /* 0x000fc60004761270 */
[----:B------:R-:W3:Y:S01]  /*31eb0*/  LDL.LU R7, [R1+0xa00] ;  /* 0x000a000001077983 */ /* 0x000ee20000300800 */
[----:B------:R-:W-:Y:S02]  /*31ec0*/  LEA.HI.X.SX32 R27, R4, R0, 0x1, P5 ;  /* 0x00000000041b7211 */ /* 0x000fe400028f0eff */
[----:B0-----:R-:W-:Y:S02]  /*31ed0*/  LEA R24, P6, R3, R2, 0x1 ;  /* 0x0000000203187211 */ /* 0x001fe400078c08ff */
[----:B------:R-:W-:Y:S02]  /*31ee0*/  PRMT R8, R9, 0x7632, R8 ;  /* 0x0000763209087816 */ /* 0x000fe40000000008 */
[----:B------:R-:W-:Y:S01]  /*31ef0*/  LEA.HI.X.SX32 R25, R3, R0, 0x1, P6 ;  /* 0x0000000003197211 */ /* 0x000fe200030f0eff */
[----:B------:R-:W5:Y:S01]  /*31f00*/  LDL.LU R9, [R1+0xcb8] ;  /* 0x000cb80001097983 */ /* 0x000f620000300800 */
[----:B------:R-:W-:-:S03]  /*31f10*/  PRMT R3, R5, 0x7632, R3 ;  /* 0x0000763205037816 */ /* 0x000fc60000000003 */
[----:B------:R-:W5:Y:S04]  /*31f20*/  LDL.LU R5, [R1+0xcb4] ;  /* 0x000cb40001057983 */ /* 0x000f680000300800 */
[----:B------:R0:W-:Y:S04]  /*31f30*/  @P3 STG.E.U16 [R26.64], R8 ;  /* 0x000000081a003986 */ /* 0x0001e8000c10150a */
[----:B------:R1:W-:Y:S01]  /*31f40*/  @P4 STG.E.U16 [R24.64], R3 ;  /* 0x0000000318004986 */ /* 0x0003e2000c10150a */
[----:B0-----:R-:W-:Y:S02]  /*31f50*/  PRMT R8, R14, 0x7632, R8 ;  /* 0x000076320e087816 */ /* 0x001fe40000000008 */
[C---:B--2---:R-:W-:Y:S01]  /*31f60*/  ISETP.LT.AND P2, PT, R18.reuse, c[0x0][0x17c], !P0 ;  /* 0x00005f0012007a0c */ /* 0x044fe20004741270 */
[----:B------:R-:W-:-:S02]  /*31f70*/  IMAD R4, R18, c[0x0][0x198], RZ ;  /* 0x0000660012047a24 */ /* 0x000fc400078e02ff */
[----:B------:R-:W2:Y:S01]  /*31f80*/  LDL.LU R18, [R1+0xa04] ;  /* 0x000a040001127983 */ /* 0x000ea20000300800 */
[C---:B----4-:R-:W-:Y:S01]  /*31f90*/  ISETP.LT.AND P3, PT, R15.reuse, c[0x0][0x17c], !P0 ;  /* 0x00005f000f007a0c */ /* 0x050fe20004761270 */
[----:B-1----:R-:W-:Y:S02]  /*31fa0*/  IMAD R3, R15, c[0x0][0x198], RZ ;  /* 0x000066000f037a24 */ /* 0x002fe400078e02ff */
[----:B------:R-:W4:Y:S04]  /*31fb0*/  LDL.LU R15, [R1+0xa08] ;  /* 0x000a0800010f7983 */ /* 0x000f280000300800 */
[----:B------:R-:W4:Y:S01]  /*31fc0*/  LDL.LU R14, [R1+0xa0c] ;  /* 0x000a0c00010e7983 */ /* 0x000f220000300800 */
[----:B------:R-:W-:Y:S02]  /*31fd0*/  LEA R26, P5, R4, R2, 0x1 ;  /* 0x00000002041a7211 */ /* 0x000fe400078a08ff */
[----:B------:R-:W-:-:S02]  /*31fe0*/  PRMT R12, R12, 0x7632, R12 ;  /* 0x000076320c0c7816 */ /* 0x000fc4000000000c */
[----:B------:R-:W-:Y:S01]  /*31ff0*/  LEA.HI.X.SX32 R27, R4, R0, 0x1, P5 ;  /* 0x00000000041b7211 */ /* 0x000fe200028f0eff */
[----:B---3--:R-:W-:Y:S01]  /*32000*/  IMAD R4, R7, c[0x0][0x198], RZ ;  /* 0x0000660007047a24 */ /* 0x008fe200078e02ff */
[----:B------:R-:W-:-:S03]  /*32010*/  LEA R24, P5, R3, R2, 0x1 ;  /* 0x0000000203187211 */ /* 0x000fc600078a08ff */
[----:B------:R0:W-:Y:S01]  /*32020*/  @P2 STG.E.U16 [R26.64], R12 ;  /* 0x0000000c1a002986 */ /* 0x0001e2000c10150a */
[----:B------:R-:W-:Y:S02]  /*32030*/  ISETP.LT.AND P4, PT, R7, c[0x0][0x17c], !P0 ;  /* 0x00005f0007007a0c */ /* 0x000fe40004781270 */
[----:B------:R-:W-:Y:S01]  /*32040*/  LEA.HI.X.SX32 R25, R3, R0, 0x1, P5 ;  /* 0x0000000003197211 */ /* 0x000fe200028f0eff */
[----:B------:R-:W3:Y:S04]  /*32050*/  LDL.LU R7, [R1+0xa10] ;  /* 0x000a100001077983 */ /* 0x000ee80000300800 */
[----:B------:R1:W-:Y:S01]  /*32060*/  @P3 STG.E.U16 [R24.64], R8 ;  /* 0x0000000818003986 */ /* 0x0003e2000c10150a */
[----:B0-----:R-:W-:-:S04]  /*32070*/  LEA R26, P2, R4, R2, 0x1 ;  /* 0x00000002041a7211 */ /* 0x001fc800078408ff */
[----:B------:R-:W-:Y:S02]  /*32080*/  LEA.HI.X.SX32 R27, R4, R0, 0x1, P2 ;  /* 0x00000000041b7211 */ /* 0x000fe400010f0eff */
[----:B------:R-:W-:Y:S02]  /*32090*/  PRMT R4, R11, 0x7632, R4 ;  /* 0x000076320b047816 */ /* 0x000fe40000000004 */
[----:B------:R-:W-:-:S03]  /*320a0*/  PRMT R16, R16, 0x7632, R16 ;  /* 0x0000763210107816 */ /* 0x000fc60000000010 */
[----:B------:R-:W-:Y:S01]  /*320b0*/  @P4 STG.E.U16 [R26.64], R4 ;  /* 0x000000041a004986 */ /* 0x000fe2000c10150a */
[C---:B--2---:R-:W-:Y:S01]  /*320c0*/  IMAD R3, R18.reuse, c[0x0][0x198], RZ ;  /* 0x0000660012037a24 */ /* 0x044fe200078e02ff */
[----:B------:R-:W-:Y:S02]  /*320d0*/  ISETP.LT.AND P5, PT, R18, c[0x0][0x17c], !P0 ;  /* 0x00005f0012007a0c */ /* 0x000fe400047a1270 */
[----:B------:R-:W2:Y:S02]  /*320e0*/  LDL.LU R18, [R1+0x84] ;  /* 0x0000840001127983 */ /* 0x000ea40000300800 */
[C---:B-1----:R-:W-:Y:S02]  /*320f0*/  LEA R24, P2, R3.reuse, R2, 0x1 ;  /* 0x0000000203187211 */ /* 0x042fe400078408ff */
[----:B------:R-:W5:Y:S02]  /*32100*/  LDL.LU R11, [R1+0xa14] ;  /* 0x000a1400010b7983 */ /* 0x000f640000300800 */
[----:B------:R-:W-:-:S02]  /*32110*/  LEA.HI.X.SX32 R25, R3, R0, 0x1, P2 ;  /* 0x0000000003197211 */ /* 0x000fc400010f0eff */
[----:B------:R-:W5:Y:S04]  /*32120*/  LDL.LU R19, [R1+0x74] ;  /* 0x0000740001137983 */ /* 0x000f680000300800 */
[----:B------:R-:W-:Y:S04]  /*32130*/  @P5 STG.E.U16 [R24.64], R16 ;  /* 0x0000001018005986 */ /* 0x000fe8000c10150a */
[----:B------:R0:W-:Y:S04]  /*32140*/  STL [R1+0xc88], R16 ;  /* 0x000c881001007387 */ /* 0x0001e80000100800 */
[----:B0-----:R-:W5:Y:S01]  /*32150*/  LDL.LU R16, [R1+0x64] ;  /* 0x0000640001107983 */ /* 0x001f620000300800 */
[C---:B----4-:R-:W-:Y:S01]  /*32160*/  ISETP.LT.AND P3, PT, R14.reuse, c[0x0][0x17c], !P0 ;  /* 0x00005f000e007a0c */ /* 0x050fe20004761270 */
[----:B------:R-:W-:-:S02]  /*32170*/  IMAD R3, R14, c[0x0][0x198], RZ ;  /* 0x000066000e037a24 */ /* 0x000fc400078e02ff */
[----:B------:R-:W4:Y:S01]  /*32180*/  LDL.LU R14, [R1+0xa1c] ;  /* 0x000a1c00010e7983 */ /* 0x000f220000300800 */
[C---:B------:R-:W-:Y:S01]  /*32190*/  IMAD R8, R15.reuse, c[0x0][0x198], RZ ;  /* 0x000066000f087a24 */ /* 0x040fe200078e02ff */
[----:B------:R-:W-:Y:S02]  /*321a0*/  ISETP.LT.AND P2, PT, R15, c[0x0][0x17c], !P0 ;  /* 0x00005f000f007a0c */ /* 0x000fe40004741270 */
[-C--:B------:R-:W-:Y:S01]  /*321b0*/  LEA R28, P5, R3, R2.reuse, 0x1 ;  /* 0x00000002031c7211 */ /* 0x080fe200078a08ff */
[----:B------:R-:W4:Y:S01]  /*321c0*/  LDL.LU R15, [R1+0xa20] ;  /* 0x000a2000010f7983 */ /* 0x000f220000300800 */
[C---:B------:R-:W-:Y:S01]  /*321d0*/  LEA R26, P6, R8.reuse, R2, 0x1 ;  /* 0x00000002081a7211 */ /* 0x040fe200078c08ff */
[C---:B---3--:R-:W-:Y:S01]  /*321e0*/  IMAD R4, R7.reuse, c[0x0][0x198], RZ ;  /* 0x0000660007047a24 */ /* 0x048fe200078e02ff */
[----:B------:R-:W-:Y:S02]  /*321f0*/  ISETP.LT.AND P4, PT, R7, c[0x0][0x17c], !P0 ;  /* 0x00005f0007007a0c */ /* 0x000fe40004781270 */
[----:B------:R-:W-:Y:S01]  /*32200*/  LEA.HI.X.SX32 R27, R8, R0, 0x1, P6 ;  /* 0x00000000081b7211 */ /* 0x000fe200030f0eff */
[----:B------:R-:W3:Y:S01]  /*32210*/  LDL.LU R7, [R1+0xa4] ;  /* 0x0000a40001077983 */ /* 0x000ee20000300800 */
[----:B------:R-:W-:-:S02]  /*32220*/  LEA R24, P6, R4, R2, 0x1 ;  /* 0x0000000204187211 */ /* 0x000fc400078c08ff */
[-C--:B------:R-:W-:Y:S02]  /*32230*/  LEA.HI.X.SX32 R29, R3, R0.reuse, 0x1, P5 ;  /* 0x00000000031d7211 */ /* 0x080fe400028f0eff */
[----:B------:R-:W3:Y:S01]  /*32240*/  LDL.LU R3, [R1+0xa18] ;  /* 0x000a180001037983 */ /* 0x000ee20000300800 */
[----:B------:R-:W-:Y:S02]  /*32250*/  PRMT R20, R20, 0x7632, R20 ;  /* 0x0000763214147816 */ /* 0x000fe40000000014 */
[----:B------:R-:W-:-:S03]  /*32260*/  LEA.HI.X.SX32 R25, R4, R0, 0x1, P6 ;  /* 0x0000000004197211 */ /* 0x000fc600030f0eff */
[----:B------:R0:W-:Y:S04]  /*32270*/  @P2 STG.E.U16 [R26.64], R20 ;  /* 0x000000141a002986 */ /* 0x0001e8000c10150a */
[----:B0-----:R-:W3:Y:S04]  /*32280*/  LDL.LU R20, [R1+0xb4] ;  /* 0x0000b40001147983 */ /* 0x001ee80000300800 */
[----:B--2---:R0:W-:Y:S01]  /*32290*/  @P3 STG.E.U16 [R28.64], R18 ;  /* 0x000000121c003986 */ /* 0x0041e2000c10150a */
[C---:B-----5:R-:W-:Y:S01]  /*322a0*/  IMAD R8, R11.reuse, c[0x0][0x198], RZ ;  /* 0x000066000b087a24 */ /* 0x060fe200078e02ff */
[----:B------:R-:W-:-:S02]  /*322b0*/  ISETP.LT.AND P2, PT, R11, c[0x0][0x17c], !P0 ;  /* 0x00005f000b007a0c */ /* 0x000fc40004741270 */
[----:B------:R-:W2:Y:S04]  /*322c0*/  LDL.LU R11, [R1+0x94] ;  /* 0x00009400010b7983 */ /* 0x000ea80000300800 */
[----:B------:R1:W-:Y:S01]  /*322d0*/  @P4 STG.E.U16 [R24.64], R19 ;  /* 0x0000001318004986 */ /* 0x0003e2000c10150a */
[C---:B----4-:R-:W-:Y:S01]  /*322e0*/  ISETP.LT.AND P4, PT, R14.reuse, c[0x0][0x17c], !P0 ;  /* 0x00005f000e007a0c */ /* 0x050fe20004781270 */
[----:B------:R-:W-:Y:S02]  /*322f0*/  IMAD R4, R14, c[0x0][0x198], RZ ;  /* 0x000066000e047a24 */ /* 0x000fe400078e02ff */
[----:B------:R-:W4:Y:S04]  /*32300*/  LDL.LU R14, [R1+0x54] ;  /* 0x00005400010e7983 */ /* 0x000f280000300800 */
[----:B0-----:R-:W5:Y:S01]  /*32310*/  LDL.LU R29, [R1+0xa24] ;  /* 0x000a2400011d7983 */ /* 0x001f620000300800 */
[----:B------:R-:W-:-:S04]  /*32320*/  LEA R26, P5, R8, R2, 0x1 ;  /* 0x00000002081a7211 */ /* 0x000fc800078a08ff */
[----:B------:R-:W-:Y:S02]  /*32330*/  LEA.HI.X.SX32 R27, R8, R0, 0x1, P5 ;  /* 0x00000000081b7211 */ /* 0x000fe400028f0eff */
[C---:B---3--:R-:W-:Y:S01]  /*32340*/  ISETP.LT.AND P3, PT, R3.reuse, c[0x0][0x17c], !P0 ;  /* 0x00005f0003007a0c */ /* 0x048fe20004761270 */
[----:B------:R-:W-:Y:S02]  /*32350*/  IMAD R3, R3, c[0x0][0x198], RZ ;  /* 0x0000660003037a24 */ /* 0x000fe400078e02ff */
[----:B------:R0:W-:Y:S03]  /*32360*/  @P2 STG.E.U16 [R26.64], R16 ;  /* 0x000000101a002986 */ /* 0x0001e6000c10150a */
[----:B-1----:R-:W-:-:S04]  /*32370*/  LEA R24, P6, R3, R2, 0x1 ;  /* 0x0000000203187211 */ /* 0x002fc800078c08ff */
[----:B------:R-:W-:Y:S01]  /*32380*/  LEA.HI.X.SX32 R25, R3, R0, 0x1, P6 ;  /* 0x0000000003197211 */ /* 0x000fe200030f0eff */
[C---:B------:R-:W-:Y:S01]  /*32390*/  IMAD R8, R15.reuse, c[0x0][0x198], RZ ;  /* 0x000066000f087a24 */ /* 0x040fe200078e02ff */
[-C--:B------:R-:W-:Y:S02]  /*323a0*/  LEA R28, P5, R4, R2.reuse, 0x1 ;  /* 0x00000002041c7211 */ /* 0x080fe400078a08ff */
[----:B------:R-:W-:Y:S01]  /*323b0*/  ISETP.LT.AND P2, PT, R15, c[0x0][0x17c], !P0 ;  /* 0x00005f000f007a0c */ /* 0x000fe20004741270 */
[----:B------:R1:W-:Y:S01]  /*323c0*/  @P3 STG.E.U16 [R24.64], R5 ;  /* 0x0000000518003986 */ /* 0x0003e2000c10150a */
[----:B0-----:R-:W-:-:S03]  /*323d0*/  LEA R26, P6, R8, R2, 0x1 ;  /* 0x00000002081a7211 */ /* 0x001fc600078c08ff */
[----:B------:R-:W3:Y:S01]  /*323e0*/  LDL.LU R15, [R1+0x44] ;  /* 0x00004400010f7983 */ /* 0x000ee20000300800 */
[----:B-----5:R-:W-:Y:S02]  /*323f0*/  IMAD.MOV.U32 R27, RZ, RZ, R29 ;  /* 0x000000ffff1b7224 */ /* 0x020fe400078e001d */
[----:B------:R-:W-:-:S03]  /*32400*/  IMAD R3, R29, c[0x0][0x198], RZ ;  /* 0x000066001d037a24 */ /* 0x000fc600078e02ff */
[----:B------:R-:W-:Y:S02]  /*32410*/  ISETP.LT.AND P3, PT, R27, c[0x0][0x17c], !P0 ;  /* 0x00005f001b007a0c */ /* 0x000fe40004761270 */
[----:B------:R-:W-:Y:S02]  /*32420*/  LEA.HI.X.SX32 R29, R4, R0, 0x1, P5 ;  /* 0x00000000041d7211 */ /* 0x000fe400028f0eff */
[C---:B-1----:R-:W-:Y:S01]  /*32430*/  LEA R24, P5, R3.reuse, R2, 0x1 ;  /* 0x0000000203187211 */ /* 0x042fe200078a08ff */
[----:B------:R-:W5:Y:S01]  /*32440*/  LDL.LU R4, [R1+0xa28] ;  /* 0x000a280001047983 */ /* 0x000f620000300800 */
[-C--:B------:R-:W-:Y:S02]  /*32450*/  LEA.HI.X.SX32 R27, R8, R0.reuse, 0x1, P6 ;  /* 0x00000000081b7211 */ /* 0x080fe400030f0eff */
[----:B------:R-:W-:Y:S01]  /*32460*/  LEA.HI.X.SX32 R25, R3, R0, 0x1, P5 ;  /* 0x0000000003197211 */ /* 0x000fe200028f0eff */
[----:B------:R-:W3:Y:S04]  /*32470*/  LDL.LU R8, [R1+0xa2c] ;  /* 0x000a2c0001087983 */ /* 0x000ee80000300800 */
[----:B------:R-:W-:Y:S04]  /*32480*/  @P4 STG.E.U16 [R28.64], R20 ;  /* 0x000000141c004986 */ /* 0x000fe8000c10150a */
[----:B------:R-:W-:Y:S04]  /*32490*/  @P2 STG.E.U16 [R26.64], R7 ;  /* 0x000000071a002986 */ /* 0x000fe8000c10150a */
[----:B--2---:R0:W-:Y:S04]  /*324a0*/  @P3 STG.E.U16 [R24.64], R11 ;  /* 0x0000000b18003986 */ /* 0x0041e8000c10150a */
[----:B0-----:R-:W2:Y:S04]  /*324b0*/  LDL.LU R25, [R1+0xa30] ;  /* 0x000a300001197983 */ /* 0x001ea80000300800 */
[----:B------:R-:W4:Y:S01]  /*324c0*/  LDL.LU R29, [R1+0xa34] ;  /* 0x000a3400011d7983 */ /* 0x000f220000300800 */
[C---:B-----5:R-:W-:Y:S01]  /*324d0*/  ISETP.LT.AND P4, PT, R4.reuse, c[0x0][0x17c], !P0 ;  /* 0x00005f0004007a0c */ /* 0x060fe20004781270 */
[----:B------:R-:W-:-:S02]  /*324e0*/  IMAD R4, R4, c[0x0][0x198], RZ ;  /* 0x0000660004047a24 */ /* 0x000fc400078e02ff */
[C---:B---3--:R-:W-:Y:S01]  /*324f0*/  IMAD R3, R8.reuse, c[0x0][0x198], RZ ;  /* 0x0000660008037a24 */ /* 0x048fe200078e02ff */
[----:B------:R-:W-:Y:S02]  /*32500*/  ISETP.LT.AND P2, PT, R8, c[0x0][0x17c], !P0 ;  /* 0x00005f0008007a0c */ /* 0x000fe40004741270 */
[CC--:B------:R-:W-:Y:S02]  /*32510*/  LEA R26, P6, R4.reuse, R2.reuse, 0x1 ;  /* 0x00000002041a7211 */ /* 0x0c0fe400078c08ff */
[----:B------:R-:W-:Y:S02]  /*32520*/  LEA R28, P5, R3, R2, 0x1 ;  /* 0x00000002031c7211 */ /* 0x000fe400078a08ff */
[----:B------:R-:W-:-:S05]  /*32530*/  LEA.HI.X.SX32 R27, R4, R0, 0x1, P6 ;  /* 0x00000000041b7211 */ /* 0x000fca00030f0eff */
[----:B------:R0:W-:Y:S01]  /*32540*/  @P4 STG.E.U16 [R26.64], R9 ;  /* 0x000000091a004986 */ /* 0x0001e2000c10150a */
[C---:B--2---:R-:W-:Y:S01]  /*32550*/  IMAD R8, R25.reuse, c[0x0][0x198], RZ ;  /* 0x0000660019087a24 */ /* 0x044fe200078e02ff */
[----:B------:R-:W-:Y:S01]  /*32560*/  ISETP.LT.AND P3, PT, R25, c[0x0][0x17c], !P0 ;  /* 0x00005f0019007a0c */ /* 0x000fe20004761270 */
[----:B----4-:R-:W-:Y:S02]  /*32570*/  IMAD R4, R29, c[0x0][0x198], RZ ;  /* 0x000066001d047a24 */ /* 0x010fe400078e02ff */
[----:B------:R-:W-:Y:S01]  /*32580*/  IMAD.MOV.U32 R25, RZ, RZ, R29 ;  /* 0x000000ffff197224 */ /* 0x000fe200078e001d */
[----:B------:R-:W-:Y:S02]  /*32590*/  LEA.HI.X.SX32 R29, R3, R0, 0x1, P5 ;  /* 0x00000000031d7211 */ /* 0x000fe400028f0eff */
[----:B------:R-:W2:Y:S01]  /*325a0*/  LDL.LU R3, [R1+0xa38] ;  /* 0x000a380001037983 */ /* 0x000ea20000300800 */
[----:B------:R-:W-:Y:S02]  /*325b0*/  LEA R24, P6, R8, R2, 0x1 ;  /* 0x0000000208187211 */ /* 0x000fe400078c08ff */
[----:B------:R-:W-:-:S02]  /*325c0*/  ISETP.LT.AND P4, PT, R25, c[0x0][0x17c], !P0 ;  /* 0x00005f0019007a0c */ /* 0x000fc40004781270 */
[----:B0-----:R-:W-:Y:S02]  /*325d0*/  LEA R26, P5, R4, R2, 0x1 ;  /* 0x00000002041a7211 */ /* 0x001fe400078a08ff */
[-C--:B------:R-:W-:Y:S01]  /*325e0*/  LEA.HI.X.SX32 R25, R8, R0.reuse, 0x1, P6 ;  /* 0x0000000008197211 */ /* 0x080fe200030f0eff */
[----:B------:R0:W-:Y:S01]  /*325f0*/  @P2 STG.E.U16 [R28.64], R14 ;  /* 0x0000000e1c002986 */ /* 0x0001e2000c10150a */
[----:B------:R-:W-:-:S03]  /*32600*/  LEA.HI.X.SX32 R27, R4, R0, 0x1, P5 ;  /* 0x00000000041b7211 */ /* 0x000fc600028f0eff */
[----:B------:R-:W3:Y:S04]  /*32610*/  LDL.LU R8, [R1+0xa3c] ;  /* 0x000a3c0001087983 */ /* 0x000ee80000300800 */
[----:B0-----:R-:W4:Y:S04]  /*32620*/  LDL.LU R28, [R1+0xa44] ;  /* 0x000a4400011c7983 */ /* 0x001f280000300800 */
[----:B------:R-:W5:Y:S04]  /*32630*/  LDL.LU R29, [R1+0x34] ;  /* 0x00003400011d7983 */ /* 0x000f680000300800 */
[----:B------:R-:W4:Y:S04]  /*32640*/  LDL.LU R4, [R1+0xa40] ;  /* 0x000a400001047983 */ /* 0x000f280000300800 */
[----:B------:R0:W-:Y:S01]  /*32650*/  @P3 STG.E.U16 [R24.64], R15 ;  /* 0x0000000f18003986 */ /* 0x0001e2000c10150a */
[C---:B--2---:R-:W-:Y:S01]  /*32660*/  ISETP.LT.AND P2, PT, R3.reuse, c[0x0][0x17c], !P0 ;  /* 0x00005f0003007a0c */ /* 0x044fe20004741270 */
[----:B------:R-:W-:-:S05]  /*32670*/  IMAD R3, R3, c[0x0][0x198], RZ ;  /* 0x0000660003037a24 */ /* 0x000fca00078e02ff */
[C---:B0-----:R-:W-:Y:S02]  /*32680*/  LEA R24, P6, R3.reuse, R2, 0x1 ;  /* 0x0000000203187211 */ /* 0x041fe400078c08ff */
[C---:B---3--:R-:W-:Y:S01]  /*32690*/  ISETP.LT.AND P3, PT, R8.reuse, c[0x0][0x17c], !P0 ;  /* 0x00005f0008007a0c */ /* 0x048fe20004761270 */
[----:B------:R-:W-:Y:S01]  /*326a0*/  IMAD R8, R8, c[0x0][0x198], RZ ;  /* 0x0000660008087a24 */ /* 0x000fe200078e02ff */
[----:B------:R-:W-:Y:S01]  /*326b0*/  LEA.HI.X.SX32 R25, R3, R0, 0x1, P6 ;  /* 0x0000000003197211 */ /* 0x000fe200030f0eff */
[----:B-----5:R0:W-:Y:S01]  /*326c0*/  @P4 STG.E.U16 [R26.64], R29 ;  /* 0x0000001d1a004986 */ /* 0x0201e2000c10150a */
[C---:B----4-:R-:W-:Y:S01]  /*326d0*/  ISETP.LT.AND P4, PT, R4.reuse, c[0x0][0x17c], !P0 ;  /* 0x00005f0004007a0c */ /* 0x050fe20004781270 */
[----:B------:R-:W-:Y:S02]  /*326e0*/  IMAD R4, R4, c[0x0][0x198], RZ ;  /* 0x0000660004047a24 */ /* 0x000fe400078e02ff */
[----:B------:R1:W-:Y:S01]  /*326f0*/  @P2 STG.E.U16 [R24.64], R13 ;  /* 0x0000000d18002986 */ /* 0x0003e2000c10150a */
[----:B0-----:R-:W-:-:S04]  /*32700*/  LEA R26, P5, R8, R2, 0x1 ;  /* 0x00000002081a7211 */ /* 0x001fc800078a08ff */
[----:B------:R-:W-:Y:S02]  /*32710*/  LEA.HI.X.SX32 R27, R8, R0, 0x1, P5 ;  /* 0x00000000081b7211 */ /* 0x000fe400028f0eff */
[----:B-1----:R-:W-:Y:S01]  /*32720*/  LEA R24, P2, R4, R2, 0x1 ;  /* 0x0000000204187211 */ /* 0x002fe200078408ff */
[C---:B------:R-:W-:Y:S01]  /*32730*/  IMAD R3, R28.reuse, c[0x0][0x198], RZ ;  /* 0x000066001c037a24 */ /* 0x040fe200078e02ff */
[----:B------:R-:W-:Y:S01]  /*32740*/  ISETP.LT.AND P6, PT, R28, c[0x0][0x17c], !P0 ;  /* 0x00005f001c007a0c */ /* 0x000fe200047c1270 */
[----:B------:R0:W-:Y:S01]  /*32750*/  @P3 STG.E.U16 [R26.64], R10 ;  /* 0x0000000a1a003986 */ /* 0x0001e2000c10150a */
[----:B------:R-:W-:-:S03]  /*32760*/  LEA.HI.X.SX32 R25, R4, R0, 0x1, P2 ;  /* 0x0000000004197211 */ /* 0x000fc600010f0eff */
[----:B------:R-:W2:Y:S04]  /*32770*/  LDL.LU R28, [R1+0xa50] ;  /* 0x000a5000011c7983 */ /* 0x000ea80000300800 */
[----:B------:R1:W-:Y:S04]  /*32780*/  @P4 STG.E.U16 [R24.64], R6 ;  /* 0x0000000618004986 */ /* 0x0003e8000c10150a */
[----:B0-----:R-:W3:Y:S04]  /*32790*/  LDL.LU R27, [R1+0xa48] ;  /* 0x000a4800011b7983 */ /* 0x001ee80000300800 */
[----:B------:R-:W4:Y:S04]  /*327a0*/  LDL.LU R4, [R1+0xa94] ;  /* 0x000a940001047983 */ /* 0x000f280000300800 */
[----:B-1----:R-:W5:Y:S01]  /*327b0*/  LDL.LU R25, [R1+0xa4c] ;  /* 0x000a4c0001197983 */ /* 0x002f620000300800 */
[----:B------:R-:W-:-:S02]  /*327c0*/  LEA R26, P5, R3, R2, 0x1 ;  /* 0x00000002031a7211 */ /* 0x000fc400078a08ff */
[C---:B---3--:R-:W-:Y:S02]  /*327d0*/  ISETP.LT.AND P3, PT, R27.reuse, c[0x0][0x17c], !P0 ;  /* 0x00005f001b007a0c */ /* 0x048fe40004761270 */
[----:B----4-:R-:W-:Y:S01]  /*327e0*/  ISETP.LT.AND P2, PT, R4, c[0x0][0x17c], !P0 ;  /* 0x00005f0004007a0c */ /* 0x010fe20004741270 */
[----:B------:R-:W-:Y:S01]  /*327f0*/  IMAD R4, R27, c[0x0][0x198], RZ ;  /* 0x000066001b047a24 */ /* 0x000fe200078e02ff */
[----:B------:R-:W-:Y:S01]  /*32800*/  LEA.HI.X.SX32 R27, R3, R0, 0x1, P5 ;  /* 0x00000000031b7211 */ /* 0x000fe200028f0eff */
[----:B-----5:R-:W-:-:S03]  /*32810*/  IMAD R3, R25, c[0x0][0x198], RZ ;  /* 0x0000660019037a24 */ /* 0x020fc600078e02ff */
[C---:B------:R-:W-:Y:S01]  /*32820*/  LEA R24, P5, R4.reuse, R2, 0x1 ;  /* 0x0000000204187211 */ /* 0x040fe200078a08ff */
[----:B------:R0:W-:Y:S01]  /*32830*/  @P6 STG.E.U16 [R26.64], R17 ;  /* 0x000000111a006986 */ /* 0x0001e2000c10150a */
[----:B------:R-:W-:Y:S02]  /*32840*/  ISETP.LT.AND P4, PT, R25, c[0x0][0x17c], !P0 ;  /* 0x00005f0019007a0c */ /* 0x000fe40004781270 */
[----:B------:R-:W-:Y:S01]  /*32850*/  LEA.HI.X.SX32 R25, R4, R0, 0x1, P5 ;  /* 0x0000000004197211 */ /* 0x000fe200028f0eff */
[C---:B--2---:R-:W-:Y:S01]  /*32860*/  IMAD R4, R28.reuse, c[0x0][0x198], RZ ;  /* 0x000066001c047a24 */ /* 0x044fe200078e02ff */
[----:B------:R-:W-:Y:S02]  /*32870*/  ISETP.LT.AND P5, PT, R28, c[0x0][0x17c], !P0 ;  /* 0x00005f001c007a0c */ /* 0x000fe400047a1270 */
[C---:B0-----:R-:W-:Y:S01]  /*32880*/  LEA R26, P6, R3.reuse, R2, 0x1 ;  /* 0x00000002031a7211 */ /* 0x041fe200078c08ff */
[----:B------:R0:W-:Y:S03]  /*32890*/  @P3 STG.E.U16 [R24.64], R21 ;  /* 0x0000001518003986 */ /* 0x0001e6000c10150a */
[----:B------:R-:W-:-:S02]  /*328a0*/  LEA.HI.X.SX32 R27, R3, R0, 0x1, P6 ;  /* 0x00000000031b7211 */ /* 0x000fc400030f0eff */
[----:B------:R-:W-:Y:S02]  /*328b0*/  PRMT R3, R18, 0x7632, R3 ;  /* 0x0000763212037816 */ /* 0x000fe40000000003 */
[----:B------:R-:W2:Y:S04]  /*328c0*/  LDL.LU R18, [R1+0xcb0] ;  /* 0x000cb00001127983 */ /* 0x000ea80000300800 */
[----:B------:R-:W3:Y:S04]  /*328d0*/  LDL.LU R28, [R1+0xa5c] ;  /* 0x000a5c00011c7983 */ /* 0x000ee80000300800 */
[----:B0-----:R-:W4:Y:S04]  /*328e0*/  LDL.LU R25, [R1+0xa54] ;  /* 0x000a540001197983 */ /* 0x001f280000300800 */
[----:B------:R0:W-:Y:S04]  /*328f0*/  @P4 STG.E.U16 [R26.64], R3 ;  /* 0x000000031a004986 */ /* 0x0001e8000c10150a */
[----:B0-----:R-:W5:Y:S01]  /*32900*/  LDL.LU R27, [R1+0xa58] ;  /* 0x000a5800011b7983 */ /* 0x001f620000300800 */
[----:B------:R-:W-:-:S02]  /*32910*/  LEA R24, P3, R4, R2, 0x1 ;  /* 0x0000000204187211 */ /* 0x000fc400078608ff */
[----:B------:R-:W-:Y:S02]  /*32920*/  PRMT R5, R19, 0x7632, R5 ;  /* 0x0000763213057816 */ /* 0x000fe40000000005 */
[----:B------:R-:W2:Y:S01]  /*32930*/  LDL.LU R19, [R1+0xcac] ;  /* 0x000cac0001137983 */ /* 0x000ea20000300800 */
[C---:B----4-:R-:W-:Y:S01]  /*32940*/  ISETP.LT.AND P4, PT, R25.reuse, c[0x0][0x17c], !P0 ;  /* 0x00005f0019007a0c */ /* 0x050fe20004781270 */
[----:B------:R-:W-:Y:S01]  /*32950*/  IMAD R3, R25, c[0x0][0x198], RZ ;  /* 0x0000660019037a24 */ /* 0x000fe200078e02ff */
[----:B------:R-:W-:-:S05]  /*32960*/  LEA.HI.X.SX32 R25, R4, R0, 0x1, P3 ;  /* 0x0000000004197211 */ /* 0x000fca00018f0eff */
[----:B------:R0:W-:Y:S02]  /*32970*/  @P5 STG.E.U16 [R24.64], R5 ;  /* 0x0000000518005986 */ /* 0x0001e4000c10150a */
[----:B0-----:R-:W-:Y:S02]  /*32980*/  PRMT R5, R16, 0x7632, R5 ;  /* 0x0000763210057816 */ /* 0x001fe40000000005 */
[----:B------:R-:W4:Y:S01]  /*32990*/  LDL.LU R16, [R1+0xa64] ;  /* 0x000a640001107983 */ /* 0x000f220000300800 */
[----:B------:R-:W-:Y:S01]  /*329a0*/  LEA R26, P6, R3, R2, 0x1 ;  /* 0x00000002031a7211 */ /* 0x000fe200078c08ff */
[C---:B-----5:R-:W-:Y:S01]  /*329b0*/  IMAD R4, R27.reuse, c[0x0][0x198], RZ ;  /* 0x000066001b047a24 */ /* 0x060fe200078e02ff */
[----:B------:R-:W-:Y:S02]  /*329c0*/  ISETP.LT.AND P3, PT, R27, c[0x0][0x17c], !P0 ;  /* 0x00005f001b007a0c */ /* 0x000fe40004761270 */
[----:B------:R-:W-:Y:S01]  /*329d0*/  LEA.HI.X.SX32 R27, R3, R0, 0x1, P6 ;  /* 0x00000000031b7211 */ /* 0x000fe200030f0eff */
[C---:B---3--:R-:W-:Y:S01]  /*329e0*/  IMAD R3, R28.reuse, c[0x0][0x198], RZ ;  /* 0x000066001c037a24 */ /* 0x048fe200078e02ff */
[----:B------:R-:W-:-:S02]  /*329f0*/  ISETP.LT.AND P6, PT, R28, c[0x0][0x17c], !P0 ;  /* 0x00005f001c007a0c */ /* 0x000fc400047c1270 */
[----:B------:R-:W3:Y:S04]  /*32a00*/  LDL.LU R28, [R1+0xa68] ;  /* 0x000a6800011c7983 */ /* 0x000ee80000300800 */
[----:B------:R0:W-:Y:S01]  /*32a10*/  @P4 STG.E.U16 [R26.64], R5 ;  /* 0x000000051a004986 */ /* 0x0001e2000c10150a */
[----:B------:R-:W-:-:S03]  /*32a20*/  LEA R24, P5, R4, R2, 0x1 ;  /* 0x0000000204187211 */ /* 0x000fc600078a08ff */
[----:B0-----:R-:W5:Y:S01]  /*32a30*/  LDL.LU R27, [R1+0xa60] ;  /* 0x000a6000011b7983 */ /* 0x001f620000300800 */
[----:B------:R-:W-:Y:S02]  /*32a40*/  LEA.HI.X.SX32 R25, R4, R0, 0x1, P5 ;  /* 0x0000000004197211 */ /* 0x000fe400028f0eff */
[----:B------:R-:W-:Y:S02]  /*32a50*/  PRMT R8, R5, 0x7632, R8 ;  /* 0x0000763205087816 */ /* 0x000fe40000000008 */
[C---:B------:R-:W-:Y:S02]  /*32a60*/  LEA R4, P5, R3.reuse, R2, 0x1 ;  /* 0x0000000203047211 */ /* 0x040fe400078a08ff */
[----:B------:R-:W-:Y:S01]  /*32a70*/  PRMT R9, R20, 0x7632, R9 ;  /* 0x0000763214097816 */ /* 0x000fe20000000009 */
[----:B------:R-:W-:Y:S01]  /*32a80*/  @P3 STG.E.U16 [R24.64], R8 ;  /* 0x0000000818003986 */ /* 0x000fe2000c10150a */
[----:B------:R-:W-:-:S03]  /*32a90*/  LEA.HI.X.SX32 R5, R3, R0, 0x1, P5 ;  /* 0x0000000003057211 */ /* 0x000fc600028f0eff */
[----:B------:R-:W2:Y:S01]  /*32aa0*/  LDL.LU R20, [R1+0xa6c] ;  /* 0x000a6c0001147983 */ /* 0x000ea20000300800 */
[C---:B----4-:R-:W-:Y:S01]  /*32ab0*/  ISETP.LT.AND P3, PT, R16.reuse, c[0x0][0x17c], !P0 ;  /* 0x00005f0010007a0c */ /* 0x050fe20004761270 */
[----:B------:R-:W-:Y:S02]  /*32ac0*/  IMAD R3, R16, c[0x0][0x198], RZ ;  /* 0x0000660010037a24 */ /* 0x000fe400078e02ff */
[----:B------:R-:W4:Y:S04]  /*32ad0*/  LDL.LU R16, [R1+0xa70] ;  /* 0x000a700001107983 */ /* 0x000f280000300800 */
[----:B------:R0:W-:Y:S02]  /*32ae0*/  @P6 STG.E.U16 [R4.64], R9 ;  /* 0x0000000904006986 */ /* 0x0001e4000c10150a */
[----:B0-----:R-:W-:Y:S01]  /*32af0*/  LEA R4, P6, R3, R2, 0x1 ;  /* 0x0000000203047211 */ /* 0x001fe200078c08ff */
[C---:B-----5:R-:W-:Y:S01]  /*32b00*/  IMAD R8, R27.reuse, c[0x0][0x198], RZ ;  /* 0x000066001b087a24 */ /* 0x060fe200078e02ff */
[----:B------:R-:W-:-:S02]  /*32b10*/  ISETP.LT.AND P4, PT, R27, c[0x0][0x17c], !P0 ;  /* 0x00005f001b007a0c */ /* 0x000fc40004781270 */
[----:B------:R-:W-:Y:S02]  /*32b20*/  PRMT R9, R7, 0x7632, R9 ;  /* 0x0000763207097816 */ /* 0x000fe40000000009 */
[C---:B------:R-:W-:Y:S01]  /*32b30*/  LEA R24, P5, R8.reuse, R2, 0x1 ;  /* 0x0000000208187211 */ /* 0x040fe200078a08ff */
[----:B------:R-:W5:Y:S01]  /*32b40*/  LDL.LU R7, [R1+0xca8] ;  /* 0x000ca80001077983 */ /* 0x000f620000300800 */
[-C--:B------:R-:W-:Y:S02]  /*32b50*/  LEA.HI.X.SX32 R5, R3, R0.reuse, 0x1, P6 ;  /* 0x0000000003057211 */ /* 0x080fe400030f0eff */
[----:B------:R-:W-:Y:S02]  /*32b60*/  PRMT R3, R11, 0x7632, R3 ;  /* 0x000076320b037816 */ /* 0x000fe40000000003 */
[----:B------:R-:W5:Y:S01]  /*32b70*/  LDL.LU R11, [R1+0xca4] ;  /* 0x000ca400010b7983 */ /* 0x000f620000300800 */
[----:B------:R-:W-:-:S03]  /*32b80*/  LEA.HI.X.SX32 R25, R8, R0, 0x1, P5 ;  /* 0x0000000008197211 */ /* 0x000fc600028f0eff */
[----:B------:R-:W5:Y:S04]  /*32b90*/  LDL.LU R27, [R1+0xa74] ;  /* 0x000a7400011b7983 */ /* 0x000f680000300800 */
[----:B------:R-:W-:Y:S04]  /*32ba0*/  @P4 STG.E.U16 [R24.64], R9 ;  /* 0x0000000918004986 */ /* 0x000fe8000c10150a */
[----:B------:R0:W-:Y:S04]  /*32bb0*/  @P3 STG.E.U16 [R4.64], R3 ;  /* 0x0000000304003986 */ /* 0x0001e8000c10150a */
[----:B------:R-:W5:Y:S01]  /*32bc0*/  LDL.LU R26, [R1+0xa78] ;  /* 0x000a7800011a7983 */ /* 0x000f620000300800 */
[----:B0-----:R-:W-:Y:S01]  /*32bd0*/  PRMT R5, R9, 0x7632, R5 ;  /* 0x0000763209057816 */ /* 0x001fe20000000005 */
[C---:B--2---:R-:W-:Y:S01]  /*32be0*/  IMAD R3, R20.reuse, c[0x0][0x198], RZ ;  /* 0x0000660014037a24 */ /* 0x044fe200078e02ff */
[----:B------:R-:W-:-:S02]  /*32bf0*/  ISETP.LT.AND P4, PT, R20, c[0x0][0x17c], !P0 ;  /* 0x00005f0014007a0c */ /* 0x000fc40004781270 */
[C---:B----4-:R-:W-:Y:S01]  /*32c00*/  ISETP.LT.AND P3, PT, R16.reuse, c[0x0][0x17c], !P0 ;  /* 0x00005f0010007a0c */ /* 0x050fe20004761270 */
[----:B------:R-:W-:Y:S02]  /*32c10*/  IMAD R9, R16, c[0x0][0x198], RZ ;  /* 0x0000660010097a24 */ /* 0x000fe400078e02ff */
[----:B------:R-:W2:Y:S04]  /*32c20*/  LDL.LU R16, [R1+0xa7c] ;  /* 0x000a7c0001107983 */ /* 0x000ea80000300800 */
[----:B------:R-:W4:Y:S01]  /*32c30*/  LDL.LU R20, [R1+0xa80] ;  /* 0x000a800001147983 */ /* 0x000f220000300800 */
[C---:B---3--:R-:W-:Y:S01]  /*32c40*/  IMAD R8, R28.reuse, c[0x0][0x198], RZ ;  /* 0x000066001c087a24 */ /* 0x048fe200078e02ff */
[----:B------:R-:W-:-:S04]  /*32c50*/  ISETP.LT.AND P5, PT, R28, c[0x0][0x17c], !P0 ;  /* 0x00005f001c007a0c */ /* 0x000fc800047a1270 */
[----:B------:R-:W-:-:S04]  /*32c60*/  LEA R24, P6, R8, R2, 0x1 ;  /* 0x0000000208187211 */ /* 0x000fc800078c08ff */
[----:B------:R-:W-:Y:S02]  /*32c70*/  LEA.HI.X.SX32 R25, R8, R0, 0x1, P6 ;  /* 0x0000000008197211 */ /* 0x000fe400030f0eff */
[-C--:B------:R-:W-:Y:S02]  /*32c80*/  LEA R4, P6, R3, R2.reuse, 0x1 ;  /* 0x0000000203047211 */ /* 0x080fe400078c08ff */
[----:B------:R-:W-:Y:S01]  /*32c90*/  PRMT R12, R14, 0x7632, R12 ;  /* 0x000076320e0c7816 */ /* 0x000fe2000000000c */
[----:B------:R0:W-:Y:S01]  /*32ca0*/  @P5 STG.E.U16 [R24.64], R5 ;  /* 0x0000000518005986 */ /* 0x0001e2000c10150a */
[----:B------:R-:W-:Y:S02]  /*32cb0*/  LEA R8, P5, R9, R2, 0x1 ;  /* 0x0000000209087211 */ /* 0x000fe400078a08ff */
[----:B------:R-:W-:Y:S01]  /*32cc0*/  PRMT R13, R15, 0x7632, R13 ;  /* 0x000076320f0d7816 */ /* 0x000fe2000000000d */
[----:B------:R-:W3:Y:S01]  /*32cd0*/  LDL.LU R14, [R1+0xca0] ;  /* 0x000ca000010e7983 */ /* 0x000ee20000300800 */
[----:B------:R-:W-:-:S03]  /*32ce0*/  LEA.HI.X.SX32 R9, R9, R0, 0x1, P5 ;  /* 0x0000000009097211 */ /* 0x000fc600028f0eff */
[----:B------:R-:W3:Y:S01]  /*32cf0*/  LDL.LU R15, [R1+0xa88] ;  /* 0x000a8800010f7983 */ /* 0x000ee20000300800 */
[----:B0-----:R-:W-:Y:S01]  /*32d00*/  LEA.HI.X.SX32 R5, R3, R0, 0x1, P6 ;  /* 0x0000000003057211 */ /* 0x001fe200030f0eff */
[C---:B-----5:R-:W-:Y:S01]  /*32d10*/  IMAD R3, R27.reuse, c[0x0][0x198], RZ ;  /* 0x000066001b037a24 */ /* 0x060fe200078e02ff */
[----:B------:R-:W-:-:S03]  /*32d20*/  ISETP.LT.AND P6, PT, R27, c[0x0][0x17c], !P0 ;  /* 0x00005f001b007a0c */ /* 0x000fc600047c1270 */
[----:B------:R0:W-:Y:S04]  /*32d30*/  @P4 STG.E.U16 [R4.64], R12 ;  /* 0x0000000c04004986 */ /* 0x0001e8000c10150a */
[----:B------:R1:W-:Y:S01]  /*32d40*/  @P3 STG.E.U16 [R8.64], R13 ;  /* 0x0000000d08003986 */ /* 0x0003e2000c10150a */
[----:B0-----:R-:W-:Y:S02]  /*32d50*/  LEA R4, P5, R3, R2, 0x1 ;  /* 0x0000000203047211 */ /* 0x001fe400078a08ff */
[----:B------:R-:W-:Y:S02]  /*32d60*/  PRMT R12, R29, 0x7632, R12 ;  /* 0x000076321d0c7816 */ /* 0x000fe4000000000c */
[----:B------:R-:W-:-:S05]  /*32d70*/  LEA.HI.X.SX32 R5, R3, R0, 0x1, P5 ;  /* 0x0000000003057211 */ /* 0x000fca00028f0eff */
[----:B------:R0:W-:Y:S01]  /*32d80*/  @P6 STG.E.U16 [R4.64], R12 ;  /* 0x0000000c04006986 */ /* 0x0001e2000c10150a */
[C---:B-1----:R-:W-:Y:S01]  /*32d90*/  IMAD R9, R26.reuse, c[0x0][0x198], RZ ;  /* 0x000066001a097a24 */ /* 0x042fe200078e02ff */
[----:B------:R-:W-:-:S04]  /*32da0*/  ISETP.LT.AND P4, PT, R26, c[0x0][0x17c], !P0 ;  /* 0x00005f001a007a0c */ /* 0x000fc80004781270 */
[----:B------:R-:W-:Y:S02]  /*32db0*/  LEA R8, P5, R9, R2, 0x1 ;  /* 0x0000000209087211 */ /* 0x000fe400078a08ff */
[----:B------:R-:W-:Y:S02]  /*32dc0*/  PRMT R13, R13, 0x7632, R13 ;  /* 0x000076320d0d7816 */ /* 0x000fe4000000000d */
[----:B------:R-:W-:-:S05]  /*32dd0*/  LEA.HI.X.SX32 R9, R9, R0, 0x1, P5 ;  /* 0x0000000009097211 */ /* 0x000fca00028f0eff */
[----:B------:R-:W-:Y:S01]  /*32de0*/  @P4 STG.E.U16 [R8.64], R13 ;  /* 0x0000000d08004986 */ /* 0x000fe2000c10150a */
[C---:B--2---:R-:W-:Y:S01]  /*32df0*/  IMAD R3, R16.reuse, c[0x0][0x198], RZ ;  /* 0x0000660010037a24 */ /* 0x044fe200078e02ff */
[----:B------:R-:W-:Y:S02]  /*32e00*/  ISETP.LT.AND P3, PT, R16, c[0x0][0x17c], !P0 ;  /* 0x00005f0010007a0c */ /* 0x000fe40004761270 */
[----:B------:R-:W2:Y:S02]  /*32e10*/  LDL.LU R16, [R1+0xa84] ;  /* 0x000a840001107983 */ /* 0x000ea40000300800 */
[----:B0-----:R-:W-:-:S04]  /*32e20*/  LEA R4, P6, R3, R2, 0x1 ;  /* 0x0000000203047211 */ /* 0x001fc800078c08ff */
[----:B------:R-:W-:Y:S02]  /*32e30*/  LEA.HI.X.SX32 R5, R3, R0, 0x1, P6 ;  /* 0x0000000003057211 */ /* 0x000fe400030f0eff */
[----:B------:R-:W-:Y:S02]  /*32e40*/  PRMT R3, R10, 0x7632, R3 ;  /* 0x000076320a037816 */ /* 0x000fe40000000003 */
[----:B------:R-:W5:Y:S04]  /*32e50*/  LDL.LU R10, [R1+0xc9c] ;  /* 0x000c9c00010a7983 */ /* 0x000f680000300800 */
[----:B------:R-:W5:Y:S01]  /*32e60*/  LDL.LU R25, [R1+0xa8c] ;  /* 0x000a8c0001197983 */ /* 0x000f620000300800 */
[----:B----4-:R-:W-:-:S03]  /*32e70*/  ISETP.LT.AND P5, PT, R20, c[0x0][0x17c], !P0 ;  /* 0x00005f0014007a0c */ /* 0x010fc600047a1270 */
[----:B------:R0:W-:Y:S01]  /*32e80*/  @P3 STG.E.U16 [R4.64], R3 ;  /* 0x0000000304003986 */ /* 0x0001e2000c10150a */
[----:B------:R-:W-:Y:S01]  /*32e90*/  IMAD R12, R20, c[0x0][0x198], RZ ;  /* 0x00006600140c7a24 */ /* 0x000fe200078e02ff */
[----:B0-----:R-:W-:Y:S02]  /*32ea0*/  PRMT R4, R6, 0x7632, R4 ;  /* 0x0000763206047816 */ /* 0x001fe40000000004 */
[----:B------:R-:W4:Y:S04]  /*32eb0*/  LDL.LU R6, [R1+0xc98] ;  /* 0x000c980001067983 */ /* 0x000f280000300800 */
[----:B------:R-:W4:Y:S04]  /*32ec0*/  LDL.LU R26, [R1+0xa9c] ;  /* 0x000a9c00011a7983 */ /* 0x000f280000300800 */
[----:B------:R-:W4:Y:S01]  /*32ed0*/  LDL.LU R20, [R1+0xa98] ;  /* 0x000a980001147983 */ /* 0x000f220000300800 */
[----:B------:R-:W-:Y:S01]  /*32ee0*/  LEA R8, P4, R12, R2, 0x1 ;  /* 0x000000020c087211 */ /* 0x000fe200078808ff */
[C---:B---3--:R-:W-:Y:S01]  /*32ef0*/  IMAD R3, R15.reuse, c[0x0][0x198], RZ ;  /* 0x000066000f037a24 */ /* 0x048fe200078e02ff */
[----:B------:R-:W-:-:S02]  /*32f00*/  ISETP.LT.AND P6, PT, R15, c[0x0][0x17c], !P0 ;  /* 0x00005f000f007a0c */ /* 0x000fc400047c1270 */
[----:B------:R-:W-:Y:S01]  /*32f10*/  LEA.HI.X.SX32 R9, R12, R0, 0x1, P4 ;  /* 0x000000000c097211 */ /* 0x000fe200020f0eff */
[----:B------:R-:W3:Y:S04]  /*32f20*/  LDL.LU R15, [R1+0x78] ;  /* 0x00007800010f7983 */ /* 0x000ee80000300800 */
[----:B------:R0:W-:Y:S01]  /*32f30*/  @P5 STG.E.U16 [R8.64], R4 ;  /* 0x0000000408005986 */ /* 0x0001e2000c10150a */
[----:B------:R-:W-:Y:S02]  /*32f40*/  PRMT R17, R17, 0x7632, R17 ;  /* 0x0000763211117816 */ /* 0x000fe40000000011 */
[----:B0-----:R-:W-:-:S04]  /*32f50*/  LEA R4, P3, R3, R2, 0x1 ;  /* 0x0000000203047211 */ /* 0x001fc800078608ff */
[----:B------:R-:W-:-:S05]  /*32f60*/  LEA.HI.X.SX32 R5, R3, R0, 0x1, P3 ;  /* 0x0000000003057211 */ /* 0x000fca00018f0eff */
[----:B------:R0:W-:Y:S01]  /*32f70*/  @P6 STG.E.U16 [R4.64], R17 ;  /* 0x0000001104006986 */ /* 0x0001e2000c10150a */
[----:B------:R-:W-:Y:S02]  /*32f80*/  PRMT R21, R21, 0x7632, R21 ;  /* 0x0000763215157816 */ /* 0x000fe40000000015 */
[C---:B--2---:R-:W-:Y:S01]  /*32f90*/  ISETP.LT.AND P4, PT, R16.reuse, c[0x0][0x17c], !P0 ;  /* 0x00005f0010007a0c */ /* 0x044fe20004781270 */
[----:B------:R-:W-:Y:S02]  /*32fa0*/  IMAD R12, R16, c[0x0][0x198], RZ ;  /* 0x00006600100c7a24 */ /* 0x000fe400078e02ff */
[----:B------:R-:W2:Y:S04]  /*32fb0*/  LDL.LU R16, [R1+0xaa0] ;  /* 0x000aa00001107983 */ /* 0x000ea80000300800 */
[----:B------:R-:W2:Y:S04]  /*32fc0*/  LDL.LU R24, [R1+0x68] ;  /* 0x0000680001187983 */ /* 0x000ea80000300800 */
[----:B------:R-:W2:Y:S01]  /*32fd0*/  LDL.LU R27, [R1+0xaa4] ;  /* 0x000aa400011b7983 */ /* 0x000ea20000300800 */
[C---:B-----5:R-:W-:Y:S01]  /*32fe0*/  ISETP.LT.AND P3, PT, R25.reuse, c[0x0][0x17c], !P0 ;  /* 0x00005f0019007a0c */ /* 0x060fe20004761270 */
[----:B------:R-:W-:-:S02]  /*32ff0*/  IMAD R3, R25, c[0x0][0x198], RZ ;  /* 0x0000660019037a24 */ /* 0x000fc400078e02ff */
[----:B------:R-:W5:Y:S04]  /*33000*/  LDL.LU R25, [R1+0xb8] ;  /* 0x0000b80001197983 */ /* 0x000f680000300800 */
[----:B0-----:R-:W2:Y:S01]  /*33010*/  LDL.LU R17, [R1+0x88] ;  /* 0x0000880001117983 */ /* 0x001ea20000300800 */
[----:B------:R-:W-:-:S04]  /*33020*/  LEA R8, P5, R12, R2, 0x1 ;  /* 0x000000020c087211 */ /* 0x000fc800078a08ff */
[----:B------:R-:W-:Y:S02]  /*33030*/  LEA.HI.X.SX32 R9, R12, R0, 0x1, P5 ;  /* 0x000000000c097211 */ /* 0x000fe400028f0eff */
[----:B------:R-:W-:-:S03]  /*33040*/  LEA R4, P5, R3, R2, 0x1 ;  /* 0x0000000203047211 */ /* 0x000fc600078a08ff */
[----:B------:R0:W-:Y:S01]  /*33050*/  @P4 STG.E.U16 [R8.64], R21 ;  /* 0x0000001508004986 */ /* 0x0001e2000c10150a */
[----:B------:R-:W-:Y:S02]  /*33060*/  LEA.HI.X.SX32 R5, R3, R0, 0x1, P5 ;  /* 0x0000000003057211 */ /* 0x000fe400028f0eff */
[----:B----4-:R-:W-:Y:S02]  /*33070*/  ISETP.LT.AND P5, PT, R26, c[0x0][0x17c], !P0 ;  /* 0x00005f001a007a0c */ /* 0x010fe400047a1270 */
[----:B------:R-:W-:Y:S01]  /*33080*/  ISETP.LT.AND P4, PT, R20, c[0x0][0x17c], !P0 ;  /* 0x00005f0014007a0c */ /* 0x000fe20004781270 */
[----:B0-----:R-:W4:Y:S04]  /*33090*/  LDL.LU R21, [R1+0xaa8] ;  /* 0x000aa80001157983 */ /* 0x001f280000300800 */
[----:B------:R-:W4:Y:S04]  /*330a0*/  LDL.LU R26, [R1+0xa8] ;  /* 0x0000a800011a7983 */ /* 0x000f280000300800 */
[----:B------:R-:W4:Y:S01]  /*330b0*/  LDL.LU R20, [R1+0xaac] ;  /* 0x000aac0001147983 */ /* 0x000f220000300800 */
[----:B------:R-:W-:-:S04]  /*330c0*/  IMAD.MOV.U32 R13, RZ, RZ, c[0x0][0x198] ;  /* 0x00006600ff0d7624 */ /* 0x000fc800078e00ff */
[----:B------:R-:W-:-:S04]  /*330d0*/  IMAD R12, R13, 0x2, R3 ;  /* 0x000000020d0c7824 */ /* 0x000fc800078e0203 */
[----:B------:R-:W-:Y:S01]  /*330e0*/  IMAD R3, R13, 0x2, R12 ;  /* 0x000000020d037824 */ /* 0x000fe200078e020c */
[----:B------:R-:W-:-:S04]  /*330f0*/  LEA R8, P6, R12, R2, 0x1 ;  /* 0x000000020c087211 */ /* 0x000fc800078c08ff */
[----:B------:R-:W-:Y:S01]  /*33100*/  LEA.HI.X.SX32 R9, R12, R0, 0x1, P6 ;  /* 0x000000000c097211 */ /* 0x000fe200030f0eff */
[----:B------:R-:W-:Y:S01]  /*33110*/  IMAD R12, R13, 0x2, R3 ;  /* 0x000000020d0c7824 */ /* 0x000fe200078e0203 */
[----:B--2---:R0:W-:Y:S04]  /*33120*/  @P3 STG.E.U16 [R4.64], R17 ;  /* 0x0000001104003986 */ /* 0x0041e8000c10150a */
[----:B---3--:R1:W-:Y:S01]  /*33130*/  @P1 STG.E.U16 [R8.64], R15 ;  /* 0x0000000f08001986 */ /* 0x0083e2000c10150a */
[----:B0-----:R-:W-:-:S04]  /*33140*/  LEA R4, P6, R3, R2, 0x1 ;  /* 0x0000000203047211 */ /* 0x001fc800078c08ff */
[----:B------:R-:W-:Y:S01]  /*33150*/  LEA.HI.X.SX32 R5, R3, R0, 0x1, P6 ;  /* 0x0000000003057211 */ /* 0x000fe200030f0eff */
[----:B------:R-:W-:Y:S01]  /*33160*/  IMAD R3, R13, 0x2, R12 ;  /* 0x000000020d037824 */ /* 0x000fe200078e020c */
[----:B-1----:R-:W-:-:S03]  /*33170*/  LEA R8, P6, R12, R2, 0x1 ;  /* 0x000000020c087211 */ /* 0x002fc600078c08ff */
[----:B------:R0:W-:Y:S01]  /*33180*/  @P2 STG.E.U16 [R4.64], R24 ;  /* 0x0000001804002986 */ /* 0x0001e2000c10150a */
[----:B------:R-:W-:Y:S01]  /*33190*/  LEA.HI.X.SX32 R9, R12, R0, 0x1, P6 ;  /* 0x000000000c097211 */ /* 0x000fe200030f0eff */
[----:B------:R-:W-:Y:S01]  /*331a0*/  IMAD R12, R13, 0x2, R3 ;  /* 0x000000020d0c7824 */ /* 0x000fe200078e0203 */
[----:B------:R-:W-:Y:S02]  /*331b0*/  ISETP.LT.AND P3, PT, R16, c[0x0][0x17c], !P0 ;  /* 0x00005f0010007a0c */ /* 0x000fe40004761270 */
[----:B------:R-:W2:Y:S01]  /*331c0*/  LDL.LU R16, [R1+0x98] ;  /* 0x0000980001107983 */ /* 0x000ea20000300800 */
[----:B------:R-:W-:Y:S02]  /*331d0*/  ISETP.LT.AND P1, PT, R27, c[0x0][0x17c], !P0 ;  /* 0x00005f001b007a0c */ /* 0x000fe40004721270 */
[----:B0-----:R-:W-:Y:S01]  /*331e0*/  LEA R4, P6, R3, R2, 0x1 ;  /* 0x0000000203047211 */ /* 0x001fe200078c08ff */
[----:B------:R0:W-:Y:S01]  /*331f0*/  @P5 STG.E.U16 [R8.64], R6 ;  /* 0x0000000608005986 */ /* 0x0001e2000c10150a */
[----:B----4-:R-:W-:-:S02]  /*33200*/  ISETP.LT.AND P2, PT, R21, c[0x0][0x17c], !P0 ;  /* 0x00005f0015007a0c */ /* 0x010fc40004741270 */
[----:B------:R-:W-:Y:S01]  /*33210*/  LEA.HI.X.SX32 R5, R3, R0, 0x1, P6 ;  /* 0x0000000003057211 */ /* 0x000fe200030f0eff */
[----:B------:R-:W3:Y:S01]  /*33220*/  LDL.LU R27, [R1+0x58] ;  /* 0x00005800011b7983 */ /* 0x000ee20000300800 */
[----:B------:R-:W-:-:S03]  /*33230*/  ISETP.LT.AND P5, PT, R20, c[0x0][0x17c], !P0 ;  /* 0x00005f0014007a0c */ /* 0x000fc600047a1270 */
[----:B------:R-:W4:Y:S01]  /*33240*/  LDL.LU R21, [R1+0xab4] ;  /* 0x000ab40001157983 */ /* 0x000f220000300800 */
[----:B0-----:R-:W-:-:S03]  /*33250*/  LEA R8, P6, R12, R2, 0x1 ;  /* 0x000000020c087211 */ /* 0x001fc600078c08ff */
[----:B------:R-:W3:Y:S01]  /*33260*/  LDL.LU R28, [R1+0x48] ;  /* 0x00004800011c7983 */ /* 0x000ee20000300800 */
[----:B------:R-:W-:Y:S01]  /*33270*/  IMAD R3, R13, 0x2, R12 ;  /* 0x000000020d037824 */ /* 0x000fe200078e020c */
[----:B------:R-:W-:Y:S02]  /*33280*/  LEA.HI.X.SX32 R9, R12, R0, 0x1, P6 ;  /* 0x000000000c097211 */ /* 0x000fe400030f0eff */
[----:B------:R-:W3:Y:S04]  /*33290*/  LDL.LU R20, [R1+0xab8] ;  /* 0x000ab80001147983 */ /* 0x000ee80000300800 */
[----:B------:R-:W3:Y:S04]  /*332a0*/  LDL.LU R29, [R1+0x38] ;  /* 0x00003800011d7983 */ /* 0x000ee80000300800 */
[----:B------:R-:W3:Y:S04]  /*332b0*/  LDL.LU R12, [R1+0xab0] ;  /* 0x000ab000010c7983 */ /* 0x000ee80000300800 */
[----:B-----5:R0:W-:Y:S04]  /*332c0*/  @P4 STG.E.U16 [R4.64], R25 ;  /* 0x0000001904004986 */ /* 0x0201e8000c10150a */
[----:B------:R1:W-:Y:S01]  /*332d0*/  @P3 STG.E.U16 [R8.64], R26 ;  /* 0x0000001a08003986 */ /* 0x0003e2000c10150a */
[----:B0-----:R-:W-:-:S04]  /*332e0*/  LEA R4, P6, R3, R2, 0x1 ;  /* 0x0000000203047211 */ /* 0x001fc800078c08ff */
[----:B------:R-:W-:-:S05]  /*332f0*/  LEA.HI.X.SX32 R5, R3, R0, 0x1, P6 ;  /* 0x0000000003057211 */ /* 0x000fca00030f0eff */
[----:B--2---:R0:W-:Y:S01]  /*33300*/  @P1 STG.E.U16 [R4.64], R16 ;  /* 0x0000001004001986 */ /* 0x0041e2000c10150a */
[----:B----4-:R-:W-:-:S03]  /*33310*/  ISETP.LT.AND P3, PT, R21, c[0x0][0x17c], !P0 ;  /* 0x00005f0015007a0c */ /* 0x010fc60004761270 */
[----:B------:R-:W2:Y:S01]  /*33320*/  LDL.LU R21, [R1+0xac4] ;  /* 0x000ac40001157983 */ /* 0x000ea20000300800 */
[----:B---3--:R-:W-:Y:S01]  /*33330*/  ISETP.LT.AND P4, PT, R12, c[0x0][0x17c], !P0 ;  /* 0x00005f000c007a0c */ /* 0x008fe20004781270 */
[----:B------:R-:W-:-:S04]  /*33340*/  IMAD R12, R13, 0x2, R3 ;  /* 0x000000020d0c7824 */ /* 0x000fc800078e0203 */
[----:B------:R-:W-:Y:S01]  /*33350*/  IMAD R3, R13, 0x2, R12 ;  /* 0x000000020d037824 */ /* 0x000fe200078e020c */
[----:B-1----:R-:W-:-:S04]  /*33360*/  LEA R8, P6, R12, R2, 0x1 ;  /* 0x000000020c087211 */ /* 0x002fc800078c08ff */
[----:B------:R-:W-:Y:S02]  /*33370*/  LEA.HI.X.SX32 R9, R12, R0, 0x1, P6 ;  /* 0x000000000c097211 */ /* 0x000fe400030f0eff */
[----:B0-----:R-:W-:Y:S01]  /*33380*/  LEA R4, P6, R3, R2, 0x1 ;  /* 0x0000000203047211 */ /* 0x001fe200078c08ff */
[----:B------:R-:W-:Y:S01]  /*33390*/  IMAD R12, R13, 0x2, R3 ;  /* 0x000000020d0c7824 */ /* 0x000fe200078e0203 */
[----:B------:R-:W-:Y:S02]  /*333a0*/  ISETP.LT.AND P1, PT, R20, c[0x0][0x17c], !P0 ;  /* 0x00005f0014007a0c */ /* 0x000fe40004721270 */
[----:B------:R-:W3:Y:S01]  /*333b0*/  LDL.LU R20, [R1+0xac8] ;  /* 0x000ac80001147983 */ /* 0x000ee20000300800 */
[----:B------:R-:W-:-:S03]  /*333c0*/  LEA.HI.X.SX32 R5, R3, R0, 0x1, P6 ;  /* 0x0000000003057211 */ /* 0x000fc600030f0eff */
[----:B------:R-:W4:Y:S04]  /*333d0*/  LDL.LU R3, [R1+0xabc] ;  /* 0x000abc0001037983 */ /* 0x000f280000300800 */
[----:B------:R0:W-:Y:S02]  /*333e0*/  @P2 STG.E.U16 [R8.64], R10 ;  /* 0x0000000a08002986 */ /* 0x0001e4000c10150a */
[----:B0-----:R-:W-:-:S04]  /*333f0*/  LEA R8, P6, R12, R2, 0x1 ;  /* 0x000000020c087211 */ /* 0x001fc800078c08ff */
[----:B------:R-:W-:Y:S02]  /*33400*/  LEA.HI.X.SX32 R9, R12, R0, 0x1, P6 ;  /* 0x000000000c097211 */ /* 0x000fe400030f0eff */
[----:B----4-:R-:W-:Y:S01]  /*33410*/  ISETP.LT.AND P2, PT, R3, c[0x0][0x17c], !P0 ;  /* 0x00005f0003007a0c */ /* 0x010fe20004741270 */
[----:B------:R-:W-:Y:S02]  /*33420*/  IMAD R3, R13, 0x2, R12 ;  /* 0x000000020d037824 */ /* 0x000fe400078e020c */
[----:B------:R-:W4:Y:S04]  /*33430*/  LDL.LU R12, [R1+0xac0] ;  /* 0x000ac000010c7983 */ /* 0x000f280000300800 */
[----:B------:R0:W-:Y:S04]  /*33440*/  @P5 STG.E.U16 [R4.64], R27 ;  /* 0x0000001b04005986 */ /* 0x0001e8000c10150a */
[----:B------:R1:W-:Y:S01]  /*33450*/  @P4 STG.E.U16 [R8.64], R28 ;  /* 0x0000001c08004986 */ /* 0x0003e2000c10150a */
[----:B0-----:R-:W-:-:S04]  /*33460*/  LEA R4, P6, R3, R2, 0x1 ;  /* 0x0000000203047211 */ /* 0x001fc800078c08ff */
[----:B------:R-:W-:Y:S02]  /*33470*/  LEA.HI.X.SX32 R5, R3, R0, 0x1, P6 ;  /* 0x0000000003057211 */ /* 0x000fe400030f0eff */
[----:B--2---:R-:W-:Y:S02]  /*33480*/  ISETP.LT.AND P4, PT, R21, c[0x0][0x17c], !P0 ;  /* 0x00005f0015007a0c */ /* 0x004fe40004781270 */
[----:B------:R-:W2:Y:S04]  /*33490*/  LDL.LU R21, [R1+0xad4] ;  /* 0x000ad40001157983 */ /* 0x000ea80000300800 */
[----:B------:R0:W-:Y:S01]  /*334a0*/  @P3 STG.E.U16 [R4.64], R29 ;  /* 0x0000001d04003986 */ /* 0x0001e2000c10150a */
[----:B---3--:R-:W-:-:S03]  /*334b0*/  ISETP.LT.AND P3, PT, R20, c[0x0][0x17c], !P0 ;  /* 0x00005f0014007a0c */ /* 0x008fc60004761270 */
[----:B------:R-:W3:Y:S01]  /*334c0*/  LDL.LU R20, [R1+0xad8] ;  /* 0x000ad80001147983 */ /* 0x000ee20000300800 */
[----:B----4-:R-:W-:Y:S01]  /*334d0*/  ISETP.LT.AND P5, PT, R12, c[0x0][0x17c], !P0 ;  /* 0x00005f000c007a0c */ /* 0x010fe200047a1270 */
[----:B------:R-:W-:-:S04]  /*334e0*/  IMAD R12, R13, 0x2, R3 ;  /* 0x000000020d0c7824 */ /* 0x000fc800078e0203 */
[----:B------:R-:W-:Y:S01]  /*334f0*/  IMAD R3, R13, 0x2, R12 ;  /* 0x000000020d037824 */ /* 0x000fe200078e020c */
[----:B-1----:R-:W-:-:S04]  /*33500*/  LEA R8, P6, R12, R2, 0x1 ;  /* 0x000000020c087211 */ /* 0x002fc800078c08ff */
[----:B------:R-:W-:Y:S02]  /*33510*/  LEA.HI.X.SX32 R9, R12, R0, 0x1, P6 ;  /* 0x000000000c097211 */ /* 0x000fe400030f0eff */
[----:B0-----:R-:W-:Y:S01]  /*33520*/  LEA R4, P6, R3, R2, 0x1 ;  /* 0x0000000203047211 */ /* 0x001fe200078c08ff */
[----:B------:R-:W-:-:S03]  /*33530*/  IMAD R12, R13, 0x2, R3 ;  /* 0x000000020d0c7824 */ /* 0x000fc600078e0203 */
[----:B------:R-:W-:Y:S02]  /*33540*/  LEA.HI.X.SX32 R5, R3, R0, 0x1, P6 ;  /* 0x0000000003057211 */ /* 0x000fe400030f0eff */
[----:B------:R-:W4:Y:S04]  /*33550*/  LDL.LU R3, [R1+0xacc] ;  /* 0x000acc0001037983 */ /* 0x000f280000300800 */
[----:B------:R0:W-:Y:S04]  /*33560*/  @P1 STG.E.U16 [R8.64], R14 ;  /* 0x0000000e08001986 */ /* 0x0001e8000c10150a */
[----:B------:R1:W-:Y:S01]  /*33570*/  @P2 STG.E.U16 [R4.64], R11 ;  /* 0x0000000b04002986 */ /* 0x0003e2000c10150a */
[----:B0-----:R-:W-:-:S04]  /*33580*/  LEA R8, P6, R12, R2, 0x1 ;  /* 0x000000020c087211 */ /* 0x001fc800078c08ff */
[----:B------:R-:W-:-:S05]  /*33590*/  LEA.HI.X.SX32 R9, R12, R0, 0x1, P6 ;  /* 0x000000000c097211 */ /* 0x000fca00030f0eff */
[----:B------:R-:W-:Y:S01]  /*335a0*/  @P5 STG.E.U16 [R8.64], R7 ;  /* 0x0000000708005986 */ /* 0x000fe2000c10150a */
[----:B--2---:R-:W-:Y:S02]  /*335b0*/  ISETP.LT.AND P5, PT, R21, c[0x0][0x17c], !P0 ;  /* 0x00005f0015007a0c */ /* 0x004fe400047a1270 */
[----:B----4-:R-:W-:Y:S01]  /*335c0*/  ISETP.LT.AND P1, PT, R3, c[0x0][0x17c], !P0 ;  /* 0x00005f0003007a0c */ /* 0x010fe20004721270 */
[----:B------:R-:W-:Y:S02]  /*335d0*/  IMAD R3, R13, 0x2, R12 ;  /* 0x000000020d037824 */ /* 0x000fe400078e020c */
[----:B------:R-:W2:Y:S03]  /*335e0*/  LDL.LU R12, [R1+0xad0] ;  /* 0x000ad000010c7983 */ /* 0x000ea60000300800 */
[C---:B-1----:R-:W-:Y:S01]  /*335f0*/  LEA R4, P6, R3.reuse, R2, 0x1 ;  /* 0x0000000203047211 */ /* 0x042fe200078c08ff */
[----:B------:R-:W4:Y:S03]  /*33600*/  LDL.LU R21, [R1+0xae0] ;  /* 0x000ae00001157983 */ /* 0x000f260000300800 */
[----:B------:R-:W-:-:S05]  /*33610*/  LEA.HI.X.SX32 R5, R3, R0, 0x1, P6 ;  /* 0x0000000003057211 */ /* 0x000fca00030f0eff */
[----:B------:R0:W-:Y:S01]  /*33620*/  @P4 STG.E.U16 [R4.64], R18 ;  /* 0x0000001204004986 */ /* 0x0001e2000c10150a */
[----:B---3--:R-:W-:-:S03]  /*33630*/  ISETP.LT.AND P4, PT, R20, c[0x0][0x17c], !P0 ;  /* 0x00005f0014007a0c */ /* 0x008fc60004781270 */
[----:B------:R-:W3:Y:S04]  /*33640*/  LDL.LU R20, [R1+0xae4] ;  /* 0x000ae40001147983 */ /* 0x000ee80000300800 */
[----:B0-----:R-:W5:Y:S01]  /*33650*/  LDL.LU R5, [R1+0xadc] ;  /* 0x000adc0001057983 */ /* 0x001f620000300800 */
[----:B------:R-:W-:Y:S02]  /*33660*/  PRMT R10, R17, 0x7632, R10 ;  /* 0x00007632110a7816 */ /* 0x000fe4000000000a */
[----:B------:R-:W-:Y:S01]  /*33670*/  PRMT R6, R15, 0x7632, R6 ;  /* 0x000076320f067816 */ /* 0x000fe20000000006 */
[----:B------:R-:W3:Y:S04]  /*33680*/  LDL.LU R17, [R1+0xae8] ;  /* 0x000ae80001117983 */ /* 0x000ee80000300800 */
[----:B------:R-:W3:Y:S01]  /*33690*/  LDL.LU R15, [R1+0xc94] ;  /* 0x000c9400010f7983 */ /* 0x000ee20000300800 */
[----:B--2---:R-:W-:Y:S01]  /*336a0*/  ISETP.LT.AND P2, PT, R12, c[0x0][0x17c], !P0 ;  /* 0x00005f000c007a0c */ /* 0x004fe20004741270 */
[----:B------:R-:W-:-:S05]  /*336b0*/  IMAD R12, R13, 0x2, R3 ;  /* 0x000000020d0c7824 */ /* 0x000fca00078e0203 */
[----:B------:R-:W-:Y:S01]  /*336c0*/  LEA R8, P6, R12, R2, 0x1 ;  /* 0x000000020c087211 */ /* 0x000fe200078c08ff */
[----:B------:R-:W-:-:S03]  /*336d0*/  IMAD R3, R13, 0x2, R12 ;  /* 0x000000020d037824 */ /* 0x000fc600078e020c */
[----:B------:R-:W-:Y:S01]  /*336e0*/  LEA.HI.X.SX32 R9, R12, R0, 0x1, P6 ;  /* 0x000000000c097211 */ /* 0x000fe200030f0eff */
[----:B------:R-:W-:Y:S01]  /*336f0*/  IMAD R12, R13, 0x2, R3 ;  /* 0x000000020d0c7824 */ /* 0x000fe200078e0203 */
[----:B------:R-:W-:-:S03]  /*33700*/  LEA R4, P6, R3, R2, 0x1 ;  /* 0x0000000203047211 */ /* 0x000fc600078c08ff */
[----:B------:R0:W-:Y:S01]  /*33710*/  @P3 STG.E.U16 [R8.64], R22 ;  /* 0x0000001608003986 */ /* 0x0001e2000c10150a */
[----:B-----5:R-:W-:Y:S02]  /*33720*/  ISETP.LT.AND P3, PT, R5, c[0x0][0x17c], !P0 ;  /* 0x00005f0005007a0c */ /* 0x020fe40004761270 */
[----:B------:R-:W-:Y:S02]  /*33730*/  LEA.HI.X.SX32 R5, R3, R0, 0x1, P6 ;  /* 0x0000000003057211 */ /* 0x000fe400030f0eff */
[----:B0-----:R-:W-:-:S04]  /*33740*/  LEA R8, P6, R12, R2, 0x1 ;  /* 0x000000020c087211 */ /* 0x001fc800078c08ff */
[----:B------:R-:W-:Y:S01]  /*33750*/  LEA.HI.X.SX32 R9, R12, R0, 0x1, P6 ;  /* 0x000000000c097211 */ /* 0x000fe200030f0eff */
[----:B------:R-:W-:Y:S01]  /*33760*/  @P1 STG.E.U16 [R4.64], R10 ;  /* 0x0000000a04001986 */ /* 0x000fe2000c10150a */
[----:B----4-:R-:W-:-:S03]  /*33770*/  ISETP.LT.AND P1, PT, R21, c[0x0][0x17c], !P0 ;  /* 0x00005f0015007a0c */ /* 0x010fc60004721270 */
[----:B------:R0:W-:Y:S01]  /*33780*/  @P2 STG.E.U16 [R8.64], R6 ;  /* 0x0000000608002986 */ /* 0x0001e2000c10150a */
[----:B---3--:R-:W-:-:S03]  /*33790*/  ISETP.LT.AND P2, PT, R20, c[0x0][0x17c], !P0 ;  /* 0x00005f0014007a0c */ /* 0x008fc60004741270 */
[----:B------:R-:W2:Y:S04]  /*337a0*/  LDL.LU R21, [R1+0xaec] ;  /* 0x000aec0001157983 */ /* 0x000ea80000300800 */
[----:B------:R-:W3:Y:S01]  /*337b0*/  LDL.LU R20, [R1+0xaf0] ;  /* 0x000af00001147983 */ /* 0x000ee20000300800 */
[----:B------:R-:W-:-:S04]  /*337c0*/  IMAD R3, R13, 0x2, R12 ;  /* 0x000000020d037824 */ /* 0x000fc800078e020c */
[----:B0-----:R-:W-:Y:S01]  /*337d0*/  IMAD R9, R13, 0x2, R3 ;  /* 0x000000020d097824 */ /* 0x001fe200078e0203 */
[C---:B------:R-:W-:Y:S02]  /*337e0*/  LEA R4, P6, R3.reuse, R2, 0x1 ;  /* 0x0000000203047211 */ /* 0x040fe400078c08ff */
[----:B------:R-:W-:Y:S02]  /*337f0*/  PRMT R6, R24, 0x7632, R6 ;  /* 0x0000763218067816 */ /* 0x000fe40000000006 */
[----:B------:R-:W-:Y:S01]  /*33800*/  LEA.HI.X.SX32 R5, R3, R0, 0x1, P6 ;  /* 0x0000000003057211 */ /* 0x000fe200030f0eff */
[----:B------:R-:W-:Y:S01]  /*33810*/  IMAD R3, R13, 0x2, R9 ;  /* 0x000000020d037824 */ /* 0x000fe200078e0209 */
[----:B------:R-:W-:-:S03]  /*33820*/  LEA R8, P6, R9, R2, 0x1 ;  /* 0x0000000209087211 */ /* 0x000fc600078c08ff */
[----:B------:R0:W-:Y:S01]  /*33830*/  @P5 STG.E.U16 [R4.64], R6 ;  /* 0x0000000604005986 */ /* 0x0001e2000c10150a */
[----:B------:R-:W-:Y:S02]  /*33840*/  LEA.HI.X.SX32 R9, R9, R0, 0x1, P6 ;  /* 0x0000000009097211 */ /* 0x000fe400030f0eff */
[----:B------:R-:W-:Y:S02]  /*33850*/  PRMT R12, R6, 0x7632, R12 ;  /* 0x00007632060c7816 */ /* 0x000fe4000000000c */
[----:B------:R-:W-:Y:S02]  /*33860*/  ISETP.LT.AND P5, PT, R17, c[0x0][0x17c], !P0 ;  /* 0x00005f0011007a0c */ /* 0x000fe400047a1270 */
[----:B------:R-:W-:Y:S01]  /*33870*/  PRMT R10, R25, 0x7632, R10 ;  /* 0x00007632190a7816 */ /* 0x000fe2000000000a */
[----:B------:R-:W4:Y:S01]  /*33880*/  LDL.LU R17, [R1+0xaf4] ;  /* 0x000af40001117983 */ /* 0x000f220000300800 */
[----:B0-----:R-:W-:-:S03]  /*33890*/  LEA R4, P6, R3, R2, 0x1 ;  /* 0x0000000203047211 */ /* 0x001fc600078c08ff */
[----:B------:R-:W-:Y:S01]  /*338a0*/  @P4 STG.E.U16 [R8.64], R12 ;  /* 0x0000000c08004986 */ /* 0x000fe2000c10150a */
[----:B------:R-:W-:-:S03]  /*338b0*/  LEA.HI.X.SX32 R5, R3, R0, 0x1, P6 ;  /* 0x0000000003057211 */ /* 0x000fc600030f0eff */
[----:B------:R-:W5:Y:S04]  /*338c0*/  LDL.LU R25, [R1+0xaf8] ;  /* 0x000af80001197983 */ /* 0x000f680000300800 */
[----:B------:R0:W-:Y:S04]  /*338d0*/  @P3 STG.E.U16 [R4.64], R10 ;  /* 0x0000000a04003986 */ /* 0x0001e8000c10150a */
[----:B------:R-:W4:Y:S01]  /*338e0*/  LDL.LU R24, [R1+0xafc] ;  /* 0x000afc0001187983 */ /* 0x000f220000300800 */
[----:B--2---:R-:W-:-:S03]  /*338f0*/  ISETP.LT.AND P4, PT, R21, c[0x0][0x17c], !P0 ;  /* 0x00005f0015007a0c */ /* 0x004fc60004781270 */
[----:B------:R-:W2:Y:S01]  /*33900*/  LDL.LU R21, [R1+0xb00] ;  /* 0x000b000001157983 */ /* 0x000ea20000300800 */
[----:B---3--:R-:W-:-:S03]  /*33910*/  ISETP.LT.AND P3, PT, R20, c[0x0][0x17c], !P0 ;  /* 0x00005f0014007a0c */ /* 0x008fc60004761270 */
[----:B------:R-:W3:Y:S01]  /*33920*/  LDL.LU R20, [R1+0xb04] ;  /* 0x000b040001147983 */ /* 0x000ee20000300800 */
[----:B------:R-:W-:-:S04]  /*33930*/  IMAD R6, R13, 0x2, R3 ;  /* 0x000000020d067824 */ /* 0x000fc800078e0203 */
[----:B0-----:R-:W-:Y:S01]  /*33940*/  IMAD R5, R13, 0x2, R6 ;  /* 0x000000020d057824 */ /* 0x001fe200078e0206 */
[----:B------:R-:W-:-:S04]  /*33950*/  LEA R8, P6, R6, R2, 0x1 ;  /* 0x0000000206087211 */ /* 0x000fc800078c08ff */
[----:B------:R-:W-:Y:S01]  /*33960*/  LEA.HI.X.SX32 R9, R6, R0, 0x1, P6 ;  /* 0x0000000006097211 */ /* 0x000fe200030f0eff */
[----:B------:R-:W-:Y:S01]  /*33970*/  IMAD R3, R13, 0x2, R5 ;  /* 0x000000020d037824 */ /* 0x000fe200078e0205 */
[----:B------:R-:W-:Y:S02]  /*33980*/  PRMT R6, R26, 0x7632, R6 ;  /* 0x000076321a067816 */ /* 0x000fe40000000006 */
[C---:B------:R-:W-:Y:S02]  /*33990*/  LEA R4, P6, R5.reuse, R2, 0x1 ;  /* 0x0000000205047211 */ /* 0x040fe400078c08ff */
[----:B------:R-:W-:Y:S01]  /*339a0*/  PRMT R12, R16, 0x7632, R12 ;  /* 0x00007632100c7816 */ /* 0x000fe2000000000c */
[----:B------:R0:W-:Y:S01]  /*339b0*/  @P1 STG.E.U16 [R8.64], R6 ;  /* 0x0000000608001986 */ /* 0x0001e2000c10150a */
[----:B------:R-:W-:Y:S02]  /*339c0*/  LEA.HI.X.SX32 R5, R5, R0, 0x1, P6 ;  /* 0x0000000005057211 */ /* 0x000fe400030f0eff */
[----:B------:R-:W-:-:S03]  /*339d0*/  PRMT R10, R10, 0x7632, R10 ;  /* 0x000076320a0a7816 */ /* 0x000fc6000000000a */
[----:B------:R1:W-:Y:S01]  /*339e0*/  @P2 STG.E.U16 [R4.64], R12 ;  /* 0x0000000c04002986 */ /* 0x0003e2000c10150a */
[----:B0-----:R-:W-:Y:S01]  /*339f0*/  LEA R8, P6, R3, R2, 0x1 ;  /* 0x0000000203087211 */ /* 0x001fe200078c08ff */
[----:B------:R-:W-:-:S03]  /*33a00*/  IMAD R6, R13, 0x2, R3 ;  /* 0x000000020d067824 */ /* 0x000fc600078e0203 */
[----:B------:R-:W-:Y:S01]  /*33a10*/  LEA.HI.X.SX32 R9, R3, R0, 0x1, P6 ;  /* 0x0000000003097211 */ /* 0x000fe200030f0eff */
[----:B------:R-:W-:Y:S01]  /*33a20*/  IMAD R3, R13, 0x2, R6 ;  /* 0x000000020d037824 */ /* 0x000fe200078e0206 */
[----:B-1----:R-:W-:-:S03]  /*33a30*/  LEA R4, P6, R6, R2, 0x1 ;  /* 0x0000000206047211 */ /* 0x002fc600078c08ff */
[----:B------:R0:W-:Y:S01]  /*33a40*/  @P5 STG.E.U16 [R8.64], R10 ;  /* 0x0000000a08005986 */ /* 0x0001e2000c10150a */
[----:B------:R-:W-:Y:S02]  /*33a50*/  LEA.HI.X.SX32 R5, R6, R0, 0x1, P6 ;  /* 0x0000000006057211 */ /* 0x000fe400030f0eff */
[----:B----4-:R-:W-:Y:S02]  /*33a60*/  ISETP.LT.AND P1, PT, R17, c[0x0][0x17c], !P0 ;  /* 0x00005f0011007a0c */ /* 0x010fe40004721270 */
[----:B------:R-:W-:Y:S01]  /*33a70*/  PRMT R12, R28, 0x7632, R12 ;  /* 0x000076321c0c7816 */ /* 0x000fe2000000000c */
[----:B------:R-:W4:Y:S04]  /*33a80*/  LDL.LU R17, [R1+0xb08] ;  /* 0x000b080001117983 */ /* 0x000f280000300800 */
[----:B------:R-:W2:Y:S01]  /*33a90*/  LDL.LU R16, [R1+0xb0c] ;  /* 0x000b0c0001107983 */ /* 0x000ea20000300800 */
[----:B0-----:R-:W-:-:S02]  /*33aa0*/  PRMT R9, R27, 0x7632, R9 ;  /* 0x000076321b097816 */ /* 0x001fc40000000009 */
[----:B------:R-:W-:-:S03]  /*33ab0*/  LEA R8, P6, R3, R2, 0x1 ;  /* 0x0000000203087211 */ /* 0x000fc600078c08ff */
[----:B------:R0:W-:Y:S02]  /*33ac0*/  @P4 STG.E.U16 [R4.64], R9 ;  /* 0x0000000904004986 */ /* 0x0001e4000c10150a */
[----:B0-----:R-:W-:-:S05]  /*33ad0*/  LEA.HI.X.SX32 R9, R3, R0, 0x1, P6 ;  /* 0x0000000003097211 */ /* 0x001fca00030f0eff */
[----:B------:R0:W-:Y:S01]  /*33ae0*/  @P3 STG.E.U16 [R8.64], R12 ;  /* 0x0000000c08003986 */ /* 0x0001e2000c10150a */
[----:B---3--:R-:W-:-:S03]  /*33af0*/  ISETP.LT.AND P3, PT, R20, c[0x0][0x17c], !P0 ;  /* 0x00005f0014007a0c */ /* 0x008fc60004761270 */
[----:B------:R-:W3:Y:S01]  /*33b00*/  LDL.LU R20, [R1+0xb10] ;  /* 0x000b100001147983 */ /* 0x000ee20000300800 */
[----:B------:R-:W-:Y:S01]  /*33b10*/  IMAD R6, R13, 0x2, R3 ;  /* 0x000000020d067824 */ /* 0x000fe200078e0203 */
[----:B------:R-:W-:Y:S02]  /*33b20*/  PRMT R10, R29, 0x7632, R10 ;  /* 0x000076321d0a7816 */ /* 0x000fe4000000000a */
[----:B-----5:R-:W-:Y:S01]  /*33b30*/  ISETP.LT.AND P2, PT, R25, c[0x0][0x17c], !P0 ;  /* 0x00005f0019007a0c */ /* 0x020fe20004741270 */
[----:B------:R-:W5:Y:S01]  /*33b40*/  LDL.LU R26, [R1+0xb14] ;  /* 0x000b1400011a7983 */ /* 0x000f620000300800 */
[----:B------:R-:W-:Y:S01]  /*33b50*/  LEA R4, P6, R6, R2, 0x1 ;  /* 0x0000000206047211 */ /* 0x000fe200078c08ff */
[----:B------:R-:W-:Y:S01]  /*33b60*/  IMAD R3, R13, 0x2, R6 ;  /* 0x000000020d037824 */ /* 0x000fe200078e0206 */
[----:B------:R-:W-:Y:S01]  /*33b70*/  ISETP.LT.AND P5, PT, R24, c[0x0][0x17c], !P0 ;  /* 0x00005f0018007a0c */ /* 0x000fe200047a1270 */
[----:B------:R-:W5:Y:S01]  /*33b80*/  LDL.LU R25, [R1+0xb18] ;  /* 0x000b180001197983 */ /* 0x000f620000300800 */
[----:B------:R-:W-:-:S02]  /*33b90*/  LEA.HI.X.SX32 R5, R6, R0, 0x1, P6 ;  /* 0x0000000006057211 */ /* 0x000fc400030f0eff */
[----:B0-----:R-:W-:-:S03]  /*33ba0*/  LEA R8, P6, R3, R2, 0x1 ;  /* 0x0000000203087211 */ /* 0x001fc600078c08ff */
[----:B------:R0:W-:Y:S01]  /*33bb0*/  @P1 STG.E.U16 [R4.64], R10 ;  /* 0x0000000a04001986 */ /* 0x0001e2000c10150a */
[----:B------:R-:W-:Y:S02]  /*33bc0*/  LEA.HI.X.SX32 R9, R3, R0, 0x1, P6 ;  /* 0x0000000003097211 */ /* 0x000fe400030f0eff */
[----:B------:R-:W-:Y:S01]  /*33bd0*/  PRMT R14, R14, 0x7632, R14 ;  /* 0x000076320e0e7816 */ /* 0x000fe2000000000e */
[----:B0-----:R-:W-:-:S04]  /*33be0*/  IMAD R5, R13, 0x2, R3 ;  /* 0x000000020d057824 */ /* 0x001fc800078e0203 */
[----:B------:R0:W-:Y:S01]  /*33bf0*/  @P2 STG.E.U16 [R8.64], R14 ;  /* 0x0000000e08002986 */ /* 0x0001e2000c10150a */
[----:B------:R-:W-:Y:S01]  /*33c00*/  LEA R4, P6, R5, R2, 0x1 ;  /* 0x0000000205047211 */ /* 0x000fe200078c08ff */
[----:B------:R-:W-:Y:S01]  /*33c10*/  IMAD R3, R13, 0x2, R5 ;  /* 0x000000020d037824 */ /* 0x000fe200078e0205 */
[----:B------:R-:W-:Y:S02]  /*33c20*/  PRMT R12, R11, 0x7632, R12 ;  /* 0x000076320b0c7816 */ /* 0x000fe4000000000c */
[----:B------:R-:W-:Y:S02]  /*33c30*/  LEA.HI.X.SX32 R5, R5, R0, 0x1, P6 ;  /* 0x0000000005057211 */ /* 0x000fe400030f0eff */
[----:B------:R-:W-:-:S03]  /*33c40*/  PRMT R10, R7, 0x7632, R10 ;  /* 0x00007632070a7816 */ /* 0x000fc6000000000a */
[----:B------:R1:W-:Y:S01]  /*33c50*/  @P5 STG.E.U16 [R4.64], R12 ;  /* 0x0000000c04005986 */ /* 0x0003e2000c10150a */
[----:B----4-:R-:W-:Y:S02]  /*33c60*/  ISETP.LT.AND P1, PT, R17, c[0x0][0x17c], !P0 ;  /* 0x00005f0011007a0c */ /* 0x010fe40004721270 */
[----:B--2---:R-:W-:Y:S02]  /*33c70*/  ISETP.LT.AND P2, PT, R16, c[0x0][0x17c], !P0 ;  /* 0x00005f0010007a0c */ /* 0x004fe40004741270 */
[----:B------:R-:W2:Y:S04]  /*33c80*/  LDL.LU R16, [R1+0x8c] ;  /* 0x00008c0001107983 */ /* 0x000ea80000300800 */
[----:B------:R-:W4:Y:S04]  /*33c90*/  LDL.LU R11, [R1+0xc90] ;  /* 0x000c9000010b7983 */ /* 0x000f280000300800 */
[----:B------:R-:W4:Y:S04]  /*33ca0*/  LDL.LU R7, [R1+0xc8c] ;  /* 0x000c8c0001077983 */ /* 0x000f280000300800 */
[----:B------:R-:W4:Y:S04]  /*33cb0*/  LDL.LU R24, [R1+0xb1c] ;  /* 0x000b1c0001187983 */ /* 0x000f280000300800 */
[----:B------:R-:W4:Y:S01]  /*33cc0*/  LDL.LU R17, [R1+0x7c] ;  /* 0x00007c0001117983 */ /* 0x000f220000300800 */
[----:B---3--:R-:W-:-:S03]  /*33cd0*/  ISETP.LT.AND P5, PT, R20, c[0x0][0x17c], !P0 ;  /* 0x00005f0014007a0c */ /* 0x008fc600047a1270 */
[----:B------:R-:W3:Y:S01]  /*33ce0*/  LDL.LU R20, [R1+0xb20] ;  /* 0x000b200001147983 */ /* 0x000ee20000300800 */
[----:B------:R-:W-:Y:S01]  /*33cf0*/  ISETP.LT.AND P4, PT, R21, c[0x0][0x17c], !P0 ;  /* 0x00005f0015007a0c */ /* 0x000fe20004781270 */
[----:B------:R-:W-:Y:S01]  /*33d00*/  IMAD R6, R13, 0x2, R3 ;  /* 0x000000020d067824 */ /* 0x000fe200078e0203 */
[C---:B0-----:R-:W-:Y:S01]  /*33d10*/  LEA R8, P6, R3.reuse, R2, 0x1 ;  /* 0x0000000203087211 */ /* 0x041fe200078c08ff */
[----:B------:R-:W3:Y:S03]  /*33d20*/  LDL.LU R21, [R1+0x6c] ;  /* 0x00006c0001157983 */ /* 0x000ee60000300800 */
[----:B------:R-:W-:Y:S01]  /*33d30*/  LEA.HI.X.SX32 R9, R3, R0, 0x1, P6 ;  /* 0x0000000003097211 */ /* 0x000fe200030f0eff */
[----:B------:R-:W-:Y:S01]  /*33d40*/  IMAD R3, R13, 0x2, R6 ;  /* 0x000000020d037824 */ /* 0x000fe200078e0206 */
[----:B-1----:R-:W-:Y:S01]  /*33d50*/  LEA R4, P6, R6, R2, 0x1 ;  /* 0x0000000206047211 */ /* 0x002fe200078c08ff */
[----:B------:R-:W3:Y:S01]  /*33d60*/  LDL.LU R27, [R1+0xb24] ;  /* 0x000b2400011b7983 */ /* 0x000ee20000300800 */
[----:B------:R-:W-:-:S02]  /*33d70*/  PRMT R18, R18, 0x7632, R18 ;  /* 0x0000763212127816 */ /* 0x000fc40000000012 */
[----:B------:R-:W-:Y:S01]  /*33d80*/  LEA.HI.X.SX32 R5, R6, R0, 0x1, P6 ;  /* 0x0000000006057211 */ /* 0x000fe200030f0eff */
[----:B------:R0:W-:Y:S01]  /*33d90*/  @P4 STG.E.U16 [R8.64], R10 ;  /* 0x0000000a08004986 */ /* 0x0001e2000c10150a */
[----:B------:R-:W-:-:S03]  /*33da0*/  IMAD R6, R13, 0x2, R3 ;  /* 0x000000020d067824 */ /* 0x000fc600078e0203 */
[----:B------:R1:W-:Y:S01]  /*33db0*/  @P3 STG.E.U16 [R4.64], R18 ;  /* 0x0000001204003986 */ /* 0x0003e2000c10150a */
[----:B0-----:R-:W-:-:S04]  /*33dc0*/  LEA R8, P6, R3, R2, 0x1 ;  /* 0x0000000203087211 */ /* 0x001fc800078c08ff */
[----:B------:R-:W-:Y:S02]  /*33dd0*/  LEA.HI.X.SX32 R9, R3, R0, 0x1, P6 ;  /* 0x0000000003097211 */ /* 0x000fe400030f0eff */
[----:B-1----:R-:W-:Y:S02]  /*33de0*/  LEA R4, P6, R6, R2, 0x1 ;  /* 0x0000000206047211 */ /* 0x002fe400078c08ff */
[----:B------:R-:W-:Y:S02]  /*33df0*/  PRMT R22, R22, 0x7632, R22 ;  /* 0x0000763216167816 */ /* 0x000fe40000000016 */
[----:B------:R-:W-:Y:S02]  /*33e00*/  LEA.HI.X.SX32 R5, R6, R0, 0x1, P6 ;  /* 0x0000000006057211 */ /* 0x000fe400030f0eff */
[----:B-----5:R-:W-:Y:S01]  /*33e10*/  ISETP.LT.AND P4, PT, R26, c[0x0][0x17c], !P0 ;  /* 0x00005f001a007a0c */ /* 0x020fe20004781270 */
[----:B------:R0:W-:Y:S04]  /*33e20*/  @P1 STG.E.U16 [R8.64], R22 ;  /* 0x0000001608001986 */ /* 0x0001e8000c10150a */
[----:B------:R-:W5:Y:S04]  /*33e30*/  LDL.LU R26, [R1+0xb28] ;  /* 0x000b2800011a7983 */ /* 0x000f680000300800 */
[----:B------:R-:W5:Y:S04]  /*33e40*/  LDL.LU R18, [R1+0xbc] ;  /* 0x0000bc0001127983 */ /* 0x000f680000300800 */
[----:B--2---:R1:W-:Y:S01]  /*33e50*/  @P2 STG.E.U16 [R4.64], R16 ;  /* 0x0000001004002986 */ /* 0x0043e2000c10150a */
[----:B----4-:R-:W-:-:S03]  /*33e60*/  ISETP.LT.AND P1, PT, R24, c[0x0][0x17c], !P0 ;  /* 0x00005f0018007a0c */ /* 0x010fc60004721270 */
[----:B------:R-:W2:Y:S01]  /*33e70*/  LDL.LU R24, [R1+0xac] ;  /* 0x0000ac0001187983 */ /* 0x000ea20000300800 */
[----:B---3--:R-:W-:-:S03]  /*33e80*/  ISETP.LT.AND P2, PT, R20, c[0x0][0x17c], !P0 ;  /* 0x00005f0014007a0c */ /* 0x008fc60004741270 */
[----:B------:R-:W3:Y:S01]  /*33e90*/  LDL.LU R20, [R1+0xb2c] ;  /* 0x000b2c0001147983 */ /* 0x000ee20000300800 */
[----:B------:R-:W-:-:S04]  /*33ea0*/  IMAD R3, R13, 0x2, R6 ;  /* 0x000000020d037824 */ /* 0x000fc800078e0206 */
[----:B------:R-:W-:Y:S01]  /*33eb0*/  IMAD R6, R13, 0x2, R3 ;  /* 0x000000020d067824 */ /* 0x000fe200078e0203 */
[----:B0-----:R-:W-:Y:S02]  /*33ec0*/  LEA R8, P6, R3, R2, 0x1 ;  /* 0x0000000203087211 */ /* 0x001fe400078c08ff */
[----:B------:R-:W-:Y:S02]  /*33ed0*/  ISETP.LT.AND P3, PT, R25, c[0x0][0x17c], !P0 ;  /* 0x00005f0019007a0c */ /* 0x000fe40004761270 */
[----:B------:R-:W-:Y:S01]  /*33ee0*/  LEA.HI.X.SX32 R9, R3, R0, 0x1, P6 ;  /* 0x0000000003097211 */ /* 0x000fe200030f0eff */
[----:B------:R-:W-:Y:S01]  /*33ef0*/  IMAD R3, R13, 0x2, R6 ;  /* 0x000000020d037824 */ /* 0x000fe200078e0206 */
[C---:B-1----:R-:W-:Y:S01]  /*33f00*/  LEA R4, P6, R6.reuse, R2, 0x1 ;  /* 0x0000000206047211 */ /* 0x042fe200078c08ff */
[----:B------:R-:W4:Y:S03]  /*33f10*/  LDL.LU R25, [R1+0x9c] ;  /* 0x00009c0001197983 */ /* 0x000f260000300800 */
[----:B------:R-:W-:Y:S01]  /*33f20*/  LEA.HI.X.SX32 R5, R6, R0, 0x1, P6 ;  /* 0x0000000006057211 */ /* 0x000fe200030f0eff */
[----:B------:R0:W-:Y:S04]  /*33f30*/  @P5 STG.E.U16 [R8.64], R17 ;  /* 0x0000001108005986 */ /* 0x0001e8000c10150a */
[----:B------:R-:W2:Y:S01]  /*33f40*/  LDL.LU R29, [R1+0xb30] ;  /* 0x000b3000011d7983 */ /* 0x000ea20000300800 */
[----:B0-----:R-:W-:-:S03]  /*33f50*/  LEA R8, P6, R3, R2, 0x1 ;  /* 0x0000000203087211 */ /* 0x001fc600078c08ff */
[----:B------:R0:W-:Y:S01]  /*33f60*/  @P4 STG.E.U16 [R4.64], R21 ;  /* 0x0000001504004986 */ /* 0x0001e2000c10150a */
[----:B------:R-:W-:-:S03]  /*33f70*/  LEA.HI.X.SX32 R9, R3, R0, 0x1, P6 ;  /* 0x0000000003097211 */ /* 0x000fc600030f0eff */
[----:B------:R-:W4:Y:S04]  /*33f80*/  LDL.LU R22, [R1+0xb34] ;  /* 0x000b340001167983 */ /* 0x000f280000300800 */
[----:B------:R1:W-:Y:S01]  /*33f90*/  @P3 STG.E.U16 [R8.64], R7 ;  /* 0x0000000708003986 */ /* 0x0003e2000c10150a */
[----:B-----5:R-:W-:-:S03]  /*33fa0*/  ISETP.LT.AND P4, PT, R26, c[0x0][0x17c], !P0 ;  /* 0x00005f001a007a0c */ /* 0x020fc60004781270 */
[----:B------:R-:W5:Y:S01]  /*33fb0*/  LDL.LU R26, [R1+0x5c] ;  /* 0x00005c00011a7983 */ /* 0x000f620000300800 */
[----:B---3--:R-:W-:-:S03]  /*33fc0*/  ISETP.LT.AND P3, PT, R20, c[0x0][0x17c], !P0 ;  /* 0x00005f0014007a0c */ /* 0x008fc60004761270 */
[----:B------:R-:W3:Y:S01]  /*33fd0*/  LDL.LU R20, [R1+0xb38] ;  /* 0x000b380001147983 */ /* 0x000ee20000300800 */
[----:B------:R-:W-:-:S04]  /*33fe0*/  IMAD R6, R13, 0x2, R3 ;  /* 0x000000020d067824 */ /* 0x000fc800078e0203 */
[----:B------:R-:W-:Y:S01]  /*33ff0*/  IMAD R3, R13, 0x2, R6 ;  /* 0x000000020d037824 */ /* 0x000fe200078e0206 */
[C---:B0-----:R-:W-:Y:S02]  /*34000*/  LEA R4, P6, R6.reuse, R2, 0x1 ;  /* 0x0000000206047211 */ /* 0x041fe400078c08ff */
[----:B------:R-:W-:Y:S02]  /*34010*/  ISETP.LT.AND P5, PT, R27, c[0x0][0x17c], !P0 ;  /* 0x00005f001b007a0c */ /* 0x000fe400047a1270 */
[----:B------:R-:W-:Y:S01]  /*34020*/  LEA.HI.X.SX32 R5, R6, R0, 0x1, P6 ;  /* 0x0000000006057211 */ /* 0x000fe200030f0eff */
[----:B------:R-:W-:Y:S01]  /*34030*/  IMAD R6, R13, 0x2, R3 ;  /* 0x000000020d067824 */ /* 0x000fe200078e0203 */
[C---:B-1----:R-:W-:Y:S01]  /*34040*/  LEA R8, P6, R3.reuse, R2, 0x1 ;  /* 0x0000000203087211 */ /* 0x042fe200078c08ff */
[----:B------:R-:W5:Y:S03]  /*34050*/  LDL.LU R27, [R1+0x4c] ;  /* 0x00004c00011b7983 */ /* 0x000f660000300800 */
[----:B------:R-:W-:Y:S01]  /*34060*/  LEA.HI.X.SX32 R9, R3, R0, 0x1, P6 ;  /* 0x0000000003097211 */ /* 0x000fe200030f0eff */
[----:B------:R0:W-:Y:S01]  /*34070*/  @P1 STG.E.U16 [R4.64], R18 ;  /* 0x0000001204001986 */ /* 0x0001e2000c10150a */
[----:B------:R-:W-:-:S03]  /*34080*/  IMAD R3, R13, 0x2, R6 ;  /* 0x000000020d037824 */ /* 0x000fc600078e0206 */
[----:B--2---:R1:W-:Y:S04]  /*34090*/  @P2 STG.E.U16 [R8.64], R24 ;  /* 0x0000001808002986 */ /* 0x0043e8000c10150a */
[----:B------:R-:W2:Y:S01]  /*340a0*/  LDL.LU R28, [R1+0x3c] ;  /* 0x00003c00011c7983 */ /* 0x000ea20000300800 */
[----:B0-----:R-:W-:-:S04]  /*340b0*/  LEA R4, P6, R6, R2, 0x1 ;  /* 0x0000000206047211 */ /* 0x001fc800078c08ff */
[----:B------:R-:W-:Y:S01]  /*340c0*/  LEA.HI.X.SX32 R5, R6, R0, 0x1, P6 ;  /* 0x0000000006057211 */ /* 0x000fe200030f0eff */
[----:B------:R-:W-:Y:S01]  /*340d0*/  IMAD R6, R13, 0x2, R3 ;  /* 0x000000020d067824 */ /* 0x000fe200078e0203 */
[----:B-1----:R-:W-:-:S03]  /*340e0*/  LEA R8, P6, R3, R2, 0x1 ;  /* 0x0000000203087211 */ /* 0x002fc600078c08ff */
[----:B----4-:R0:W-:Y:S01]  /*340f0*/  @P5 STG.E.U16 [R4.64], R25 ;  /* 0x0000001904005986 */ /* 0x0101e2000c10150a */
[----:B------:R-:W-:Y:S02]  /*34100*/  LEA.HI.X.SX32 R9, R3, R0, 0x1, P6 ;  /* 0x0000000003097211 */ /* 0x000fe400030f0eff */
[----:B------:R-:W-:Y:S02]  /*34110*/  ISETP.LT.AND P2, PT, R22, c[0x0][0x17c], !P0 ;  /* 0x00005f0016007a0c */ /* 0x000fe40004741270 */
[----:B------:R-:W-:Y:S01]  /*34120*/  ISETP.LT.AND P1, PT, R29, c[0x0][0x17c], !P0 ;  /* 0x00005f001d007a0c */ /* 0x000fe20004721270 */
[----:B------:R-:W4:Y:S01]  /*34130*/  LDL.LU R22, [R1+0xb44] ;  /* 0x000b440001167983 */ /* 0x000f220000300800 */
[----:B------:R-:W-:-:S03]  /*34140*/  IMAD R3, R13, 0x2, R6 ;  /* 0x000000020d037824 */ /* 0x000fc600078e0206 */
[----:B------:R-:W2:Y:S01]  /*34150*/  LDL.LU R29, [R1+0x2c] ;  /* 0x00002c00011d7983 */ /* 0x000ea20000300800 */
[----:B0-----:R-:W-:-:S04]  /*34160*/  LEA R4, P6, R6, R2, 0x1 ;  /* 0x0000000206047211 */ /* 0x001fc800078c08ff */
[----:B------:R-:W-:Y:S02]  /*34170*/  LEA.HI.X.SX32 R5, R6, R0, 0x1, P6 ;  /* 0x0000000006057211 */ /* 0x000fe400030f0eff */
[----:B---3--:R-:W-:Y:S02]  /*34180*/  ISETP.LT.AND P5, PT, R20, c[0x0][0x17c], !P0 ;  /* 0x00005f0014007a0c */ /* 0x008fe400047a1270 */
[----:B------:R-:W3:Y:S04]  /*34190*/  LDL.LU R20, [R1+0x1c] ;  /* 0x00001c0001147983 */ /* 0x000ee80000300800 */
[----:B------:R-:W2:Y:S04]  /*341a0*/  LDL.LU R6, [R1+0xb3c] ;  /* 0x000b3c0001067983 */ /* 0x000ea80000300800 */
[----:B------:R0:W-:Y:S02]  /*341b0*/  @P4 STG.E.U16 [R8.64], R11 ;  /* 0x0000000b08004986 */ /* 0x0001e4000c10150a */
[----:B0-----:R-:W-:-:S04]  /*341c0*/  LEA R8, P6, R3, R2, 0x1 ;  /* 0x0000000203087211 */ /* 0x001fc800078c08ff */
[----:B------:R-:W-:Y:S02]  /*341d0*/  LEA.HI.X.SX32 R9, R3, R0, 0x1, P6 ;  /* 0x0000000003097211 */ /* 0x000fe400030f0eff */
[----:B--2---:R-:W-:Y:S01]  /*341e0*/  ISETP.LT.AND P4, PT, R6, c[0x0][0x17c], !P0 ;  /* 0x00005f0006007a0c */ /* 0x004fe20004781270 */
[----:B------:R-:W-:Y:S02]  /*341f0*/  IMAD R6, R13, 0x2, R3 ;  /* 0x000000020d067824 */ /* 0x000fe400078e0203 */
[----:B------:R-:W2:Y:S04]  /*34200*/  LDL.LU R3, [R1+0xb40] ;  /* 0x000b400001037983 */ /* 0x000ea80000300800 */
[----:B-----5:R0:W-:Y:S04]  /*34210*/  @P3 STG.E.U16 [R4.64], R26 ;  /* 0x0000001a04003986 */ /* 0x0201e8000c10150a */
[----:B------:R1:W-:Y:S01]  /*34220*/  @P1 STG.E.U16 [R8.64], R27 ;  /* 0x0000001b08001986 */ /* 0x0003e2000c10150a */
[----:B0-----:R-:W-:-:S04]  /*34230*/  LEA R4, P6, R6, R2, 0x1 ;  /* 0x0000000206047211 */ /* 0x001fc800078c08ff */
[----:B------:R-:W-:Y:S02]  /*34240*/  LEA.HI.X.SX32 R5, R6, R0, 0x1, P6 ;  /* 0x0000000006057211 */ /* 0x000fe400030f0eff */
[----:B----4-:R-:W-:Y:S02]  /*34250*/  ISETP.LT.AND P1, PT, R22, c[0x0][0x17c], !P0 ;  /* 0x00005f0016007a0c */ /* 0x010fe40004721270 */
[----:B------:R-:W4:Y:S01]  /*34260*/  LDL.LU R22, [R1+0xb58] ;  /* 0x000b580001167983 */ /* 0x000f220000300800 */
[----:B--2---:R-:W-:Y:S01]  /*34270*/  ISETP.LT.AND P3, PT, R3, c[0x0][0x17c], !P0 ;  /* 0x00005f0003007a0c */ /* 0x004fe20004761270 */
[----:B------:R-:W-:-:S05]  /*34280*/  IMAD R3, R13, 0x2, R6 ;  /* 0x000000020d037824 */ /* 0x000fca00078e0206 */
[----:B-1----:R-:W-:Y:S01]  /*34290*/  LEA R8, P6, R3, R2, 0x1 ;  /* 0x0000000203087211 */ /* 0x002fe200078c08ff */
[----:B------:R-:W-:-:S03]  /*342a0*/  IMAD R6, R13, 0x2, R3 ;  /* 0x000000020d067824 */ /* 0x000fc600078e0203 */
[----:B------:R-:W-:Y:S02]  /*342b0*/  LEA.HI.X.SX32 R9, R3, R0, 0x1, P6 ;  /* 0x0000000003097211 */ /* 0x000fe400030f0eff */
[----:B------:R-:W2:Y:S04]  /*342c0*/  LDL.LU R3, [R1+0xb48] ;  /* 0x000b480001037983 */ /* 0x000ea80000300800 */
[----:B------:R0:W-:Y:S02]  /*342d0*/  @P2 STG.E.U16 [R4.64], R28 ;  /* 0x0000001c04002986 */ /* 0x0001e4000c10150a */
[----:B0-----:R-:W-:-:S04]  /*342e0*/  LEA R4, P6, R6, R2, 0x1 ;  /* 0x0000000206047211 */ /* 0x001fc800078c08ff */
[----:B------:R-:W-:Y:S02]  /*342f0*/  LEA.HI.X.SX32 R5, R6, R0, 0x1, P6 ;  /* 0x0000000006057211 */ /* 0x000fe400030f0eff */
[----:B--2---:R-:W-:Y:S01]  /*34300*/  ISETP.LT.AND P2, PT, R3, c[0x0][0x17c], !P0 ;  /* 0x00005f0003007a0c */ /* 0x004fe20004741270 */
[----:B------:R-:W-:Y:S02]  /*34310*/  IMAD R3, R13, 0x2, R6 ;  /* 0x000000020d037824 */ /* 0x000fe400078e0206 */
[----:B------:R-:W2:Y:S04]  /*34320*/  LDL.LU R6, [R1+0xb4c] ;  /* 0x000b4c0001067983 */ /* 0x000ea80000300800 */
[----:B------:R0:W-:Y:S02]  /*34330*/  @P5 STG.E.U16 [R8.64], R15 ;  /* 0x0000000f08005986 */ /* 0x0001e4000c10150a */
[----:B0-----:R-:W-:-:S04]  /*34340*/  LEA R8, P6, R3, R2, 0x1 ;  /* 0x0000000203087211 */ /* 0x001fc800078c08ff */
[----:B------:R-:W-:Y:S02]  /*34350*/  LEA.HI.X.SX32 R9, R3, R0, 0x1, P6 ;  /* 0x0000000003097211 */ /* 0x000fe400030f0eff */
[----:B--2---:R-:W-:Y:S01]  /*34360*/  ISETP.LT.AND P5, PT, R6, c[0x0][0x17c], !P0 ;  /* 0x00005f0006007a0c */ /* 0x004fe200047a1270 */
[----:B------:R-:W-:Y:S02]  /*34370*/  IMAD R6, R13, 0x2, R3 ;  /* 0x000000020d067824 */ /* 0x000fe400078e0203 */
[----:B------:R-:W2:Y:S04]  /*34380*/  LDL.LU R3, [R1+0xb50] ;  /* 0x000b500001037983 */ /* 0x000ea80000300800 */
[----:B------:R0:W-:Y:S04]  /*34390*/  @P4 STG.E.U16 [R4.64], R29 ;  /* 0x0000001d04004986 */ /* 0x0001e8000c10150a */
[----:B---3--:R1:W-:Y:S01]  /*343a0*/  @P3 STG.E.U16 [R8.64], R20 ;  /* 0x0000001408003986 */ /* 0x0083e2000c10150a */
[----:B0-----:R-:W-:-:S04]  /*343b0*/  LEA R4, P6, R6, R2, 0x1 ;  /* 0x0000000206047211 */ /* 0x001fc800078c08ff */
[----:B------:R-:W-:Y:S02]  /*343c0*/  LEA.HI.X.SX32 R5, R6, R0, 0x1, P6 ;  /* 0x0000000006057211 */ /* 0x000fe400030f0eff */
[----:B----4-:R-:W-:Y:S02]  /*343d0*/  ISETP.LT.AND P3, PT, R22, c[0x0][0x17c], !P0 ;  /* 0x00005f0016007a0c */ /* 0x010fe40004761270 */
[----:B------:R-:W3:Y:S04]  /*343e0*/  LDL.LU R22, [R1+0xb60] ;  /* 0x000b600001167983 */ /* 0x000ee80000300800 */
[----:B------:R0:W-:Y:S01]  /*343f0*/  @P1 STG.E.U16 [R4.64], R19 ;  /* 0x0000001304001986 */ /* 0x0001e2000c10150a */
[----:B--2---:R-:W-:Y:S01]  /*34400*/  ISETP.LT.AND P4, PT, R3, c[0x0][0x17c], !P0 ;  /* 0x00005f0003007a0c */ /* 0x004fe20004781270 */
[----:B------:R-:W-:-:S05]  /*34410*/  IMAD R3, R13, 0x2, R6 ;  /* 0x000000020d037824 */ /* 0x000fca00078e0206 */
[----:B-1----:R-:W-:Y:S01]  /*34420*/  LEA R8, P6, R3, R2, 0x1 ;  /* 0x0000000203087211 */ /* 0x002fe200078c08ff */
[----:B------:R-:W-:-:S03]  /*34430*/  IMAD R6, R13, 0x2, R3 ;  /* 0x000000020d067824 */ /* 0x000fc600078e0203 */
[----:B------:R-:W-:Y:S02]  /*34440*/  LEA.HI.X.SX32 R9, R3, R0, 0x1, P6 ;  /* 0x0000000003097211 */ /* 0x000fe400030f0eff */
[----:B------:R-:W2:Y:S04]  /*34450*/  LDL.LU R3, [R1+0xb54] ;  /* 0x000b540001037983 */ /* 0x000ea80000300800 */
[----:B0-----:R-:W4:Y:S01]  /*34460*/  LDL.LU R5, [R1+0xb5c] ;  /* 0x000b5c0001057983 */ /* 0x001f220000300800 */
[----:B------:R-:W-:-:S03]  /*34470*/  LEA R4, P6, R6, R2, 0x1 ;  /* 0x0000000206047211 */ /* 0x000fc600078c08ff */
[----:B------:R-:W-:Y:S01]  /*34480*/  @P2 STG.E.U16 [R8.64], R23 ;  /* 0x0000001708002986 */ /* 0x000fe2000c10150a */
[----:B------:R-:W-:Y:S02]  /*34490*/  PRMT R7, R16, 0x7632, R7 ;  /* 0x0000763210077816 */ /* 0x000fe40000000007 */
[----:B------:R-:W-:Y:S01]  /*344a0*/  PRMT R10, R17, 0x7632, R10 ;  /* 0x00007632110a7816 */ /* 0x000fe2000000000a */
[----:B------:R-:W5:Y:S04]  /*344b0*/  LDL.LU R16, [R1+0xc88] ;  /* 0x000c880001107983 */ /* 0x000f680000300800 */
[----:B------:R-:W2:Y:S01]  /*344c0*/  LDL.LU R17, [R1+0xb68] ;  /* 0x000b680001117983 */ /* 0x000ea20000300800 */
[----:B----4-:R-:W-:Y:S02]  /*344d0*/  ISETP.LT.AND P2, PT, R5, c[0x0][0x17c], !P0 ;  /* 0x00005f0005007a0c */ /* 0x010fe40004741270 */
[----:B------:R-:W-:-:S05]  /*344e0*/  LEA.HI.X.SX32 R5, R6, R0, 0x1, P6 ;  /* 0x0000000006057211 */ /* 0x000fca00030f0eff */
[----:B------:R0:W-:Y:S01]  /*344f0*/  @P5 STG.E.U16 [R4.64], R7 ;  /* 0x0000000704005986 */ /* 0x0001e2000c10150a */
[----:B---3--:R-:W-:-:S03]  /*34500*/  ISETP.LT.AND P5, PT, R22, c[0x0][0x17c], !P0 ;  /* 0x00005f0016007a0c */ /* 0x008fc600047a1270 */
[----:B------:R-:W3:Y:S04]  /*34510*/  LDL.LU R22, [R1+0xb6c] ;  /* 0x000b6c0001167983 */ /* 0x000ee80000300800 */
[----:B0-----:R-:W4:Y:S01]  /*34520*/  LDL.LU R5, [R1+0xb64] ;  /* 0x000b640001057983 */ /* 0x001f220000300800 */
        /* <DEDUP_REMOVED lines=8> */
[----:B------:R-:W-:Y:S02]  /*345b0*/  PRMT R11, R21, 0x7632, R11 ;  /* 0x00007632150b7816 */ /* 0x000fe4000000000b */
[----:B------:R-:W-:Y:S01]  /*345c0*/  PRMT R12, R7, 0x7632, R12 ;  /* 0x00007632070c7816 */ /* 0x000fe2000000000c */
[----:B------:R-:W2:Y:S01]  /*345d0*/  LDL.LU R21, [R1+0xb70] ;  /* 0x000b700001157983 */ /* 0x000ea20000300800 */
[----:B0-----:R-:W-:Y:S01]  /*345e0*/  IMAD R8, R13, 0x2, R3 ;  /* 0x000000020d087824 */ /* 0x001fe200078e0203 */
[----:B----4-:R-:W-:Y:S02]  /*345f0*/  ISETP.LT.AND P4, PT, R5, c[0x0][0x17c], !P0 ;  /* 0x00005f0005007a0c */ /* 0x010fe40004781270 */
[----:B------:R-:W-:Y:S02]  /*34600*/  LEA.HI.X.SX32 R5, R6, R0, 0x1, P6 ;  /* 0x0000000006057211 */ /* 0x000fe400030f0eff */
[----:B------:R-:W-:-:S03]  /*34610*/  LEA R6, P6, R3, R2, 0x1 ;  /* 0x0000000203067211 */ /* 0x000fc600078c08ff */
[----:B------:R0:W-:Y:S01]  /*34620*/  @P3 STG.E.U16 [R4.64], R11 ;  /* 0x0000000b04003986 */ /* 0x0001e2000c10150a */
[----:B------:R-:W-:Y:S01]  /*34630*/  LEA.HI.X.SX32 R7, R3, R0, 0x1, P6 ;  /* 0x0000000003077211 */ /* 0x000fe200030f0eff */
[----:B------:R-:W-:Y:S01]  /*34640*/  IMAD R3, R13, 0x2, R8 ;  /* 0x000000020d037824 */ /* 0x000fe200078e0208 */
[----:B------:R-:W-:Y:S02]  /*34650*/  ISETP.LT.AND P3, PT, R17, c[0x0][0x17c], !P0 ;  /* 0x00005f0011007a0c */ /* 0x000fe40004761270 */
[----:B------:R-:W4:Y:S01]  /*34660*/  LDL.LU R17, [R1+0xb74] ;  /* 0x000b740001117983 */ /* 0x000f220000300800 */
[----:B0-----:R-:W-:-:S04]  /*34670*/  LEA R4, P6, R8, R2, 0x1 ;  /* 0x0000000208047211 */ /* 0x001fc800078c08ff */
[----:B------:R-:W-:Y:S02]  /*34680*/  LEA.HI.X.SX32 R5, R8, R0, 0x1, P6 ;  /* 0x0000000008057211 */ /* 0x000fe400030f0eff */
[----:B------:R-:W-:Y:S02]  /*34690*/  PRMT R8, R18, 0x7632, R8 ;  /* 0x0000763212087816 */ /* 0x000fe40000000008 */
[----:B------:R-:W2:Y:S01]  /*346a0*/  LDL.LU R18, [R1+0xb7c] ;  /* 0x000b7c0001127983 */ /* 0x000ea20000300800 */
[----:B------:R-:W-:-:S03]  /*346b0*/  IMAD R9, R13, 0x2, R3 ;  /* 0x000000020d097824 */ /* 0x000fc600078e0203 */
[----:B------:R0:W-:Y:S04]  /*346c0*/  @P1 STG.E.U16 [R6.64], R12 ;  /* 0x0000000c06001986 */ /* 0x0001e8000c10150a */
[----:B------:R1:W-:Y:S01]  /*346d0*/  @P2 STG.E.U16 [R4.64], R8 ;  /* 0x0000000804002986 */ /* 0x0003e2000c10150a */
[----:B0-----:R-:W-:-:S04]  /*346e0*/  LEA R6, P6, R3, R2, 0x1 ;  /* 0x0000000203067211 */ /* 0x001fc800078c08ff */
[----:B------:R-:W-:Y:S01]  /*346f0*/  LEA.HI.X.SX32 R7, R3, R0, 0x1, P6 ;  /* 0x0000000003077211 */ /* 0x000fe200030f0eff */
[----:B-1----:R-:W5:Y:S01]  /*34700*/  LDL.LU R8, [R1+0xb80] ;  /* 0x000b800001087983 */ /* 0x002f620000300800 */
[C---:B------:R-:W-:Y:S02]  /*34710*/  LEA R4, P6, R9.reuse, R2, 0x1 ;  /* 0x0000000209047211 */ /* 0x040fe400078c08ff */
[----:B------:R-:W-:Y:S02]  /*34720*/  PRMT R10, R24, 0x7632, R10 ;  /* 0x00007632180a7816 */ /* 0x000fe4000000000a */
[----:B------:R-:W-:Y:S01]  /*34730*/  LEA.HI.X.SX32 R5, R9, R0, 0x1, P6 ;  /* 0x0000000009057211 */ /* 0x000fe200030f0eff */
[----:B------:R-:W5:Y:S01]  /*34740*/  LDL.LU R24, [R1+0xb84] ;  /* 0x000b840001187983 */ /* 0x000f620000300800 */
[----:B------:R-:W-:Y:S02]  /*34750*/  PRMT R11, R25, 0x7632, R11 ;  /* 0x00007632190b7816 */ /* 0x000fe4000000000b */
[----:B---3--:R-:W-:Y:S01]  /*34760*/  ISETP.LT.AND P1, PT, R22, c[0x0][0x17c], !P0 ;  /* 0x00005f0016007a0c */ /* 0x008fe20004721270 */
[----:B------:R0:W-:Y:S04]  /*34770*/  @P5 STG.E.U16 [R6.64], R10 ;  /* 0x0000000a06005986 */ /* 0x0001e8000c10150a */
[----:B------:R1:W-:Y:S04]  /*34780*/  @P4 STG.E.U16 [R4.64], R11 ;  /* 0x0000000b04004986 */ /* 0x0003e8000c10150a */
[----:B------:R-:W3:Y:S01]  /*34790*/  LDL.LU R22, [R1+0xb88] ;  /* 0x000b880001167983 */ /* 0x000ee20000300800 */
[----:B------:R-:W-:Y:S01]  /*347a0*/  IMAD R3, R13, 0x2, R9 ;  /* 0x000000020d037824 */ /* 0x000fe200078e0209 */
[----:B--2---:R-:W-:-:S02]  /*347b0*/  ISETP.LT.AND P4, PT, R18, c[0x0][0x17c], !P0 ;  /* 0x00005f0012007a0c */ /* 0x004fc40004781270 */
[----:B------:R-:W2:Y:S01]  /*347c0*/  LDL.LU R18, [R1+0xb78] ;  /* 0x000b780001127983 */ /* 0x000ea20000300800 */
[----:B------:R-:W-:Y:S01]  /*347d0*/  IMAD R9, R13, 0x2, R3 ;  /* 0x000000020d097824 */ /* 0x000fe200078e0203 */
[----:B0-----:R-:W-:Y:S02]  /*347e0*/  LEA R6, P6, R3, R2, 0x1 ;  /* 0x0000000203067211 */ /* 0x001fe400078c08ff */
[----:B----4-:R-:W-:Y:S01]  /*347f0*/  ISETP.LT.AND P5, PT, R17, c[0x0][0x17c], !P0 ;  /* 0x00005f0011007a0c */ /* 0x010fe200047a1270 */
[----:B------:R-:W-:Y:S01]  /*34800*/  IMAD R17, R13, 0x2, R9 ;  /* 0x000000020d117824 */ /* 0x000fe200078e0209 */
[----:B------:R-:W-:Y:S02]  /*34810*/  LEA.HI.X.SX32 R7, R3, R0, 0x1, P6 ;  /* 0x0000000003077211 */ /* 0x000fe400030f0eff */
[----:B-1----:R-:W-:Y:S01]  /*34820*/  LEA R4, P6, R9, R2, 0x1 ;  /* 0x0000000209047211 */ /* 0x002fe200078c08ff */
[----:B------:R-:W-:Y:S01]  /*34830*/  IMAD R3, R13, 0x2, R17 ;  /* 0x000000020d037824 */ /* 0x000fe200078e0211 */
[----:B------:R-:W-:-:S02]  /*34840*/  PRMT R12, R11, 0x7632, R12 ;  /* 0x000076320b0c7816 */ /* 0x000fc4000000000c */
[----:B------:R-:W-:Y:S01]  /*34850*/  LEA.HI.X.SX32 R5, R9, R0, 0x1, P6 ;  /* 0x0000000009057211 */ /* 0x000fe200030f0eff */
[----:B------:R-:W-:Y:S01]  /*34860*/  IMAD R9, R13, 0x2, R3 ;  /* 0x000000020d097824 */ /* 0x000fe200078e0203 */
[----:B------:R-:W-:Y:S01]  /*34870*/  ISETP.LT.AND P2, PT, R21, c[0x0][0x17c], !P0 ;  /* 0x00005f0015007a0c */ /* 0x000fe20004741270 */
[----:B------:R0:W-:Y:S01]  /*34880*/  @P3 STG.E.U16 [R6.64], R12 ;  /* 0x0000000c06003986 */ /* 0x0001e2000c10150a */
[----:B------:R-:W-:Y:S01]  /*34890*/  PRMT R10, R26, 0x7632, R10 ;  /* 0x000076321a0a7816 */ /* 0x000fe2000000000a */
[----:B------:R-:W-:Y:S01]  /*348a0*/  IMAD R11, R13, 0x2, R9 ;  /* 0x000000020d0b7824 */ /* 0x000fe200078e0209 */
[----:B------:R-:W-:-:S03]  /*348b0*/  PRMT R14, R27, 0x7632, R14 ;  /* 0x000076321b0e7816 */ /* 0x000fc6000000000e */
[----:B------:R-:W-:Y:S01]  /*348c0*/  IMAD R21, R13, 0x2, R11 ;  /* 0x000000020d157824 */ /* 0x000fe200078e020b */
[----:B------:R1:W-:Y:S01]  /*348d0*/  @P1 STG.E.U16 [R4.64], R10 ;  /* 0x0000000a04001986 */ /* 0x0003e2000c10150a */
[----:B0-----:R-:W-:-:S04]  /*348e0*/  LEA R6, P6, R17, R2, 0x1 ;  /* 0x0000000211067211 */ /* 0x001fc800078c08ff */
[----:B------:R-:W-:Y:S01]  /*348f0*/  LEA.HI.X.SX32 R7, R17, R0, 0x1, P6 ;  /* 0x0000000011077211 */ /* 0x000fe200030f0eff */
[----:B------:R-:W-:Y:S01]  /*34900*/  IMAD R17, R13, 0x2, R21 ;  /* 0x000000020d117824 */ /* 0x000fe200078e0215 */
[----:B-1----:R-:W-:-:S03]  /*34910*/  LEA R4, P1, R3, R2, 0x1 ;  /* 0x0000000203047211 */ /* 0x002fc600078208ff */
[----:B------:R0:W-:Y:S01]  /*34920*/  @P2 STG.E.U16 [R6.64], R14 ;  /* 0x0000000e06002986 */ /* 0x0001e2000c10150a */
[----:B------:R-:W-:Y:S01]  /*34930*/  LEA.HI.X.SX32 R5, R3, R0, 0x1, P1 ;  /* 0x0000000003057211 */ /* 0x000fe200008f0eff */
[----:B------:R-:W-:Y:S01]  /*34940*/  IMAD R3, R13, 0x2, R17 ;  /* 0x000000020d037824 */ /* 0x000fe200078e0211 */
[----:B-----5:R-:W-:Y:S02]  /*34950*/  ISETP.LT.AND P3, PT, R8, c[0x0][0x17c], !P0 ;  /* 0x00005f0008007a0c */ /* 0x020fe40004761270 */
[-C--:B------:R-:W-:Y:S02]  /*34960*/  LEA R8, P2, R9, R2.reuse, 0x1 ;  /* 0x0000000209087211 */ /* 0x080fe400078408ff */
[-C--:B------:R-:W-:Y:S02]  /*34970*/  LEA R12, P6, R21, R2.reuse, 0x1 ;  /* 0x00000002150c7211 */ /* 0x080fe400078c08ff */
[----:B0-----:R-:W-:-:S04]  /*34980*/  LEA R6, P1, R11, R2, 0x1 ;  /* 0x000000020b067211 */ /* 0x001fc800078208ff */
[----:B------:R-:W-:Y:S02]  /*34990*/  LEA.HI.X.SX32 R7, R11, R0, 0x1, P1 ;  /* 0x000000000b077211 */ /* 0x000fe400008f0eff */
[----:B------:R-:W-:Y:S02]  /*349a0*/  LEA R10, P1, R3, R2, 0x1 ;  /* 0x00000002030a7211 */ /* 0x000fe400078208ff */
[-C--:B------:R-:W-:Y:S02]  /*349b0*/  LEA.HI.X.SX32 R9, R9, R0.reuse, 0x1, P2 ;  /* 0x0000000009097211 */ /* 0x080fe400010f0eff */
[----:B------:R-:W-:Y:S02]  /*349c0*/  LEA.HI.X.SX32 R13, R21, R0, 0x1, P6 ;  /* 0x00000000150d7211 */ /* 0x000fe400030f0eff */
[----:B------:R-:W-:Y:S02]  /*349d0*/  ISETP.LT.AND P2, PT, R24, c[0x0][0x17c], !P0 ;  /* 0x00005f0018007a0c */ /* 0x000fe40004741270 */
[----:B------:R-:W-:-:S02]  /*349e0*/  LEA R2, P6, R17, R2, 0x1 ;  /* 0x0000000211027211 */ /* 0x000fc400078c08ff */
[-C--:B------:R-:W-:Y:S02]  /*349f0*/  LEA.HI.X.SX32 R11, R3, R0.reuse, 0x1, P1 ;  /* 0x00000000030b7211 */ /* 0x080fe400008f0eff */
[----:B---3--:R-:W-:Y:S02]  /*34a00*/  ISETP.LT.AND P1, PT, R22, c[0x0][0x17c], !P0 ;  /* 0x00005f0016007a0c */ /* 0x008fe40004721270 */
[----:B------:R-:W-:Y:S02]  /*34a10*/  LEA.HI.X.SX32 R3, R17, R0, 0x1, P6 ;  /* 0x0000000011037211 */ /* 0x000fe400030f0eff */
[----:B------:R-:W-:Y:S02]  /*34a20*/  PRMT R0, R28, 0x7632, R0 ;  /* 0x000076321c007816 */ /* 0x000fe40000000000 */
[----:B------:R-:W-:Y:S02]  /*34a30*/  PRMT R15, R15, 0x7632, R15 ;  /* 0x000076320f0f7816 */ /* 0x000fe4000000000f */
[----:B------:R-:W-:-:S02]  /*34a40*/  PRMT R14, R29, 0x7632, R14 ;  /* 0x000076321d0e7816 */ /* 0x000fc4000000000e */
[----:B------:R-:W-:Y:S01]  /*34a50*/  PRMT R16, R20, 0x7632, R16 ;  /* 0x0000763214107816 */ /* 0x000fe20000000010 */
[----:B------:R0:W-:Y:S01]  /*34a60*/  @P5 STG.E.U16 [R4.64], R0 ;  /* 0x0000000004005986 */ /* 0x0001e2000c10150a */
[----:B------:R-:W-:-:S03]  /*34a70*/  PRMT R19, R19, 0x7632, R19 ;  /* 0x0000763213137816 */ /* 0x000fc60000000013 */
[----:B------:R0:W-:Y:S04]  /*34a80*/  @P4 STG.E.U16 [R8.64], R15 ;  /* 0x0000000f08004986 */ /* 0x0001e8000c10150a */
[----:B------:R0:W-:Y:S04]  /*34a90*/  @P3 STG.E.U16 [R6.64], R14 ;  /* 0x0000000e06003986 */ /* 0x0001e8000c10150a */
[----:B------:R0:W-:Y:S04]  /*34aa0*/  @P2 STG.E.U16 [R12.64], R16 ;  /* 0x000000100c002986 */ /* 0x0001e8000c10150a */
[----:B------:R0:W-:Y:S01]  /*34ab0*/  @P1 STG.E.U16 [R2.64], R19 ;  /* 0x0000001302001986 */ /* 0x0001e2000c10150a */
[----:B--2---:R-:W-:-:S13]  /*34ac0*/  ISETP.LT.AND P0, PT, R18, c[0x0][0x17c], !P0 ;  /* 0x00005f0012007a0c */ /* 0x004fda0004701270 */
[----:B------:R-:W-:Y:S05]  /*34ad0*/  @!P0 EXIT ;  /* 0x000000000000894d */ /* 0x000fea0003800000 */
[----:B0-----:R-:W-:-:S05]  /*34ae0*/  PRMT R5, R23, 0x7632, R5 ;  /* 0x0000763217057816 */ /* 0x001fca0000000005 */
[----:B------:R-:W-:Y:S01]  /*34af0*/  STG.E.U16 [R10.64], R5 ;  /* 0x000000050a007986 */ /* 0x000fe2000c10150a */
[----:B------:R-:W-:Y:S05]  /*34b00*/  EXIT ;  /* 0x000000000000794d */ /* 0x000fea0003800000 */
.L_x_4:
[----:B------:R-:W-:-:S00]  /*34b10*/  BRA `(.L_x_4) ;  /* 0xfffffff000007947 */ /* 0x000fc0000383ffff */
[----:B------:R-:W-:-:S00]  /*34b20*/  NOP ;  /* 0x0000000000007918 */ /* 0x000fc00000000000 */
        /* <DEDUP_REMOVED lines=13> */
.L_x_5:


//--------------------- .nv.shared.matmul_kernel  --------------------------
	.section	.nv.shared.matmul_kernel,"aw",@nobits
	.sectionflags	@""
	.align	16
